//
// Generated by NVIDIA NVVM Compiler
//
// Compiler Build ID: CL-36424714
// Cuda compilation tools, release 13.0, V13.0.88
// Based on NVVM 20.0.0
//

.version 9.0
.target sm_100
.address_size 64

	// .globl	_Z13heat_equationPdS_di
// _ZZN3cub18CUB_300001_SM_10006detail6reduce28DeviceReduceSingleTileKernelINS2_10policy_hubIdjN4cuda3__47maximumIvEEE10Policy1000EPdSB_jS8_ddNS5_3std3__410__identityEEEvT0_T1_T2_T3_T4_T6_E12temp_storage has been demoted
// _ZZN3cub18CUB_300001_SM_10006detail6reduce18DeviceReduceKernelINS2_10policy_hubIdjN4cuda3__47maximumIvEEE10Policy1000EPdjS8_dNS5_3std3__410__identityEEEvT0_PT3_T1_NS0_13GridEvenShareISI_EET2_T4_E12temp_storage has been demoted
// _ZZN3cub18CUB_300001_SM_10006detail6reduce28DeviceReduceSingleTileKernelINS2_10policy_hubIdjN4cuda3__47maximumIvEEE10Policy1000EPdSB_iS8_ddNS5_3std3__410__identityEEEvT0_T1_T2_T3_T4_T6_E12temp_storage has been demoted
.global .align 1 .b8 _ZN34_INTERNAL_1d69fbc4_4_k_cu_d2da85854cuda3std3__45__cpo5beginE[1];
.global .align 1 .b8 _ZN34_INTERNAL_1d69fbc4_4_k_cu_d2da85854cuda3std3__45__cpo3endE[1];
.global .align 1 .b8 _ZN34_INTERNAL_1d69fbc4_4_k_cu_d2da85854cuda3std3__45__cpo6cbeginE[1];
.global .align 1 .b8 _ZN34_INTERNAL_1d69fbc4_4_k_cu_d2da85854cuda3std3__45__cpo4cendE[1];
.global .align 1 .b8 _ZN34_INTERNAL_1d69fbc4_4_k_cu_d2da85854cuda3std3__45__cpo6rbeginE[1];
.global .align 1 .b8 _ZN34_INTERNAL_1d69fbc4_4_k_cu_d2da85854cuda3std3__45__cpo4rendE[1];
.global .align 1 .b8 _ZN34_INTERNAL_1d69fbc4_4_k_cu_d2da85854cuda3std3__45__cpo7crbeginE[1];
.global .align 1 .b8 _ZN34_INTERNAL_1d69fbc4_4_k_cu_d2da85854cuda3std3__45__cpo5crendE[1];
.global .align 1 .b8 _ZN34_INTERNAL_1d69fbc4_4_k_cu_d2da85854cuda3std3__436_GLOBAL__N__1d69fbc4_4_k_cu_d2da85856ignoreE[1];
.global .align 1 .b8 _ZN34_INTERNAL_1d69fbc4_4_k_cu_d2da85854cuda3std3__419piecewise_constructE[1];
.global .align 1 .b8 _ZN34_INTERNAL_1d69fbc4_4_k_cu_d2da85854cuda3std3__48in_placeE[1];
.global .align 1 .b8 _ZN34_INTERNAL_1d69fbc4_4_k_cu_d2da85854cuda3std3__420unreachable_sentinelE[1];
.global .align 1 .b8 _ZN34_INTERNAL_1d69fbc4_4_k_cu_d2da85854cuda3std3__47nulloptE[1];
.global .align 1 .b8 _ZN34_INTERNAL_1d69fbc4_4_k_cu_d2da85854cuda3std3__48unexpectE[1];
.global .align 1 .b8 _ZN34_INTERNAL_1d69fbc4_4_k_cu_d2da85854cuda3std6ranges3__45__cpo4swapE[1];
.global .align 1 .b8 _ZN34_INTERNAL_1d69fbc4_4_k_cu_d2da85854cuda3std6ranges3__45__cpo9iter_moveE[1];
.global .align 1 .b8 _ZN34_INTERNAL_1d69fbc4_4_k_cu_d2da85854cuda3std6ranges3__45__cpo5beginE[1];
.global .align 1 .b8 _ZN34_INTERNAL_1d69fbc4_4_k_cu_d2da85854cuda3std6ranges3__45__cpo3endE[1];
.global .align 1 .b8 _ZN34_INTERNAL_1d69fbc4_4_k_cu_d2da85854cuda3std6ranges3__45__cpo6cbeginE[1];
.global .align 1 .b8 _ZN34_INTERNAL_1d69fbc4_4_k_cu_d2da85854cuda3std6ranges3__45__cpo4cendE[1];
.global .align 1 .b8 _ZN34_INTERNAL_1d69fbc4_4_k_cu_d2da85854cuda3std6ranges3__45__cpo7advanceE[1];
.global .align 1 .b8 _ZN34_INTERNAL_1d69fbc4_4_k_cu_d2da85854cuda3std6ranges3__45__cpo9iter_swapE[1];
.global .align 1 .b8 _ZN34_INTERNAL_1d69fbc4_4_k_cu_d2da85854cuda3std6ranges3__45__cpo4nextE[1];
.global .align 1 .b8 _ZN34_INTERNAL_1d69fbc4_4_k_cu_d2da85854cuda3std6ranges3__45__cpo4prevE[1];
.global .align 1 .b8 _ZN34_INTERNAL_1d69fbc4_4_k_cu_d2da85854cuda3std6ranges3__45__cpo4dataE[1];
.global .align 1 .b8 _ZN34_INTERNAL_1d69fbc4_4_k_cu_d2da85854cuda3std6ranges3__45__cpo5cdataE[1];
.global .align 1 .b8 _ZN34_INTERNAL_1d69fbc4_4_k_cu_d2da85854cuda3std6ranges3__45__cpo4sizeE[1];
.global .align 1 .b8 _ZN34_INTERNAL_1d69fbc4_4_k_cu_d2da85854cuda3std6ranges3__45__cpo5ssizeE[1];
.global .align 1 .b8 _ZN34_INTERNAL_1d69fbc4_4_k_cu_d2da85854cuda3std6ranges3__45__cpo8distanceE[1];
.global .align 1 .b8 _ZN34_INTERNAL_1d69fbc4_4_k_cu_d2da85856thrust24THRUST_300001_SM_1000_NS6system6detail10sequential3seqE[1];
.global .align 1 .b8 _ZN34_INTERNAL_1d69fbc4_4_k_cu_d2da85856thrust24THRUST_300001_SM_1000_NS12placeholders2_1E[1];
.global .align 1 .b8 _ZN34_INTERNAL_1d69fbc4_4_k_cu_d2da85856thrust24THRUST_300001_SM_1000_NS12placeholders2_2E[1];
.global .align 1 .b8 _ZN34_INTERNAL_1d69fbc4_4_k_cu_d2da85856thrust24THRUST_300001_SM_1000_NS12placeholders2_3E[1];
.global .align 1 .b8 _ZN34_INTERNAL_1d69fbc4_4_k_cu_d2da85856thrust24THRUST_300001_SM_1000_NS12placeholders2_4E[1];
.global .align 1 .b8 _ZN34_INTERNAL_1d69fbc4_4_k_cu_d2da85856thrust24THRUST_300001_SM_1000_NS12placeholders2_5E[1];
.global .align 1 .b8 _ZN34_INTERNAL_1d69fbc4_4_k_cu_d2da85856thrust24THRUST_300001_SM_1000_NS12placeholders2_6E[1];
.global .align 1 .b8 _ZN34_INTERNAL_1d69fbc4_4_k_cu_d2da85856thrust24THRUST_300001_SM_1000_NS12placeholders2_7E[1];
.global .align 1 .b8 _ZN34_INTERNAL_1d69fbc4_4_k_cu_d2da85856thrust24THRUST_300001_SM_1000_NS12placeholders2_8E[1];
.global .align 1 .b8 _ZN34_INTERNAL_1d69fbc4_4_k_cu_d2da85856thrust24THRUST_300001_SM_1000_NS12placeholders2_9E[1];
.global .align 1 .b8 _ZN34_INTERNAL_1d69fbc4_4_k_cu_d2da85856thrust24THRUST_300001_SM_1000_NS12placeholders3_10E[1];

.visible .entry _Z13heat_equationPdS_di(
	.param .u64 .ptr .align 1 _Z13heat_equationPdS_di_param_0,
	.param .u64 .ptr .align 1 _Z13heat_equationPdS_di_param_1,
	.param .f64 _Z13heat_equationPdS_di_param_2,
	.param .u32 _Z13heat_equationPdS_di_param_3
)
{
	.reg .pred 	%p<4>;
	.reg .b32 	%r<4>;
	.reg .b64 	%rd<19>;
	.reg .b64 	%fd<9>;

	ld.param.u64 	%rd1, [_Z13heat_equationPdS_di_param_0];
	ld.param.u64 	%rd2, [_Z13heat_equationPdS_di_param_1];
	ld.param.u32 	%r3, [_Z13heat_equationPdS_di_param_3];
	mov.u32 	%r1, %ctaid.x;
	setp.eq.s32 	%p1, %r1, 0;
	mov.u32 	%r2, %tid.x;
	setp.eq.s32 	%p2, %r2, 0;
	or.pred  	%p3, %p1, %p2;
	@%p3 bra 	$L__BB0_2;
	cvta.to.global.u64 	%rd3, %rd1;
	cvta.to.global.u64 	%rd4, %rd2;
	cvt.u64.u32 	%rd5, %r2;
	cvt.u64.u32 	%rd6, %r1;
	cvt.s64.s32 	%rd7, %r3;
	mul.lo.s64 	%rd8, %rd7, %rd5;
	add.s64 	%rd9, %rd8, %rd6;
	shl.b64 	%rd10, %rd9, 3;
	add.s64 	%rd11, %rd3, %rd10;
	ld.global.f64 	%fd1, [%rd11+8];
	ld.global.f64 	%fd2, [%rd11+-8];
	add.f64 	%fd3, %fd1, %fd2;
	sub.s64 	%rd12, %rd8, %rd7;
	add.s64 	%rd13, %rd12, %rd6;
	shl.b64 	%rd14, %rd13, 3;
	add.s64 	%rd15, %rd3, %rd14;
	ld.global.f64 	%fd4, [%rd15];
	add.f64 	%fd5, %fd3, %fd4;
	mul.wide.s32 	%rd16, %r3, 8;
	add.s64 	%rd17, %rd11, %rd16;
	ld.global.f64 	%fd6, [%rd17];
	add.f64 	%fd7, %fd5, %fd6;
	mul.f64 	%fd8, %fd7, 0d3FD0000000000000;
	add.s64 	%rd18, %rd4, %rd10;
	st.global.f64 	[%rd18], %fd8;
$L__BB0_2:
	ret;

}
	// .globl	_Z9get_errorPdS_S_
.visible .entry _Z9get_errorPdS_S_(
	.param .u64 .ptr .align 1 _Z9get_errorPdS_S__param_0,
	.param .u64 .ptr .align 1 _Z9get_errorPdS_S__param_1,
	.param .u64 .ptr .align 1 _Z9get_errorPdS_S__param_2
)
{
	.reg .pred 	%p<2>;
	.reg .b32 	%r<5>;
	.reg .b64 	%rd<11>;
	.reg .b64 	%fd<5>;

	ld.param.u64 	%rd1, [_Z9get_errorPdS_S__param_0];
	ld.param.u64 	%rd2, [_Z9get_errorPdS_S__param_1];
	ld.param.u64 	%rd3, [_Z9get_errorPdS_S__param_2];
	mov.u32 	%r2, %ctaid.x;
	mov.u32 	%r3, %ntid.x;
	mov.u32 	%r4, %tid.x;
	mad.lo.s32 	%r1, %r2, %r3, %r4;
	setp.eq.s32 	%p1, %r1, 0;
	@%p1 bra 	$L__BB1_2;
	cvta.to.global.u64 	%rd4, %rd2;
	cvta.to.global.u64 	%rd5, %rd1;
	cvta.to.global.u64 	%rd6, %rd3;
	mul.wide.u32 	%rd7, %r1, 8;
	add.s64 	%rd8, %rd4, %rd7;
	ld.global.f64 	%fd1, [%rd8];
	add.s64 	%rd9, %rd5, %rd7;
	ld.global.f64 	%fd2, [%rd9];
	sub.f64 	%fd3, %fd1, %fd2;
	abs.f64 	%fd4, %fd3;
	add.s64 	%rd10, %rd6, %rd7;
	st.global.f64 	[%rd10], %fd4;
$L__BB1_2:
	ret;

}
	// .globl	_ZN3cub18CUB_300001_SM_10006detail11EmptyKernelIvEEvv
.visible .entry _ZN3cub18CUB_300001_SM_10006detail11EmptyKernelIvEEvv()
{


	ret;

}
	// .globl	_ZN3cub18CUB_300001_SM_10006detail6reduce28DeviceReduceSingleTileKernelINS2_10policy_hubIdjN4cuda3__47maximumIvEEE10Policy1000EPdSB_jS8_ddNS5_3std3__410__identityEEEvT0_T1_T2_T3_T4_T6_
.visible .entry _ZN3cub18CUB_300001_SM_10006detail6reduce28DeviceReduceSingleTileKernelINS2_10policy_hubIdjN4cuda3__47maximumIvEEE10Policy1000EPdSB_jS8_ddNS5_3std3__410__identityEEEvT0_T1_T2_T3_T4_T6_(
	.param .u64 .ptr .align 1 _ZN3cub18CUB_300001_SM_10006detail6reduce28DeviceReduceSingleTileKernelINS2_10policy_hubIdjN4cuda3__47maximumIvEEE10Policy1000EPdSB_jS8_ddNS5_3std3__410__identityEEEvT0_T1_T2_T3_T4_T6__param_0,
	.param .u64 .ptr .align 1 _ZN3cub18CUB_300001_SM_10006detail6reduce28DeviceReduceSingleTileKernelINS2_10policy_hubIdjN4cuda3__47maximumIvEEE10Policy1000EPdSB_jS8_ddNS5_3std3__410__identityEEEvT0_T1_T2_T3_T4_T6__param_1,
	.param .u32 _ZN3cub18CUB_300001_SM_10006detail6reduce28DeviceReduceSingleTileKernelINS2_10policy_hubIdjN4cuda3__47maximumIvEEE10Policy1000EPdSB_jS8_ddNS5_3std3__410__identityEEEvT0_T1_T2_T3_T4_T6__param_2,
	.param .align 1 .b8 _ZN3cub18CUB_300001_SM_10006detail6reduce28DeviceReduceSingleTileKernelINS2_10policy_hubIdjN4cuda3__47maximumIvEEE10Policy1000EPdSB_jS8_ddNS5_3std3__410__identityEEEvT0_T1_T2_T3_T4_T6__param_3[1],
	.param .f64 _ZN3cub18CUB_300001_SM_10006detail6reduce28DeviceReduceSingleTileKernelINS2_10policy_hubIdjN4cuda3__47maximumIvEEE10Policy1000EPdSB_jS8_ddNS5_3std3__410__identityEEEvT0_T1_T2_T3_T4_T6__param_4,
	.param .align 1 .b8 _ZN3cub18CUB_300001_SM_10006detail6reduce28DeviceReduceSingleTileKernelINS2_10policy_hubIdjN4cuda3__47maximumIvEEE10Policy1000EPdSB_jS8_ddNS5_3std3__410__identityEEEvT0_T1_T2_T3_T4_T6__param_5[1]
)
.maxntid 256
.minnctapersm 1
{
	.reg .pred 	%p<220>;
	.reg .b32 	%r<482>;
	.reg .b64 	%rd<205>;
	.reg .b64 	%fd<381>;
	// demoted variable
	.shared .align 8 .b8 _ZZN3cub18CUB_300001_SM_10006detail6reduce28DeviceReduceSingleTileKernelINS2_10policy_hubIdjN4cuda3__47maximumIvEEE10Policy1000EPdSB_jS8_ddNS5_3std3__410__identityEEEvT0_T1_T2_T3_T4_T6_E12temp_storage[80];
	ld.param.u64 	%rd16, [_ZN3cub18CUB_300001_SM_10006detail6reduce28DeviceReduceSingleTileKernelINS2_10policy_hubIdjN4cuda3__47maximumIvEEE10Policy1000EPdSB_jS8_ddNS5_3std3__410__identityEEEvT0_T1_T2_T3_T4_T6__param_0];
	ld.param.u64 	%rd17, [_ZN3cub18CUB_300001_SM_10006detail6reduce28DeviceReduceSingleTileKernelINS2_10policy_hubIdjN4cuda3__47maximumIvEEE10Policy1000EPdSB_jS8_ddNS5_3std3__410__identityEEEvT0_T1_T2_T3_T4_T6__param_1];
	ld.param.u32 	%r69, [_ZN3cub18CUB_300001_SM_10006detail6reduce28DeviceReduceSingleTileKernelINS2_10policy_hubIdjN4cuda3__47maximumIvEEE10Policy1000EPdSB_jS8_ddNS5_3std3__410__identityEEEvT0_T1_T2_T3_T4_T6__param_2];
	ld.param.f64 	%fd58, [_ZN3cub18CUB_300001_SM_10006detail6reduce28DeviceReduceSingleTileKernelINS2_10policy_hubIdjN4cuda3__47maximumIvEEE10Policy1000EPdSB_jS8_ddNS5_3std3__410__identityEEEvT0_T1_T2_T3_T4_T6__param_4];
	cvta.to.global.u64 	%rd1, %rd17;
	setp.ne.s32 	%p1, %r69, 0;
	@%p1 bra 	$L__BB3_3;
	mov.u32 	%r455, %tid.x;
	setp.ne.s32 	%p219, %r455, 0;
	@%p219 bra 	$L__BB3_76;
	st.global.f64 	[%rd1], %fd58;
	bra.uni 	$L__BB3_76;
$L__BB3_3:
	and.b64  	%rd18, %rd16, 31;
	setp.ne.s64 	%p2, %rd18, 0;
	@%p2 bra 	$L__BB3_39;
	setp.gt.u32 	%p110, %r69, 2047;
	@%p110 bra 	$L__BB3_23;
	mov.u32 	%r1, %tid.x;
	setp.ge.u32 	%p159, %r1, %r69;
	mov.f64 	%fd359, 0d0000000000000000;
	mov.u32 	%r459, %r1;
	@%p159 bra 	$L__BB3_7;
	mul.wide.u32 	%rd168, %r1, 8;
	add.s64 	%rd167, %rd16, %rd168;
	// begin inline asm
	ld.global.nc.u64 %rd166, [%rd167];
	// end inline asm
	mov.b64 	%fd359, %rd166;
	add.s32 	%r459, %r1, 256;
$L__BB3_7:
	setp.ge.u32 	%p160, %r459, %r69;
	@%p160 bra 	$L__BB3_14;
	not.b32 	%r331, %r459;
	add.s32 	%r4, %r69, %r331;
	and.b32  	%r332, %r4, 768;
	setp.eq.s32 	%p161, %r332, 768;
	@%p161 bra 	$L__BB3_11;
	mul.wide.u32 	%rd169, %r459, 8;
	add.s64 	%rd201, %rd16, %rd169;
	shr.u32 	%r333, %r4, 8;
	add.s32 	%r334, %r333, 1;
	and.b32  	%r335, %r334, 3;
	neg.s32 	%r457, %r335;
$L__BB3_10:
	.pragma "nounroll";
	// begin inline asm
	ld.global.nc.u64 %rd170, [%rd201];
	// end inline asm
	mov.b64 	%fd272, %rd170;
	setp.lt.f64 	%p162, %fd359, %fd272;
	selp.f64 	%fd359, %fd272, %fd359, %p162;
	add.s32 	%r459, %r459, 256;
	add.s64 	%rd201, %rd201, 2048;
	add.s32 	%r457, %r457, 1;
	setp.ne.s32 	%p163, %r457, 0;
	@%p163 bra 	$L__BB3_10;
$L__BB3_11:
	setp.lt.u32 	%p164, %r4, 768;
	@%p164 bra 	$L__BB3_14;
	mul.wide.u32 	%rd172, %r459, 8;
	add.s64 	%rd202, %rd16, %rd172;
$L__BB3_13:
	// begin inline asm
	ld.global.nc.u64 %rd173, [%rd202];
	// end inline asm
	mov.b64 	%fd273, %rd173;
	setp.lt.f64 	%p165, %fd359, %fd273;
	selp.f64 	%fd274, %fd273, %fd359, %p165;
	add.s64 	%rd176, %rd202, 2048;
	// begin inline asm
	ld.global.nc.u64 %rd175, [%rd176];
	// end inline asm
	mov.b64 	%fd275, %rd175;
	setp.lt.f64 	%p166, %fd274, %fd275;
	selp.f64 	%fd276, %fd275, %fd274, %p166;
	add.s64 	%rd178, %rd202, 4096;
	// begin inline asm
	ld.global.nc.u64 %rd177, [%rd178];
	// end inline asm
	mov.b64 	%fd277, %rd177;
	setp.lt.f64 	%p167, %fd276, %fd277;
	selp.f64 	%fd278, %fd277, %fd276, %p167;
	add.s64 	%rd180, %rd202, 6144;
	// begin inline asm
	ld.global.nc.u64 %rd179, [%rd180];
	// end inline asm
	mov.b64 	%fd279, %rd179;
	setp.lt.f64 	%p168, %fd278, %fd279;
	selp.f64 	%fd359, %fd279, %fd278, %p168;
	add.s32 	%r459, %r459, 1024;
	add.s64 	%rd202, %rd202, 8192;
	setp.lt.s32 	%p169, %r459, %r69;
	@%p169 bra 	$L__BB3_13;
$L__BB3_14:
	setp.lt.u32 	%p170, %r69, 256;
	@%p170 bra 	$L__BB3_19;
	// begin inline asm
	mov.u32 %r399, %laneid;
	// end inline asm
	mov.b64 	%rd191, %fd359;
	mov.b64 	{%r401, %r406}, %rd191;
	mov.b32 	%r407, 1;
	mov.b32 	%r448, 31;
	mov.b32 	%r449, -1;
	// begin inline asm
	shfl.sync.down.b32 %r400, %r401, %r407, %r448, %r449;
	// end inline asm
	// begin inline asm
	shfl.sync.down.b32 %r405, %r406, %r407, %r448, %r449;
	// end inline asm
	mov.b64 	%rd192, {%r400, %r405};
	mov.b64 	%fd327, %rd192;
	setp.gt.s32 	%p198, %r399, 30;
	setp.lt.f64 	%p199, %fd359, %fd327;
	selp.f64 	%fd328, %fd327, %fd359, %p199;
	selp.f64 	%fd329, %fd359, %fd328, %p198;
	mov.b64 	%rd193, %fd329;
	mov.b64 	{%r411, %r416}, %rd193;
	mov.b32 	%r417, 2;
	// begin inline asm
	shfl.sync.down.b32 %r410, %r411, %r417, %r448, %r449;
	// end inline asm
	// begin inline asm
	shfl.sync.down.b32 %r415, %r416, %r417, %r448, %r449;
	// end inline asm
	mov.b64 	%rd194, {%r410, %r415};
	mov.b64 	%fd330, %rd194;
	setp.gt.s32 	%p200, %r399, 29;
	setp.lt.f64 	%p201, %fd329, %fd330;
	selp.f64 	%fd331, %fd330, %fd329, %p201;
	selp.f64 	%fd332, %fd329, %fd331, %p200;
	mov.b64 	%rd195, %fd332;
	mov.b64 	{%r421, %r426}, %rd195;
	mov.b32 	%r427, 4;
	// begin inline asm
	shfl.sync.down.b32 %r420, %r421, %r427, %r448, %r449;
	// end inline asm
	// begin inline asm
	shfl.sync.down.b32 %r425, %r426, %r427, %r448, %r449;
	// end inline asm
	mov.b64 	%rd196, {%r420, %r425};
	mov.b64 	%fd333, %rd196;
	setp.gt.s32 	%p202, %r399, 27;
	setp.lt.f64 	%p203, %fd332, %fd333;
	selp.f64 	%fd334, %fd333, %fd332, %p203;
	selp.f64 	%fd335, %fd332, %fd334, %p202;
	mov.b64 	%rd197, %fd335;
	mov.b64 	{%r431, %r436}, %rd197;
	mov.b32 	%r437, 8;
	// begin inline asm
	shfl.sync.down.b32 %r430, %r431, %r437, %r448, %r449;
	// end inline asm
	// begin inline asm
	shfl.sync.down.b32 %r435, %r436, %r437, %r448, %r449;
	// end inline asm
	mov.b64 	%rd198, {%r430, %r435};
	mov.b64 	%fd336, %rd198;
	setp.gt.s32 	%p204, %r399, 23;
	setp.lt.f64 	%p205, %fd335, %fd336;
	selp.f64 	%fd337, %fd336, %fd335, %p205;
	selp.f64 	%fd338, %fd335, %fd337, %p204;
	mov.b64 	%rd199, %fd338;
	mov.b64 	{%r441, %r446}, %rd199;
	mov.b32 	%r447, 16;
	// begin inline asm
	shfl.sync.down.b32 %r440, %r441, %r447, %r448, %r449;
	// end inline asm
	// begin inline asm
	shfl.sync.down.b32 %r445, %r446, %r447, %r448, %r449;
	// end inline asm
	mov.b64 	%rd200, {%r440, %r445};
	mov.b64 	%fd339, %rd200;
	setp.gt.s32 	%p206, %r399, 15;
	setp.lt.f64 	%p207, %fd338, %fd339;
	selp.f64 	%fd10, %fd339, %fd338, %p207;
	selp.f64 	%fd380, %fd338, %fd10, %p206;
	setp.ne.s32 	%p208, %r399, 0;
	@%p208 bra 	$L__BB3_17;
	shr.u32 	%r450, %r1, 2;
	and.b32  	%r451, %r450, 248;
	mov.u32 	%r452, _ZZN3cub18CUB_300001_SM_10006detail6reduce28DeviceReduceSingleTileKernelINS2_10policy_hubIdjN4cuda3__47maximumIvEEE10Policy1000EPdSB_jS8_ddNS5_3std3__410__identityEEEvT0_T1_T2_T3_T4_T6_E12temp_storage;
	add.s32 	%r453, %r452, %r451;
	st.shared.f64 	[%r453+8], %fd10;
$L__BB3_17:
	bar.sync 	0;
	setp.ne.s32 	%p209, %r1, 0;
	@%p209 bra 	$L__BB3_74;
	ld.shared.f64 	%fd340, [_ZZN3cub18CUB_300001_SM_10006detail6reduce28DeviceReduceSingleTileKernelINS2_10policy_hubIdjN4cuda3__47maximumIvEEE10Policy1000EPdSB_jS8_ddNS5_3std3__410__identityEEEvT0_T1_T2_T3_T4_T6_E12temp_storage+16];
	setp.lt.f64 	%p210, %fd380, %fd340;
	selp.f64 	%fd341, %fd340, %fd380, %p210;
	ld.shared.f64 	%fd342, [_ZZN3cub18CUB_300001_SM_10006detail6reduce28DeviceReduceSingleTileKernelINS2_10policy_hubIdjN4cuda3__47maximumIvEEE10Policy1000EPdSB_jS8_ddNS5_3std3__410__identityEEEvT0_T1_T2_T3_T4_T6_E12temp_storage+24];
	setp.lt.f64 	%p211, %fd341, %fd342;
	selp.f64 	%fd343, %fd342, %fd341, %p211;
	ld.shared.f64 	%fd344, [_ZZN3cub18CUB_300001_SM_10006detail6reduce28DeviceReduceSingleTileKernelINS2_10policy_hubIdjN4cuda3__47maximumIvEEE10Policy1000EPdSB_jS8_ddNS5_3std3__410__identityEEEvT0_T1_T2_T3_T4_T6_E12temp_storage+32];
	setp.lt.f64 	%p212, %fd343, %fd344;
	selp.f64 	%fd345, %fd344, %fd343, %p212;
	ld.shared.f64 	%fd346, [_ZZN3cub18CUB_300001_SM_10006detail6reduce28DeviceReduceSingleTileKernelINS2_10policy_hubIdjN4cuda3__47maximumIvEEE10Policy1000EPdSB_jS8_ddNS5_3std3__410__identityEEEvT0_T1_T2_T3_T4_T6_E12temp_storage+40];
	setp.lt.f64 	%p213, %fd345, %fd346;
	selp.f64 	%fd347, %fd346, %fd345, %p213;
	ld.shared.f64 	%fd348, [_ZZN3cub18CUB_300001_SM_10006detail6reduce28DeviceReduceSingleTileKernelINS2_10policy_hubIdjN4cuda3__47maximumIvEEE10Policy1000EPdSB_jS8_ddNS5_3std3__410__identityEEEvT0_T1_T2_T3_T4_T6_E12temp_storage+48];
	setp.lt.f64 	%p214, %fd347, %fd348;
	selp.f64 	%fd349, %fd348, %fd347, %p214;
	ld.shared.f64 	%fd350, [_ZZN3cub18CUB_300001_SM_10006detail6reduce28DeviceReduceSingleTileKernelINS2_10policy_hubIdjN4cuda3__47maximumIvEEE10Policy1000EPdSB_jS8_ddNS5_3std3__410__identityEEEvT0_T1_T2_T3_T4_T6_E12temp_storage+56];
	setp.lt.f64 	%p215, %fd349, %fd350;
	selp.f64 	%fd351, %fd350, %fd349, %p215;
	ld.shared.f64 	%fd352, [_ZZN3cub18CUB_300001_SM_10006detail6reduce28DeviceReduceSingleTileKernelINS2_10policy_hubIdjN4cuda3__47maximumIvEEE10Policy1000EPdSB_jS8_ddNS5_3std3__410__identityEEEvT0_T1_T2_T3_T4_T6_E12temp_storage+64];
	setp.lt.f64 	%p216, %fd351, %fd352;
	selp.f64 	%fd380, %fd352, %fd351, %p216;
	bra.uni 	$L__BB3_74;
$L__BB3_19:
	// begin inline asm
	mov.u32 %r336, %laneid;
	// end inline asm
	and.b32  	%r387, %r1, 992;
	add.s32 	%r388, %r387, 32;
	setp.gt.u32 	%p171, %r388, %r69;
	not.b32 	%r389, %r387;
	add.s32 	%r390, %r69, %r389;
	selp.b32 	%r385, %r390, 31, %p171;
	mov.b64 	%rd181, %fd359;
	mov.b64 	{%r338, %r343}, %rd181;
	mov.b32 	%r344, 1;
	mov.b32 	%r386, -1;
	// begin inline asm
	shfl.sync.down.b32 %r337, %r338, %r344, %r385, %r386;
	// end inline asm
	// begin inline asm
	shfl.sync.down.b32 %r342, %r343, %r344, %r385, %r386;
	// end inline asm
	mov.b64 	%rd182, {%r337, %r342};
	mov.b64 	%fd280, %rd182;
	setp.lt.s32 	%p172, %r336, %r385;
	setp.lt.f64 	%p173, %fd359, %fd280;
	selp.f64 	%fd281, %fd280, %fd359, %p173;
	selp.f64 	%fd282, %fd281, %fd359, %p172;
	mov.b64 	%rd183, %fd282;
	mov.b64 	{%r348, %r353}, %rd183;
	mov.b32 	%r354, 2;
	// begin inline asm
	shfl.sync.down.b32 %r347, %r348, %r354, %r385, %r386;
	// end inline asm
	// begin inline asm
	shfl.sync.down.b32 %r352, %r353, %r354, %r385, %r386;
	// end inline asm
	mov.b64 	%rd184, {%r347, %r352};
	mov.b64 	%fd283, %rd184;
	add.s32 	%r391, %r336, 2;
	setp.gt.s32 	%p174, %r391, %r385;
	setp.lt.f64 	%p175, %fd282, %fd283;
	selp.f64 	%fd284, %fd283, %fd282, %p175;
	selp.f64 	%fd285, %fd282, %fd284, %p174;
	mov.b64 	%rd185, %fd285;
	mov.b64 	{%r358, %r363}, %rd185;
	mov.b32 	%r364, 4;
	// begin inline asm
	shfl.sync.down.b32 %r357, %r358, %r364, %r385, %r386;
	// end inline asm
	// begin inline asm
	shfl.sync.down.b32 %r362, %r363, %r364, %r385, %r386;
	// end inline asm
	mov.b64 	%rd186, {%r357, %r362};
	mov.b64 	%fd286, %rd186;
	add.s32 	%r392, %r336, 4;
	setp.gt.s32 	%p176, %r392, %r385;
	setp.lt.f64 	%p177, %fd285, %fd286;
	selp.f64 	%fd287, %fd286, %fd285, %p177;
	selp.f64 	%fd288, %fd285, %fd287, %p176;
	mov.b64 	%rd187, %fd288;
	mov.b64 	{%r368, %r373}, %rd187;
	mov.b32 	%r374, 8;
	// begin inline asm
	shfl.sync.down.b32 %r367, %r368, %r374, %r385, %r386;
	// end inline asm
	// begin inline asm
	shfl.sync.down.b32 %r372, %r373, %r374, %r385, %r386;
	// end inline asm
	mov.b64 	%rd188, {%r367, %r372};
	mov.b64 	%fd289, %rd188;
	add.s32 	%r393, %r336, 8;
	setp.gt.s32 	%p178, %r393, %r385;
	setp.lt.f64 	%p179, %fd288, %fd289;
	selp.f64 	%fd290, %fd289, %fd288, %p179;
	selp.f64 	%fd291, %fd288, %fd290, %p178;
	mov.b64 	%rd189, %fd291;
	mov.b64 	{%r378, %r383}, %rd189;
	mov.b32 	%r384, 16;
	// begin inline asm
	shfl.sync.down.b32 %r377, %r378, %r384, %r385, %r386;
	// end inline asm
	// begin inline asm
	shfl.sync.down.b32 %r382, %r383, %r384, %r385, %r386;
	// end inline asm
	mov.b64 	%rd190, {%r377, %r382};
	mov.b64 	%fd292, %rd190;
	add.s32 	%r394, %r336, 16;
	setp.gt.s32 	%p180, %r394, %r385;
	setp.lt.f64 	%p181, %fd291, %fd292;
	selp.f64 	%fd293, %fd292, %fd291, %p181;
	selp.f64 	%fd380, %fd291, %fd293, %p180;
	setp.ne.s32 	%p182, %r336, 0;
	@%p182 bra 	$L__BB3_21;
	shr.u32 	%r395, %r1, 2;
	and.b32  	%r396, %r395, 248;
	mov.u32 	%r397, _ZZN3cub18CUB_300001_SM_10006detail6reduce28DeviceReduceSingleTileKernelINS2_10policy_hubIdjN4cuda3__47maximumIvEEE10Policy1000EPdSB_jS8_ddNS5_3std3__410__identityEEEvT0_T1_T2_T3_T4_T6_E12temp_storage;
	add.s32 	%r398, %r397, %r396;
	st.shared.f64 	[%r398+8], %fd380;
$L__BB3_21:
	bar.sync 	0;
	setp.ne.s32 	%p183, %r1, 0;
	@%p183 bra 	$L__BB3_74;
	setp.gt.u32 	%p184, %r69, 32;
	ld.shared.f64 	%fd294, [_ZZN3cub18CUB_300001_SM_10006detail6reduce28DeviceReduceSingleTileKernelINS2_10policy_hubIdjN4cuda3__47maximumIvEEE10Policy1000EPdSB_jS8_ddNS5_3std3__410__identityEEEvT0_T1_T2_T3_T4_T6_E12temp_storage+16];
	setp.lt.f64 	%p185, %fd380, %fd294;
	selp.f64 	%fd296, %fd294, %fd380, %p185;
	selp.f64 	%fd297, %fd296, %fd380, %p184;
	setp.gt.u32 	%p186, %r69, 64;
	ld.shared.f64 	%fd299, [_ZZN3cub18CUB_300001_SM_10006detail6reduce28DeviceReduceSingleTileKernelINS2_10policy_hubIdjN4cuda3__47maximumIvEEE10Policy1000EPdSB_jS8_ddNS5_3std3__410__identityEEEvT0_T1_T2_T3_T4_T6_E12temp_storage+24];
	setp.lt.f64 	%p187, %fd297, %fd299;
	selp.f64 	%fd301, %fd299, %fd297, %p187;
	selp.f64 	%fd302, %fd301, %fd297, %p186;
	setp.gt.u32 	%p188, %r69, 96;
	ld.shared.f64 	%fd304, [_ZZN3cub18CUB_300001_SM_10006detail6reduce28DeviceReduceSingleTileKernelINS2_10policy_hubIdjN4cuda3__47maximumIvEEE10Policy1000EPdSB_jS8_ddNS5_3std3__410__identityEEEvT0_T1_T2_T3_T4_T6_E12temp_storage+32];
	setp.lt.f64 	%p189, %fd302, %fd304;
	selp.f64 	%fd306, %fd304, %fd302, %p189;
	selp.f64 	%fd307, %fd306, %fd302, %p188;
	setp.gt.u32 	%p190, %r69, 128;
	ld.shared.f64 	%fd309, [_ZZN3cub18CUB_300001_SM_10006detail6reduce28DeviceReduceSingleTileKernelINS2_10policy_hubIdjN4cuda3__47maximumIvEEE10Policy1000EPdSB_jS8_ddNS5_3std3__410__identityEEEvT0_T1_T2_T3_T4_T6_E12temp_storage+40];
	setp.lt.f64 	%p191, %fd307, %fd309;
	selp.f64 	%fd311, %fd309, %fd307, %p191;
	selp.f64 	%fd312, %fd311, %fd307, %p190;
	setp.gt.u32 	%p192, %r69, 160;
	ld.shared.f64 	%fd314, [_ZZN3cub18CUB_300001_SM_10006detail6reduce28DeviceReduceSingleTileKernelINS2_10policy_hubIdjN4cuda3__47maximumIvEEE10Policy1000EPdSB_jS8_ddNS5_3std3__410__identityEEEvT0_T1_T2_T3_T4_T6_E12temp_storage+48];
	setp.lt.f64 	%p193, %fd312, %fd314;
	selp.f64 	%fd316, %fd314, %fd312, %p193;
	selp.f64 	%fd317, %fd316, %fd312, %p192;
	setp.gt.u32 	%p194, %r69, 192;
	ld.shared.f64 	%fd319, [_ZZN3cub18CUB_300001_SM_10006detail6reduce28DeviceReduceSingleTileKernelINS2_10policy_hubIdjN4cuda3__47maximumIvEEE10Policy1000EPdSB_jS8_ddNS5_3std3__410__identityEEEvT0_T1_T2_T3_T4_T6_E12temp_storage+56];
	setp.lt.f64 	%p195, %fd317, %fd319;
	selp.f64 	%fd321, %fd319, %fd317, %p195;
	selp.f64 	%fd322, %fd321, %fd317, %p194;
	setp.gt.u32 	%p196, %r69, 224;
	ld.shared.f64 	%fd324, [_ZZN3cub18CUB_300001_SM_10006detail6reduce28DeviceReduceSingleTileKernelINS2_10policy_hubIdjN4cuda3__47maximumIvEEE10Policy1000EPdSB_jS8_ddNS5_3std3__410__identityEEEvT0_T1_T2_T3_T4_T6_E12temp_storage+64];
	setp.lt.f64 	%p197, %fd322, %fd324;
	selp.f64 	%fd326, %fd324, %fd322, %p197;
	selp.f64 	%fd380, %fd326, %fd322, %p196;
	bra.uni 	$L__BB3_74;
$L__BB3_23:
	mov.u32 	%r13, %tid.x;
	shl.b32 	%r263, %r13, 2;
	mul.wide.u32 	%rd127, %r263, 8;
	add.s64 	%rd117, %rd16, %rd127;
	// begin inline asm
	ld.global.nc.v2.u64 {%rd115, %rd116}, [%rd117];
	// end inline asm
	add.s64 	%rd120, %rd117, 16;
	// begin inline asm
	ld.global.nc.v2.u64 {%rd118, %rd119}, [%rd120];
	// end inline asm
	mov.b64 	%fd206, %rd115;
	mov.b64 	%fd207, %rd116;
	mov.b64 	%fd208, %rd118;
	mov.b64 	%fd209, %rd119;
	add.s64 	%rd123, %rd117, 8192;
	// begin inline asm
	ld.global.nc.v2.u64 {%rd121, %rd122}, [%rd123];
	// end inline asm
	add.s64 	%rd126, %rd117, 8208;
	// begin inline asm
	ld.global.nc.v2.u64 {%rd124, %rd125}, [%rd126];
	// end inline asm
	mov.b64 	%fd210, %rd121;
	mov.b64 	%fd211, %rd122;
	mov.b64 	%fd212, %rd124;
	mov.b64 	%fd213, %rd125;
	setp.lt.f64 	%p111, %fd206, %fd207;
	selp.f64 	%fd214, %fd207, %fd206, %p111;
	setp.lt.f64 	%p112, %fd214, %fd208;
	selp.f64 	%fd215, %fd208, %fd214, %p112;
	setp.lt.f64 	%p113, %fd215, %fd209;
	selp.f64 	%fd216, %fd209, %fd215, %p113;
	setp.lt.f64 	%p114, %fd216, %fd210;
	selp.f64 	%fd217, %fd210, %fd216, %p114;
	setp.lt.f64 	%p115, %fd217, %fd211;
	selp.f64 	%fd218, %fd211, %fd217, %p115;
	setp.lt.f64 	%p116, %fd218, %fd212;
	selp.f64 	%fd219, %fd212, %fd218, %p116;
	setp.lt.f64 	%p117, %fd219, %fd213;
	selp.f64 	%fd366, %fd213, %fd219, %p117;
	add.s32 	%r14, %r69, -2048;
	setp.lt.u32 	%p118, %r14, 2048;
	mov.b32 	%r462, 2048;
	@%p118 bra 	$L__BB3_27;
	mov.b32 	%r462, 2048;
$L__BB3_25:
	mul.wide.u32 	%rd140, %r462, 8;
	add.s64 	%rd130, %rd117, %rd140;
	// begin inline asm
	ld.global.nc.v2.u64 {%rd128, %rd129}, [%rd130];
	// end inline asm
	add.s64 	%rd133, %rd130, 16;
	// begin inline asm
	ld.global.nc.v2.u64 {%rd131, %rd132}, [%rd133];
	// end inline asm
	mov.b64 	%fd220, %rd128;
	mov.b64 	%fd221, %rd129;
	mov.b64 	%fd222, %rd131;
	mov.b64 	%fd223, %rd132;
	add.s64 	%rd136, %rd130, 8192;
	// begin inline asm
	ld.global.nc.v2.u64 {%rd134, %rd135}, [%rd136];
	// end inline asm
	add.s64 	%rd139, %rd130, 8208;
	// begin inline asm
	ld.global.nc.v2.u64 {%rd137, %rd138}, [%rd139];
	// end inline asm
	mov.b64 	%fd224, %rd134;
	mov.b64 	%fd225, %rd135;
	mov.b64 	%fd226, %rd137;
	mov.b64 	%fd227, %rd138;
	setp.lt.f64 	%p119, %fd366, %fd220;
	selp.f64 	%fd228, %fd220, %fd366, %p119;
	setp.lt.f64 	%p120, %fd228, %fd221;
	selp.f64 	%fd229, %fd221, %fd228, %p120;
	setp.lt.f64 	%p121, %fd229, %fd222;
	selp.f64 	%fd230, %fd222, %fd229, %p121;
	setp.lt.f64 	%p122, %fd230, %fd223;
	selp.f64 	%fd231, %fd223, %fd230, %p122;
	setp.lt.f64 	%p123, %fd231, %fd224;
	selp.f64 	%fd232, %fd224, %fd231, %p123;
	setp.lt.f64 	%p124, %fd232, %fd225;
	selp.f64 	%fd233, %fd225, %fd232, %p124;
	setp.lt.f64 	%p125, %fd233, %fd226;
	selp.f64 	%fd234, %fd226, %fd233, %p125;
	setp.lt.f64 	%p126, %fd234, %fd227;
	selp.f64 	%fd366, %fd227, %fd234, %p126;
	sub.s32 	%r265, %r69, %r462;
	setp.lt.u32 	%p127, %r265, 2048;
	@%p127 bra 	$L__BB3_35;
	add.s32 	%r462, %r462, 2048;
	setp.le.u32 	%p128, %r462, %r14;
	@%p128 bra 	$L__BB3_25;
$L__BB3_27:
	setp.le.u32 	%p129, %r69, %r462;
	@%p129 bra 	$L__BB3_35;
	sub.s32 	%r18, %r69, %r462;
	setp.ge.s32 	%p130, %r13, %r18;
	@%p130 bra 	$L__BB3_35;
	not.b32 	%r266, %r13;
	add.s32 	%r267, %r69, %r266;
	sub.s32 	%r19, %r267, %r462;
	and.b32  	%r268, %r19, 768;
	setp.eq.s32 	%p131, %r268, 768;
	mov.u32 	%r466, %r13;
	@%p131 bra 	$L__BB3_32;
	add.s32 	%r464, %r13, %r462;
	shr.u32 	%r269, %r19, 8;
	add.s32 	%r270, %r269, 1;
	and.b32  	%r271, %r270, 3;
	neg.s32 	%r463, %r271;
	mov.u32 	%r466, %r13;
$L__BB3_31:
	.pragma "nounroll";
	mul.wide.u32 	%rd143, %r464, 8;
	add.s64 	%rd142, %rd16, %rd143;
	// begin inline asm
	ld.global.nc.u64 %rd141, [%rd142];
	// end inline asm
	mov.b64 	%fd236, %rd141;
	setp.lt.f64 	%p132, %fd366, %fd236;
	selp.f64 	%fd366, %fd236, %fd366, %p132;
	add.s32 	%r466, %r466, 256;
	add.s32 	%r464, %r464, 256;
	add.s32 	%r463, %r463, 1;
	setp.ne.s32 	%p133, %r463, 0;
	@%p133 bra 	$L__BB3_31;
$L__BB3_32:
	setp.lt.u32 	%p134, %r19, 768;
	@%p134 bra 	$L__BB3_35;
	add.s32 	%r468, %r466, 512;
	add.s32 	%r467, %r466, %r462;
$L__BB3_34:
	mul.wide.u32 	%rd152, %r467, 8;
	add.s64 	%rd145, %rd16, %rd152;
	// begin inline asm
	ld.global.nc.u64 %rd144, [%rd145];
	// end inline asm
	mov.b64 	%fd237, %rd144;
	setp.lt.f64 	%p135, %fd366, %fd237;
	selp.f64 	%fd238, %fd237, %fd366, %p135;
	add.s32 	%r272, %r467, 256;
	mul.wide.u32 	%rd153, %r272, 8;
	add.s64 	%rd147, %rd16, %rd153;
	// begin inline asm
	ld.global.nc.u64 %rd146, [%rd147];
	// end inline asm
	mov.b64 	%fd239, %rd146;
	setp.lt.f64 	%p136, %fd238, %fd239;
	selp.f64 	%fd240, %fd239, %fd238, %p136;
	add.s32 	%r273, %r467, 512;
	mul.wide.u32 	%rd154, %r273, 8;
	add.s64 	%rd149, %rd16, %rd154;
	// begin inline asm
	ld.global.nc.u64 %rd148, [%rd149];
	// end inline asm
	mov.b64 	%fd241, %rd148;
	setp.lt.f64 	%p137, %fd240, %fd241;
	selp.f64 	%fd242, %fd241, %fd240, %p137;
	add.s32 	%r274, %r467, 768;
	mul.wide.u32 	%rd155, %r274, 8;
	add.s64 	%rd151, %rd16, %rd155;
	// begin inline asm
	ld.global.nc.u64 %rd150, [%rd151];
	// end inline asm
	mov.b64 	%fd243, %rd150;
	setp.lt.f64 	%p138, %fd242, %fd243;
	selp.f64 	%fd366, %fd243, %fd242, %p138;
	add.s32 	%r33, %r468, 1024;
	add.s32 	%r275, %r468, 512;
	add.s32 	%r467, %r467, 1024;
	setp.lt.s32 	%p139, %r275, %r18;
	mov.u32 	%r468, %r33;
	@%p139 bra 	$L__BB3_34;
$L__BB3_35:
	// begin inline asm
	mov.u32 %r276, %laneid;
	// end inline asm
	mov.b64 	%rd156, %fd366;
	mov.b64 	{%r278, %r283}, %rd156;
	mov.b32 	%r284, 1;
	mov.b32 	%r325, 31;
	mov.b32 	%r326, -1;
	// begin inline asm
	shfl.sync.down.b32 %r277, %r278, %r284, %r325, %r326;
	// end inline asm
	// begin inline asm
	shfl.sync.down.b32 %r282, %r283, %r284, %r325, %r326;
	// end inline asm
	mov.b64 	%rd157, {%r277, %r282};
	mov.b64 	%fd244, %rd157;
	setp.gt.s32 	%p140, %r276, 30;
	setp.lt.f64 	%p141, %fd366, %fd244;
	selp.f64 	%fd245, %fd244, %fd366, %p141;
	selp.f64 	%fd246, %fd366, %fd245, %p140;
	mov.b64 	%rd158, %fd246;
	mov.b64 	{%r288, %r293}, %rd158;
	mov.b32 	%r294, 2;
	// begin inline asm
	shfl.sync.down.b32 %r287, %r288, %r294, %r325, %r326;
	// end inline asm
	// begin inline asm
	shfl.sync.down.b32 %r292, %r293, %r294, %r325, %r326;
	// end inline asm
	mov.b64 	%rd159, {%r287, %r292};
	mov.b64 	%fd247, %rd159;
	setp.gt.s32 	%p142, %r276, 29;
	setp.lt.f64 	%p143, %fd246, %fd247;
	selp.f64 	%fd248, %fd247, %fd246, %p143;
	selp.f64 	%fd249, %fd246, %fd248, %p142;
	mov.b64 	%rd160, %fd249;
	mov.b64 	{%r298, %r303}, %rd160;
	mov.b32 	%r304, 4;
	// begin inline asm
	shfl.sync.down.b32 %r297, %r298, %r304, %r325, %r326;
	// end inline asm
	// begin inline asm
	shfl.sync.down.b32 %r302, %r303, %r304, %r325, %r326;
	// end inline asm
	mov.b64 	%rd161, {%r297, %r302};
	mov.b64 	%fd250, %rd161;
	setp.gt.s32 	%p144, %r276, 27;
	setp.lt.f64 	%p145, %fd249, %fd250;
	selp.f64 	%fd251, %fd250, %fd249, %p145;
	selp.f64 	%fd252, %fd249, %fd251, %p144;
	mov.b64 	%rd162, %fd252;
	mov.b64 	{%r308, %r313}, %rd162;
	mov.b32 	%r314, 8;
	// begin inline asm
	shfl.sync.down.b32 %r307, %r308, %r314, %r325, %r326;
	// end inline asm
	// begin inline asm
	shfl.sync.down.b32 %r312, %r313, %r314, %r325, %r326;
	// end inline asm
	mov.b64 	%rd163, {%r307, %r312};
	mov.b64 	%fd253, %rd163;
	setp.gt.s32 	%p146, %r276, 23;
	setp.lt.f64 	%p147, %fd252, %fd253;
	selp.f64 	%fd254, %fd253, %fd252, %p147;
	selp.f64 	%fd255, %fd252, %fd254, %p146;
	mov.b64 	%rd164, %fd255;
	mov.b64 	{%r318, %r323}, %rd164;
	mov.b32 	%r324, 16;
	// begin inline asm
	shfl.sync.down.b32 %r317, %r318, %r324, %r325, %r326;
	// end inline asm
	// begin inline asm
	shfl.sync.down.b32 %r322, %r323, %r324, %r325, %r326;
	// end inline asm
	mov.b64 	%rd165, {%r317, %r322};
	mov.b64 	%fd256, %rd165;
	setp.gt.s32 	%p148, %r276, 15;
	setp.lt.f64 	%p149, %fd255, %fd256;
	selp.f64 	%fd26, %fd256, %fd255, %p149;
	selp.f64 	%fd380, %fd255, %fd26, %p148;
	setp.ne.s32 	%p150, %r276, 0;
	@%p150 bra 	$L__BB3_37;
	shr.u32 	%r327, %r13, 2;
	and.b32  	%r328, %r327, 248;
	mov.u32 	%r329, _ZZN3cub18CUB_300001_SM_10006detail6reduce28DeviceReduceSingleTileKernelINS2_10policy_hubIdjN4cuda3__47maximumIvEEE10Policy1000EPdSB_jS8_ddNS5_3std3__410__identityEEEvT0_T1_T2_T3_T4_T6_E12temp_storage;
	add.s32 	%r330, %r329, %r328;
	st.shared.f64 	[%r330+8], %fd26;
$L__BB3_37:
	bar.sync 	0;
	setp.ne.s32 	%p151, %r13, 0;
	@%p151 bra 	$L__BB3_74;
	ld.shared.f64 	%fd257, [_ZZN3cub18CUB_300001_SM_10006detail6reduce28DeviceReduceSingleTileKernelINS2_10policy_hubIdjN4cuda3__47maximumIvEEE10Policy1000EPdSB_jS8_ddNS5_3std3__410__identityEEEvT0_T1_T2_T3_T4_T6_E12temp_storage+16];
	setp.lt.f64 	%p152, %fd380, %fd257;
	selp.f64 	%fd258, %fd257, %fd380, %p152;
	ld.shared.f64 	%fd259, [_ZZN3cub18CUB_300001_SM_10006detail6reduce28DeviceReduceSingleTileKernelINS2_10policy_hubIdjN4cuda3__47maximumIvEEE10Policy1000EPdSB_jS8_ddNS5_3std3__410__identityEEEvT0_T1_T2_T3_T4_T6_E12temp_storage+24];
	setp.lt.f64 	%p153, %fd258, %fd259;
	selp.f64 	%fd260, %fd259, %fd258, %p153;
	ld.shared.f64 	%fd261, [_ZZN3cub18CUB_300001_SM_10006detail6reduce28DeviceReduceSingleTileKernelINS2_10policy_hubIdjN4cuda3__47maximumIvEEE10Policy1000EPdSB_jS8_ddNS5_3std3__410__identityEEEvT0_T1_T2_T3_T4_T6_E12temp_storage+32];
	setp.lt.f64 	%p154, %fd260, %fd261;
	selp.f64 	%fd262, %fd261, %fd260, %p154;
	ld.shared.f64 	%fd263, [_ZZN3cub18CUB_300001_SM_10006detail6reduce28DeviceReduceSingleTileKernelINS2_10policy_hubIdjN4cuda3__47maximumIvEEE10Policy1000EPdSB_jS8_ddNS5_3std3__410__identityEEEvT0_T1_T2_T3_T4_T6_E12temp_storage+40];
	setp.lt.f64 	%p155, %fd262, %fd263;
	selp.f64 	%fd264, %fd263, %fd262, %p155;
	ld.shared.f64 	%fd265, [_ZZN3cub18CUB_300001_SM_10006detail6reduce28DeviceReduceSingleTileKernelINS2_10policy_hubIdjN4cuda3__47maximumIvEEE10Policy1000EPdSB_jS8_ddNS5_3std3__410__identityEEEvT0_T1_T2_T3_T4_T6_E12temp_storage+48];
	setp.lt.f64 	%p156, %fd264, %fd265;
	selp.f64 	%fd266, %fd265, %fd264, %p156;
	ld.shared.f64 	%fd267, [_ZZN3cub18CUB_300001_SM_10006detail6reduce28DeviceReduceSingleTileKernelINS2_10policy_hubIdjN4cuda3__47maximumIvEEE10Policy1000EPdSB_jS8_ddNS5_3std3__410__identityEEEvT0_T1_T2_T3_T4_T6_E12temp_storage+56];
	setp.lt.f64 	%p157, %fd266, %fd267;
	selp.f64 	%fd268, %fd267, %fd266, %p157;
	ld.shared.f64 	%fd269, [_ZZN3cub18CUB_300001_SM_10006detail6reduce28DeviceReduceSingleTileKernelINS2_10policy_hubIdjN4cuda3__47maximumIvEEE10Policy1000EPdSB_jS8_ddNS5_3std3__410__identityEEEvT0_T1_T2_T3_T4_T6_E12temp_storage+64];
	setp.lt.f64 	%p158, %fd268, %fd269;
	selp.f64 	%fd380, %fd269, %fd268, %p158;
	bra.uni 	$L__BB3_74;
$L__BB3_39:
	setp.gt.u32 	%p3, %r69, 2047;
	@%p3 bra 	$L__BB3_58;
	mov.u32 	%r35, %tid.x;
	setp.ge.u32 	%p52, %r35, %r69;
	mov.f64 	%fd372, 0d0000000000000000;
	mov.u32 	%r472, %r35;
	@%p52 bra 	$L__BB3_42;
	mul.wide.u32 	%rd82, %r35, 8;
	add.s64 	%rd81, %rd16, %rd82;
	// begin inline asm
	ld.global.nc.u64 %rd80, [%rd81];
	// end inline asm
	mov.b64 	%fd372, %rd80;
	add.s32 	%r472, %r35, 256;
$L__BB3_42:
	setp.ge.u32 	%p53, %r472, %r69;
	@%p53 bra 	$L__BB3_49;
	not.b32 	%r139, %r472;
	add.s32 	%r38, %r69, %r139;
	and.b32  	%r140, %r38, 768;
	setp.eq.s32 	%p54, %r140, 768;
	@%p54 bra 	$L__BB3_46;
	mul.wide.u32 	%rd83, %r472, 8;
	add.s64 	%rd203, %rd16, %rd83;
	shr.u32 	%r141, %r38, 8;
	add.s32 	%r142, %r141, 1;
	and.b32  	%r143, %r142, 3;
	neg.s32 	%r470, %r143;
$L__BB3_45:
	.pragma "nounroll";
	// begin inline asm
	ld.global.nc.u64 %rd84, [%rd203];
	// end inline asm
	mov.b64 	%fd125, %rd84;
	setp.lt.f64 	%p55, %fd372, %fd125;
	selp.f64 	%fd372, %fd125, %fd372, %p55;
	add.s32 	%r472, %r472, 256;
	add.s64 	%rd203, %rd203, 2048;
	add.s32 	%r470, %r470, 1;
	setp.ne.s32 	%p56, %r470, 0;
	@%p56 bra 	$L__BB3_45;
$L__BB3_46:
	setp.lt.u32 	%p57, %r38, 768;
	@%p57 bra 	$L__BB3_49;
	mul.wide.u32 	%rd86, %r472, 8;
	add.s64 	%rd204, %rd16, %rd86;
$L__BB3_48:
	// begin inline asm
	ld.global.nc.u64 %rd87, [%rd204];
	// end inline asm
	mov.b64 	%fd126, %rd87;
	setp.lt.f64 	%p58, %fd372, %fd126;
	selp.f64 	%fd127, %fd126, %fd372, %p58;
	add.s64 	%rd90, %rd204, 2048;
	// begin inline asm
	ld.global.nc.u64 %rd89, [%rd90];
	// end inline asm
	mov.b64 	%fd128, %rd89;
	setp.lt.f64 	%p59, %fd127, %fd128;
	selp.f64 	%fd129, %fd128, %fd127, %p59;
	add.s64 	%rd92, %rd204, 4096;
	// begin inline asm
	ld.global.nc.u64 %rd91, [%rd92];
	// end inline asm
	mov.b64 	%fd130, %rd91;
	setp.lt.f64 	%p60, %fd129, %fd130;
	selp.f64 	%fd131, %fd130, %fd129, %p60;
	add.s64 	%rd94, %rd204, 6144;
	// begin inline asm
	ld.global.nc.u64 %rd93, [%rd94];
	// end inline asm
	mov.b64 	%fd132, %rd93;
	setp.lt.f64 	%p61, %fd131, %fd132;
	selp.f64 	%fd372, %fd132, %fd131, %p61;
	add.s32 	%r472, %r472, 1024;
	add.s64 	%rd204, %rd204, 8192;
	setp.lt.s32 	%p62, %r472, %r69;
	@%p62 bra 	$L__BB3_48;
$L__BB3_49:
	setp.lt.u32 	%p63, %r69, 256;
	@%p63 bra 	$L__BB3_54;
	// begin inline asm
	mov.u32 %r207, %laneid;
	// end inline asm
	mov.b64 	%rd105, %fd372;
	mov.b64 	{%r209, %r214}, %rd105;
	mov.b32 	%r215, 1;
	mov.b32 	%r256, 31;
	mov.b32 	%r257, -1;
	// begin inline asm
	shfl.sync.down.b32 %r208, %r209, %r215, %r256, %r257;
	// end inline asm
	// begin inline asm
	shfl.sync.down.b32 %r213, %r214, %r215, %r256, %r257;
	// end inline asm
	mov.b64 	%rd106, {%r208, %r213};
	mov.b64 	%fd180, %rd106;
	setp.gt.s32 	%p91, %r207, 30;
	setp.lt.f64 	%p92, %fd372, %fd180;
	selp.f64 	%fd181, %fd180, %fd372, %p92;
	selp.f64 	%fd182, %fd372, %fd181, %p91;
	mov.b64 	%rd107, %fd182;
	mov.b64 	{%r219, %r224}, %rd107;
	mov.b32 	%r225, 2;
	// begin inline asm
	shfl.sync.down.b32 %r218, %r219, %r225, %r256, %r257;
	// end inline asm
	// begin inline asm
	shfl.sync.down.b32 %r223, %r224, %r225, %r256, %r257;
	// end inline asm
	mov.b64 	%rd108, {%r218, %r223};
	mov.b64 	%fd183, %rd108;
	setp.gt.s32 	%p93, %r207, 29;
	setp.lt.f64 	%p94, %fd182, %fd183;
	selp.f64 	%fd184, %fd183, %fd182, %p94;
	selp.f64 	%fd185, %fd182, %fd184, %p93;
	mov.b64 	%rd109, %fd185;
	mov.b64 	{%r229, %r234}, %rd109;
	mov.b32 	%r235, 4;
	// begin inline asm
	shfl.sync.down.b32 %r228, %r229, %r235, %r256, %r257;
	// end inline asm
	// begin inline asm
	shfl.sync.down.b32 %r233, %r234, %r235, %r256, %r257;
	// end inline asm
	mov.b64 	%rd110, {%r228, %r233};
	mov.b64 	%fd186, %rd110;
	setp.gt.s32 	%p95, %r207, 27;
	setp.lt.f64 	%p96, %fd185, %fd186;
	selp.f64 	%fd187, %fd186, %fd185, %p96;
	selp.f64 	%fd188, %fd185, %fd187, %p95;
	mov.b64 	%rd111, %fd188;
	mov.b64 	{%r239, %r244}, %rd111;
	mov.b32 	%r245, 8;
	// begin inline asm
	shfl.sync.down.b32 %r238, %r239, %r245, %r256, %r257;
	// end inline asm
	// begin inline asm
	shfl.sync.down.b32 %r243, %r244, %r245, %r256, %r257;
	// end inline asm
	mov.b64 	%rd112, {%r238, %r243};
	mov.b64 	%fd189, %rd112;
	setp.gt.s32 	%p97, %r207, 23;
	setp.lt.f64 	%p98, %fd188, %fd189;
	selp.f64 	%fd190, %fd189, %fd188, %p98;
	selp.f64 	%fd191, %fd188, %fd190, %p97;
	mov.b64 	%rd113, %fd191;
	mov.b64 	{%r249, %r254}, %rd113;
	mov.b32 	%r255, 16;
	// begin inline asm
	shfl.sync.down.b32 %r248, %r249, %r255, %r256, %r257;
	// end inline asm
	// begin inline asm
	shfl.sync.down.b32 %r253, %r254, %r255, %r256, %r257;
	// end inline asm
	mov.b64 	%rd114, {%r248, %r253};
	mov.b64 	%fd192, %rd114;
	setp.gt.s32 	%p99, %r207, 15;
	setp.lt.f64 	%p100, %fd191, %fd192;
	selp.f64 	%fd38, %fd192, %fd191, %p100;
	selp.f64 	%fd380, %fd191, %fd38, %p99;
	setp.ne.s32 	%p101, %r207, 0;
	@%p101 bra 	$L__BB3_52;
	shr.u32 	%r258, %r35, 2;
	and.b32  	%r259, %r258, 248;
	mov.u32 	%r260, _ZZN3cub18CUB_300001_SM_10006detail6reduce28DeviceReduceSingleTileKernelINS2_10policy_hubIdjN4cuda3__47maximumIvEEE10Policy1000EPdSB_jS8_ddNS5_3std3__410__identityEEEvT0_T1_T2_T3_T4_T6_E12temp_storage;
	add.s32 	%r261, %r260, %r259;
	st.shared.f64 	[%r261+8], %fd38;
$L__BB3_52:
	bar.sync 	0;
	setp.ne.s32 	%p102, %r35, 0;
	@%p102 bra 	$L__BB3_74;
	ld.shared.f64 	%fd193, [_ZZN3cub18CUB_300001_SM_10006detail6reduce28DeviceReduceSingleTileKernelINS2_10policy_hubIdjN4cuda3__47maximumIvEEE10Policy1000EPdSB_jS8_ddNS5_3std3__410__identityEEEvT0_T1_T2_T3_T4_T6_E12temp_storage+16];
	setp.lt.f64 	%p103, %fd380, %fd193;
	selp.f64 	%fd194, %fd193, %fd380, %p103;
	ld.shared.f64 	%fd195, [_ZZN3cub18CUB_300001_SM_10006detail6reduce28DeviceReduceSingleTileKernelINS2_10policy_hubIdjN4cuda3__47maximumIvEEE10Policy1000EPdSB_jS8_ddNS5_3std3__410__identityEEEvT0_T1_T2_T3_T4_T6_E12temp_storage+24];
	setp.lt.f64 	%p104, %fd194, %fd195;
	selp.f64 	%fd196, %fd195, %fd194, %p104;
	ld.shared.f64 	%fd197, [_ZZN3cub18CUB_300001_SM_10006detail6reduce28DeviceReduceSingleTileKernelINS2_10policy_hubIdjN4cuda3__47maximumIvEEE10Policy1000EPdSB_jS8_ddNS5_3std3__410__identityEEEvT0_T1_T2_T3_T4_T6_E12temp_storage+32];
	setp.lt.f64 	%p105, %fd196, %fd197;
	selp.f64 	%fd198, %fd197, %fd196, %p105;
	ld.shared.f64 	%fd199, [_ZZN3cub18CUB_300001_SM_10006detail6reduce28DeviceReduceSingleTileKernelINS2_10policy_hubIdjN4cuda3__47maximumIvEEE10Policy1000EPdSB_jS8_ddNS5_3std3__410__identityEEEvT0_T1_T2_T3_T4_T6_E12temp_storage+40];
	setp.lt.f64 	%p106, %fd198, %fd199;
	selp.f64 	%fd200, %fd199, %fd198, %p106;
	ld.shared.f64 	%fd201, [_ZZN3cub18CUB_300001_SM_10006detail6reduce28DeviceReduceSingleTileKernelINS2_10policy_hubIdjN4cuda3__47maximumIvEEE10Policy1000EPdSB_jS8_ddNS5_3std3__410__identityEEEvT0_T1_T2_T3_T4_T6_E12temp_storage+48];
	setp.lt.f64 	%p107, %fd200, %fd201;
	selp.f64 	%fd202, %fd201, %fd200, %p107;
	ld.shared.f64 	%fd203, [_ZZN3cub18CUB_300001_SM_10006detail6reduce28DeviceReduceSingleTileKernelINS2_10policy_hubIdjN4cuda3__47maximumIvEEE10Policy1000EPdSB_jS8_ddNS5_3std3__410__identityEEEvT0_T1_T2_T3_T4_T6_E12temp_storage+56];
	setp.lt.f64 	%p108, %fd202, %fd203;
	selp.f64 	%fd204, %fd203, %fd202, %p108;
	ld.shared.f64 	%fd205, [_ZZN3cub18CUB_300001_SM_10006detail6reduce28DeviceReduceSingleTileKernelINS2_10policy_hubIdjN4cuda3__47maximumIvEEE10Policy1000EPdSB_jS8_ddNS5_3std3__410__identityEEEvT0_T1_T2_T3_T4_T6_E12temp_storage+64];
	setp.lt.f64 	%p109, %fd204, %fd205;
	selp.f64 	%fd380, %fd205, %fd204, %p109;
	bra.uni 	$L__BB3_74;
$L__BB3_54:
	// begin inline asm
	mov.u32 %r144, %laneid;
	// end inline asm
	and.b32  	%r195, %r35, 992;
	add.s32 	%r196, %r195, 32;
	setp.gt.u32 	%p64, %r196, %r69;
	not.b32 	%r197, %r195;
	add.s32 	%r198, %r69, %r197;
	selp.b32 	%r193, %r198, 31, %p64;
	mov.b64 	%rd95, %fd372;
	mov.b64 	{%r146, %r151}, %rd95;
	mov.b32 	%r152, 1;
	mov.b32 	%r194, -1;
	// begin inline asm
	shfl.sync.down.b32 %r145, %r146, %r152, %r193, %r194;
	// end inline asm
	// begin inline asm
	shfl.sync.down.b32 %r150, %r151, %r152, %r193, %r194;
	// end inline asm
	mov.b64 	%rd96, {%r145, %r150};
	mov.b64 	%fd133, %rd96;
	setp.lt.s32 	%p65, %r144, %r193;
	setp.lt.f64 	%p66, %fd372, %fd133;
	selp.f64 	%fd134, %fd133, %fd372, %p66;
	selp.f64 	%fd135, %fd134, %fd372, %p65;
	mov.b64 	%rd97, %fd135;
	mov.b64 	{%r156, %r161}, %rd97;
	mov.b32 	%r162, 2;
	// begin inline asm
	shfl.sync.down.b32 %r155, %r156, %r162, %r193, %r194;
	// end inline asm
	// begin inline asm
	shfl.sync.down.b32 %r160, %r161, %r162, %r193, %r194;
	// end inline asm
	mov.b64 	%rd98, {%r155, %r160};
	mov.b64 	%fd136, %rd98;
	add.s32 	%r199, %r144, 2;
	setp.gt.s32 	%p67, %r199, %r193;
	setp.lt.f64 	%p68, %fd135, %fd136;
	selp.f64 	%fd137, %fd136, %fd135, %p68;
	selp.f64 	%fd138, %fd135, %fd137, %p67;
	mov.b64 	%rd99, %fd138;
	mov.b64 	{%r166, %r171}, %rd99;
	mov.b32 	%r172, 4;
	// begin inline asm
	shfl.sync.down.b32 %r165, %r166, %r172, %r193, %r194;
	// end inline asm
	// begin inline asm
	shfl.sync.down.b32 %r170, %r171, %r172, %r193, %r194;
	// end inline asm
	mov.b64 	%rd100, {%r165, %r170};
	mov.b64 	%fd139, %rd100;
	add.s32 	%r200, %r144, 4;
	setp.gt.s32 	%p69, %r200, %r193;
	setp.lt.f64 	%p70, %fd138, %fd139;
	selp.f64 	%fd140, %fd139, %fd138, %p70;
	selp.f64 	%fd141, %fd138, %fd140, %p69;
	mov.b64 	%rd101, %fd141;
	mov.b64 	{%r176, %r181}, %rd101;
	mov.b32 	%r182, 8;
	// begin inline asm
	shfl.sync.down.b32 %r175, %r176, %r182, %r193, %r194;
	// end inline asm
	// begin inline asm
	shfl.sync.down.b32 %r180, %r181, %r182, %r193, %r194;
	// end inline asm
	mov.b64 	%rd102, {%r175, %r180};
	mov.b64 	%fd142, %rd102;
	add.s32 	%r201, %r144, 8;
	setp.gt.s32 	%p71, %r201, %r193;
	setp.lt.f64 	%p72, %fd141, %fd142;
	selp.f64 	%fd143, %fd142, %fd141, %p72;
	selp.f64 	%fd144, %fd141, %fd143, %p71;
	mov.b64 	%rd103, %fd144;
	mov.b64 	{%r186, %r191}, %rd103;
	mov.b32 	%r192, 16;
	// begin inline asm
	shfl.sync.down.b32 %r185, %r186, %r192, %r193, %r194;
	// end inline asm
	// begin inline asm
	shfl.sync.down.b32 %r190, %r191, %r192, %r193, %r194;
	// end inline asm
	mov.b64 	%rd104, {%r185, %r190};
	mov.b64 	%fd145, %rd104;
	add.s32 	%r202, %r144, 16;
	setp.gt.s32 	%p73, %r202, %r193;
	setp.lt.f64 	%p74, %fd144, %fd145;
	selp.f64 	%fd146, %fd145, %fd144, %p74;
	selp.f64 	%fd380, %fd144, %fd146, %p73;
	setp.ne.s32 	%p75, %r144, 0;
	@%p75 bra 	$L__BB3_56;
	shr.u32 	%r203, %r35, 2;
	and.b32  	%r204, %r203, 248;
	mov.u32 	%r205, _ZZN3cub18CUB_300001_SM_10006detail6reduce28DeviceReduceSingleTileKernelINS2_10policy_hubIdjN4cuda3__47maximumIvEEE10Policy1000EPdSB_jS8_ddNS5_3std3__410__identityEEEvT0_T1_T2_T3_T4_T6_E12temp_storage;
	add.s32 	%r206, %r205, %r204;
	st.shared.f64 	[%r206+8], %fd380;
$L__BB3_56:
	bar.sync 	0;
	setp.ne.s32 	%p76, %r35, 0;
	@%p76 bra 	$L__BB3_74;
	setp.gt.u32 	%p77, %r69, 32;
	ld.shared.f64 	%fd147, [_ZZN3cub18CUB_300001_SM_10006detail6reduce28DeviceReduceSingleTileKernelINS2_10policy_hubIdjN4cuda3__47maximumIvEEE10Policy1000EPdSB_jS8_ddNS5_3std3__410__identityEEEvT0_T1_T2_T3_T4_T6_E12temp_storage+16];
	setp.lt.f64 	%p78, %fd380, %fd147;
	selp.f64 	%fd149, %fd147, %fd380, %p78;
	selp.f64 	%fd150, %fd149, %fd380, %p77;
	setp.gt.u32 	%p79, %r69, 64;
	ld.shared.f64 	%fd152, [_ZZN3cub18CUB_300001_SM_10006detail6reduce28DeviceReduceSingleTileKernelINS2_10policy_hubIdjN4cuda3__47maximumIvEEE10Policy1000EPdSB_jS8_ddNS5_3std3__410__identityEEEvT0_T1_T2_T3_T4_T6_E12temp_storage+24];
	setp.lt.f64 	%p80, %fd150, %fd152;
	selp.f64 	%fd154, %fd152, %fd150, %p80;
	selp.f64 	%fd155, %fd154, %fd150, %p79;
	setp.gt.u32 	%p81, %r69, 96;
	ld.shared.f64 	%fd157, [_ZZN3cub18CUB_300001_SM_10006detail6reduce28DeviceReduceSingleTileKernelINS2_10policy_hubIdjN4cuda3__47maximumIvEEE10Policy1000EPdSB_jS8_ddNS5_3std3__410__identityEEEvT0_T1_T2_T3_T4_T6_E12temp_storage+32];
	setp.lt.f64 	%p82, %fd155, %fd157;
	selp.f64 	%fd159, %fd157, %fd155, %p82;
	selp.f64 	%fd160, %fd159, %fd155, %p81;
	setp.gt.u32 	%p83, %r69, 128;
	ld.shared.f64 	%fd162, [_ZZN3cub18CUB_300001_SM_10006detail6reduce28DeviceReduceSingleTileKernelINS2_10policy_hubIdjN4cuda3__47maximumIvEEE10Policy1000EPdSB_jS8_ddNS5_3std3__410__identityEEEvT0_T1_T2_T3_T4_T6_E12temp_storage+40];
	setp.lt.f64 	%p84, %fd160, %fd162;
	selp.f64 	%fd164, %fd162, %fd160, %p84;
	selp.f64 	%fd165, %fd164, %fd160, %p83;
	setp.gt.u32 	%p85, %r69, 160;
	ld.shared.f64 	%fd167, [_ZZN3cub18CUB_300001_SM_10006detail6reduce28DeviceReduceSingleTileKernelINS2_10policy_hubIdjN4cuda3__47maximumIvEEE10Policy1000EPdSB_jS8_ddNS5_3std3__410__identityEEEvT0_T1_T2_T3_T4_T6_E12temp_storage+48];
	setp.lt.f64 	%p86, %fd165, %fd167;
	selp.f64 	%fd169, %fd167, %fd165, %p86;
	selp.f64 	%fd170, %fd169, %fd165, %p85;
	setp.gt.u32 	%p87, %r69, 192;
	ld.shared.f64 	%fd172, [_ZZN3cub18CUB_300001_SM_10006detail6reduce28DeviceReduceSingleTileKernelINS2_10policy_hubIdjN4cuda3__47maximumIvEEE10Policy1000EPdSB_jS8_ddNS5_3std3__410__identityEEEvT0_T1_T2_T3_T4_T6_E12temp_storage+56];
	setp.lt.f64 	%p88, %fd170, %fd172;
	selp.f64 	%fd174, %fd172, %fd170, %p88;
	selp.f64 	%fd175, %fd174, %fd170, %p87;
	setp.gt.u32 	%p89, %r69, 224;
	ld.shared.f64 	%fd177, [_ZZN3cub18CUB_300001_SM_10006detail6reduce28DeviceReduceSingleTileKernelINS2_10policy_hubIdjN4cuda3__47maximumIvEEE10Policy1000EPdSB_jS8_ddNS5_3std3__410__identityEEEvT0_T1_T2_T3_T4_T6_E12temp_storage+64];
	setp.lt.f64 	%p90, %fd175, %fd177;
	selp.f64 	%fd179, %fd177, %fd175, %p90;
	selp.f64 	%fd380, %fd179, %fd175, %p89;
	bra.uni 	$L__BB3_74;
$L__BB3_58:
	mov.u32 	%r47, %tid.x;
	mul.wide.u32 	%rd35, %r47, 8;
	add.s64 	%rd20, %rd16, %rd35;
	// begin inline asm
	ld.global.nc.u64 %rd19, [%rd20];
	// end inline asm
	mov.b64 	%fd59, %rd19;
	add.s64 	%rd22, %rd20, 2048;
	// begin inline asm
	ld.global.nc.u64 %rd21, [%rd22];
	// end inline asm
	mov.b64 	%fd60, %rd21;
	add.s64 	%rd24, %rd20, 4096;
	// begin inline asm
	ld.global.nc.u64 %rd23, [%rd24];
	// end inline asm
	mov.b64 	%fd61, %rd23;
	add.s64 	%rd26, %rd20, 6144;
	// begin inline asm
	ld.global.nc.u64 %rd25, [%rd26];
	// end inline asm
	mov.b64 	%fd62, %rd25;
	add.s64 	%rd28, %rd20, 8192;
	// begin inline asm
	ld.global.nc.u64 %rd27, [%rd28];
	// end inline asm
	mov.b64 	%fd63, %rd27;
	add.s64 	%rd30, %rd20, 10240;
	// begin inline asm
	ld.global.nc.u64 %rd29, [%rd30];
	// end inline asm
	mov.b64 	%fd64, %rd29;
	add.s64 	%rd32, %rd20, 12288;
	// begin inline asm
	ld.global.nc.u64 %rd31, [%rd32];
	// end inline asm
	mov.b64 	%fd65, %rd31;
	add.s64 	%rd34, %rd20, 14336;
	// begin inline asm
	ld.global.nc.u64 %rd33, [%rd34];
	// end inline asm
	mov.b64 	%fd66, %rd33;
	setp.lt.f64 	%p4, %fd59, %fd60;
	selp.f64 	%fd67, %fd60, %fd59, %p4;
	setp.lt.f64 	%p5, %fd67, %fd61;
	selp.f64 	%fd68, %fd61, %fd67, %p5;
	setp.lt.f64 	%p6, %fd68, %fd62;
	selp.f64 	%fd69, %fd62, %fd68, %p6;
	setp.lt.f64 	%p7, %fd69, %fd63;
	selp.f64 	%fd70, %fd63, %fd69, %p7;
	setp.lt.f64 	%p8, %fd70, %fd64;
	selp.f64 	%fd71, %fd64, %fd70, %p8;
	setp.lt.f64 	%p9, %fd71, %fd65;
	selp.f64 	%fd72, %fd65, %fd71, %p9;
	setp.lt.f64 	%p10, %fd72, %fd66;
	selp.f64 	%fd379, %fd66, %fd72, %p10;
	add.s32 	%r48, %r69, -2048;
	setp.lt.u32 	%p11, %r48, 2048;
	mov.b32 	%r475, 2048;
	@%p11 bra 	$L__BB3_62;
	mov.b32 	%r475, 2048;
$L__BB3_60:
	add.s32 	%r72, %r47, %r475;
	mul.wide.u32 	%rd52, %r72, 8;
	add.s64 	%rd37, %rd16, %rd52;
	// begin inline asm
	ld.global.nc.u64 %rd36, [%rd37];
	// end inline asm
	mov.b64 	%fd73, %rd36;
	mul.wide.u32 	%rd53, %r475, 8;
	add.s64 	%rd54, %rd20, %rd53;
	add.s64 	%rd39, %rd54, 2048;
	// begin inline asm
	ld.global.nc.u64 %rd38, [%rd39];
	// end inline asm
	mov.b64 	%fd74, %rd38;
	add.s64 	%rd41, %rd54, 4096;
	// begin inline asm
	ld.global.nc.u64 %rd40, [%rd41];
	// end inline asm
	mov.b64 	%fd75, %rd40;
	add.s64 	%rd43, %rd54, 6144;
	// begin inline asm
	ld.global.nc.u64 %rd42, [%rd43];
	// end inline asm
	mov.b64 	%fd76, %rd42;
	add.s64 	%rd45, %rd54, 8192;
	// begin inline asm
	ld.global.nc.u64 %rd44, [%rd45];
	// end inline asm
	mov.b64 	%fd77, %rd44;
	add.s64 	%rd47, %rd54, 10240;
	// begin inline asm
	ld.global.nc.u64 %rd46, [%rd47];
	// end inline asm
	mov.b64 	%fd78, %rd46;
	add.s64 	%rd49, %rd54, 12288;
	// begin inline asm
	ld.global.nc.u64 %rd48, [%rd49];
	// end inline asm
	mov.b64 	%fd79, %rd48;
	add.s64 	%rd51, %rd54, 14336;
	// begin inline asm
	ld.global.nc.u64 %rd50, [%rd51];
	// end inline asm
	mov.b64 	%fd80, %rd50;
	setp.lt.f64 	%p12, %fd379, %fd73;
	selp.f64 	%fd81, %fd73, %fd379, %p12;
	setp.lt.f64 	%p13, %fd81, %fd74;
	selp.f64 	%fd82, %fd74, %fd81, %p13;
	setp.lt.f64 	%p14, %fd82, %fd75;
	selp.f64 	%fd83, %fd75, %fd82, %p14;
	setp.lt.f64 	%p15, %fd83, %fd76;
	selp.f64 	%fd84, %fd76, %fd83, %p15;
	setp.lt.f64 	%p16, %fd84, %fd77;
	selp.f64 	%fd85, %fd77, %fd84, %p16;
	setp.lt.f64 	%p17, %fd85, %fd78;
	selp.f64 	%fd86, %fd78, %fd85, %p17;
	setp.lt.f64 	%p18, %fd86, %fd79;
	selp.f64 	%fd87, %fd79, %fd86, %p18;
	setp.lt.f64 	%p19, %fd87, %fd80;
	selp.f64 	%fd379, %fd80, %fd87, %p19;
	sub.s32 	%r73, %r69, %r475;
	setp.lt.u32 	%p20, %r73, 2048;
	@%p20 bra 	$L__BB3_70;
	add.s32 	%r475, %r475, 2048;
	setp.le.u32 	%p21, %r475, %r48;
	@%p21 bra 	$L__BB3_60;
$L__BB3_62:
	setp.le.u32 	%p22, %r69, %r475;
	@%p22 bra 	$L__BB3_70;
	sub.s32 	%r52, %r69, %r475;
	setp.ge.s32 	%p23, %r47, %r52;
	@%p23 bra 	$L__BB3_70;
	not.b32 	%r74, %r47;
	add.s32 	%r75, %r69, %r74;
	sub.s32 	%r53, %r75, %r475;
	and.b32  	%r76, %r53, 768;
	setp.eq.s32 	%p24, %r76, 768;
	mov.u32 	%r479, %r47;
	@%p24 bra 	$L__BB3_67;
	add.s32 	%r477, %r47, %r475;
	shr.u32 	%r77, %r53, 8;
	add.s32 	%r78, %r77, 1;
	and.b32  	%r79, %r78, 3;
	neg.s32 	%r476, %r79;
	mov.u32 	%r479, %r47;
$L__BB3_66:
	.pragma "nounroll";
	mul.wide.u32 	%rd57, %r477, 8;
	add.s64 	%rd56, %rd16, %rd57;
	// begin inline asm
	ld.global.nc.u64 %rd55, [%rd56];
	// end inline asm
	mov.b64 	%fd89, %rd55;
	setp.lt.f64 	%p25, %fd379, %fd89;
	selp.f64 	%fd379, %fd89, %fd379, %p25;
	add.s32 	%r479, %r479, 256;
	add.s32 	%r477, %r477, 256;
	add.s32 	%r476, %r476, 1;
	setp.ne.s32 	%p26, %r476, 0;
	@%p26 bra 	$L__BB3_66;
$L__BB3_67:
	setp.lt.u32 	%p27, %r53, 768;
	@%p27 bra 	$L__BB3_70;
	add.s32 	%r481, %r479, 512;
	add.s32 	%r480, %r479, %r475;
$L__BB3_69:
	mul.wide.u32 	%rd66, %r480, 8;
	add.s64 	%rd59, %rd16, %rd66;
	// begin inline asm
	ld.global.nc.u64 %rd58, [%rd59];
	// end inline asm
	mov.b64 	%fd90, %rd58;
	setp.lt.f64 	%p28, %fd379, %fd90;
	selp.f64 	%fd91, %fd90, %fd379, %p28;
	add.s32 	%r80, %r480, 256;
	mul.wide.u32 	%rd67, %r80, 8;
	add.s64 	%rd61, %rd16, %rd67;
	// begin inline asm
	ld.global.nc.u64 %rd60, [%rd61];
	// end inline asm
	mov.b64 	%fd92, %rd60;
	setp.lt.f64 	%p29, %fd91, %fd92;
	selp.f64 	%fd93, %fd92, %fd91, %p29;
	add.s32 	%r81, %r480, 512;
	mul.wide.u32 	%rd68, %r81, 8;
	add.s64 	%rd63, %rd16, %rd68;
	// begin inline asm
	ld.global.nc.u64 %rd62, [%rd63];
	// end inline asm
	mov.b64 	%fd94, %rd62;
	setp.lt.f64 	%p30, %fd93, %fd94;
	selp.f64 	%fd95, %fd94, %fd93, %p30;
	add.s32 	%r82, %r480, 768;
	mul.wide.u32 	%rd69, %r82, 8;
	add.s64 	%rd65, %rd16, %rd69;
	// begin inline asm
	ld.global.nc.u64 %rd64, [%rd65];
	// end inline asm
	mov.b64 	%fd96, %rd64;
	setp.lt.f64 	%p31, %fd95, %fd96;
	selp.f64 	%fd379, %fd96, %fd95, %p31;
	add.s32 	%r67, %r481, 1024;
	add.s32 	%r83, %r481, 512;
	add.s32 	%r480, %r480, 1024;
	setp.lt.s32 	%p32, %r83, %r52;
	mov.u32 	%r481, %r67;
	@%p32 bra 	$L__BB3_69;
$L__BB3_70:
	// begin inline asm
	mov.u32 %r84, %laneid;
	// end inline asm
	mov.b64 	%rd70, %fd379;
	mov.b64 	{%r86, %r91}, %rd70;
	mov.b32 	%r92, 1;
	mov.b32 	%r133, 31;
	mov.b32 	%r134, -1;
	// begin inline asm
	shfl.sync.down.b32 %r85, %r86, %r92, %r133, %r134;
	// end inline asm
	// begin inline asm
	shfl.sync.down.b32 %r90, %r91, %r92, %r133, %r134;
	// end inline asm
	mov.b64 	%rd71, {%r85, %r90};
	mov.b64 	%fd97, %rd71;
	setp.gt.s32 	%p33, %r84, 30;
	setp.lt.f64 	%p34, %fd379, %fd97;
	selp.f64 	%fd98, %fd97, %fd379, %p34;
	selp.f64 	%fd99, %fd379, %fd98, %p33;
	mov.b64 	%rd72, %fd99;
	mov.b64 	{%r96, %r101}, %rd72;
	mov.b32 	%r102, 2;
	// begin inline asm
	shfl.sync.down.b32 %r95, %r96, %r102, %r133, %r134;
	// end inline asm
	// begin inline asm
	shfl.sync.down.b32 %r100, %r101, %r102, %r133, %r134;
	// end inline asm
	mov.b64 	%rd73, {%r95, %r100};
	mov.b64 	%fd100, %rd73;
	setp.gt.s32 	%p35, %r84, 29;
	setp.lt.f64 	%p36, %fd99, %fd100;
	selp.f64 	%fd101, %fd100, %fd99, %p36;
	selp.f64 	%fd102, %fd99, %fd101, %p35;
	mov.b64 	%rd74, %fd102;
	mov.b64 	{%r106, %r111}, %rd74;
	mov.b32 	%r112, 4;
	// begin inline asm
	shfl.sync.down.b32 %r105, %r106, %r112, %r133, %r134;
	// end inline asm
	// begin inline asm
	shfl.sync.down.b32 %r110, %r111, %r112, %r133, %r134;
	// end inline asm
	mov.b64 	%rd75, {%r105, %r110};
	mov.b64 	%fd103, %rd75;
	setp.gt.s32 	%p37, %r84, 27;
	setp.lt.f64 	%p38, %fd102, %fd103;
	selp.f64 	%fd104, %fd103, %fd102, %p38;
	selp.f64 	%fd105, %fd102, %fd104, %p37;
	mov.b64 	%rd76, %fd105;
	mov.b64 	{%r116, %r121}, %rd76;
	mov.b32 	%r122, 8;
	// begin inline asm
	shfl.sync.down.b32 %r115, %r116, %r122, %r133, %r134;
	// end inline asm
	// begin inline asm
	shfl.sync.down.b32 %r120, %r121, %r122, %r133, %r134;
	// end inline asm
	mov.b64 	%rd77, {%r115, %r120};
	mov.b64 	%fd106, %rd77;
	setp.gt.s32 	%p39, %r84, 23;
	setp.lt.f64 	%p40, %fd105, %fd106;
	selp.f64 	%fd107, %fd106, %fd105, %p40;
	selp.f64 	%fd108, %fd105, %fd107, %p39;
	mov.b64 	%rd78, %fd108;
	mov.b64 	{%r126, %r131}, %rd78;
	mov.b32 	%r132, 16;
	// begin inline asm
	shfl.sync.down.b32 %r125, %r126, %r132, %r133, %r134;
	// end inline asm
	// begin inline asm
	shfl.sync.down.b32 %r130, %r131, %r132, %r133, %r134;
	// end inline asm
	mov.b64 	%rd79, {%r125, %r130};
	mov.b64 	%fd109, %rd79;
	setp.gt.s32 	%p41, %r84, 15;
	setp.lt.f64 	%p42, %fd108, %fd109;
	selp.f64 	%fd54, %fd109, %fd108, %p42;
	selp.f64 	%fd380, %fd108, %fd54, %p41;
	setp.ne.s32 	%p43, %r84, 0;
	@%p43 bra 	$L__BB3_72;
	shr.u32 	%r135, %r47, 2;
	and.b32  	%r136, %r135, 248;
	mov.u32 	%r137, _ZZN3cub18CUB_300001_SM_10006detail6reduce28DeviceReduceSingleTileKernelINS2_10policy_hubIdjN4cuda3__47maximumIvEEE10Policy1000EPdSB_jS8_ddNS5_3std3__410__identityEEEvT0_T1_T2_T3_T4_T6_E12temp_storage;
	add.s32 	%r138, %r137, %r136;
	st.shared.f64 	[%r138+8], %fd54;
$L__BB3_72:
	bar.sync 	0;
	setp.ne.s32 	%p44, %r47, 0;
	@%p44 bra 	$L__BB3_74;
	ld.shared.f64 	%fd110, [_ZZN3cub18CUB_300001_SM_10006detail6reduce28DeviceReduceSingleTileKernelINS2_10policy_hubIdjN4cuda3__47maximumIvEEE10Policy1000EPdSB_jS8_ddNS5_3std3__410__identityEEEvT0_T1_T2_T3_T4_T6_E12temp_storage+16];
	setp.lt.f64 	%p45, %fd380, %fd110;
	selp.f64 	%fd111, %fd110, %fd380, %p45;
	ld.shared.f64 	%fd112, [_ZZN3cub18CUB_300001_SM_10006detail6reduce28DeviceReduceSingleTileKernelINS2_10policy_hubIdjN4cuda3__47maximumIvEEE10Policy1000EPdSB_jS8_ddNS5_3std3__410__identityEEEvT0_T1_T2_T3_T4_T6_E12temp_storage+24];
	setp.lt.f64 	%p46, %fd111, %fd112;
	selp.f64 	%fd113, %fd112, %fd111, %p46;
	ld.shared.f64 	%fd114, [_ZZN3cub18CUB_300001_SM_10006detail6reduce28DeviceReduceSingleTileKernelINS2_10policy_hubIdjN4cuda3__47maximumIvEEE10Policy1000EPdSB_jS8_ddNS5_3std3__410__identityEEEvT0_T1_T2_T3_T4_T6_E12temp_storage+32];
	setp.lt.f64 	%p47, %fd113, %fd114;
	selp.f64 	%fd115, %fd114, %fd113, %p47;
	ld.shared.f64 	%fd116, [_ZZN3cub18CUB_300001_SM_10006detail6reduce28DeviceReduceSingleTileKernelINS2_10policy_hubIdjN4cuda3__47maximumIvEEE10Policy1000EPdSB_jS8_ddNS5_3std3__410__identityEEEvT0_T1_T2_T3_T4_T6_E12temp_storage+40];
	setp.lt.f64 	%p48, %fd115, %fd116;
	selp.f64 	%fd117, %fd116, %fd115, %p48;
	ld.shared.f64 	%fd118, [_ZZN3cub18CUB_300001_SM_10006detail6reduce28DeviceReduceSingleTileKernelINS2_10policy_hubIdjN4cuda3__47maximumIvEEE10Policy1000EPdSB_jS8_ddNS5_3std3__410__identityEEEvT0_T1_T2_T3_T4_T6_E12temp_storage+48];
	setp.lt.f64 	%p49, %fd117, %fd118;
	selp.f64 	%fd119, %fd118, %fd117, %p49;
	ld.shared.f64 	%fd120, [_ZZN3cub18CUB_300001_SM_10006detail6reduce28DeviceReduceSingleTileKernelINS2_10policy_hubIdjN4cuda3__47maximumIvEEE10Policy1000EPdSB_jS8_ddNS5_3std3__410__identityEEEvT0_T1_T2_T3_T4_T6_E12temp_storage+56];
	setp.lt.f64 	%p50, %fd119, %fd120;
	selp.f64 	%fd121, %fd120, %fd119, %p50;
	ld.shared.f64 	%fd122, [_ZZN3cub18CUB_300001_SM_10006detail6reduce28DeviceReduceSingleTileKernelINS2_10policy_hubIdjN4cuda3__47maximumIvEEE10Policy1000EPdSB_jS8_ddNS5_3std3__410__identityEEEvT0_T1_T2_T3_T4_T6_E12temp_storage+64];
	setp.lt.f64 	%p51, %fd121, %fd122;
	selp.f64 	%fd380, %fd122, %fd121, %p51;
$L__BB3_74:
	mov.u32 	%r454, %tid.x;
	setp.ne.s32 	%p217, %r454, 0;
	@%p217 bra 	$L__BB3_76;
	setp.lt.f64 	%p218, %fd58, %fd380;
	selp.f64 	%fd353, %fd380, %fd58, %p218;
	st.global.f64 	[%rd1], %fd353;
$L__BB3_76:
	ret;

}
	// .globl	_ZN3cub18CUB_300001_SM_10006detail6reduce18DeviceReduceKernelINS2_10policy_hubIdjN4cuda3__47maximumIvEEE10Policy1000EPdjS8_dNS5_3std3__410__identityEEEvT0_PT3_T1_NS0_13GridEvenShareISI_EET2_T4_
.visible .entry _ZN3cub18CUB_300001_SM_10006detail6reduce18DeviceReduceKernelINS2_10policy_hubIdjN4cuda3__47maximumIvEEE10Policy1000EPdjS8_dNS5_3std3__410__identityEEEvT0_PT3_T1_NS0_13GridEvenShareISI_EET2_T4_(
	.param .u64 .ptr .align 1 _ZN3cub18CUB_300001_SM_10006detail6reduce18DeviceReduceKernelINS2_10policy_hubIdjN4cuda3__47maximumIvEEE10Policy1000EPdjS8_dNS5_3std3__410__identityEEEvT0_PT3_T1_NS0_13GridEvenShareISI_EET2_T4__param_0,
	.param .u64 .ptr .align 1 _ZN3cub18CUB_300001_SM_10006detail6reduce18DeviceReduceKernelINS2_10policy_hubIdjN4cuda3__47maximumIvEEE10Policy1000EPdjS8_dNS5_3std3__410__identityEEEvT0_PT3_T1_NS0_13GridEvenShareISI_EET2_T4__param_1,
	.param .u32 _ZN3cub18CUB_300001_SM_10006detail6reduce18DeviceReduceKernelINS2_10policy_hubIdjN4cuda3__47maximumIvEEE10Policy1000EPdjS8_dNS5_3std3__410__identityEEEvT0_PT3_T1_NS0_13GridEvenShareISI_EET2_T4__param_2,
	.param .align 4 .b8 _ZN3cub18CUB_300001_SM_10006detail6reduce18DeviceReduceKernelINS2_10policy_hubIdjN4cuda3__47maximumIvEEE10Policy1000EPdjS8_dNS5_3std3__410__identityEEEvT0_PT3_T1_NS0_13GridEvenShareISI_EET2_T4__param_3[40],
	.param .align 1 .b8 _ZN3cub18CUB_300001_SM_10006detail6reduce18DeviceReduceKernelINS2_10policy_hubIdjN4cuda3__47maximumIvEEE10Policy1000EPdjS8_dNS5_3std3__410__identityEEEvT0_PT3_T1_NS0_13GridEvenShareISI_EET2_T4__param_4[1],
	.param .align 1 .b8 _ZN3cub18CUB_300001_SM_10006detail6reduce18DeviceReduceKernelINS2_10policy_hubIdjN4cuda3__47maximumIvEEE10Policy1000EPdjS8_dNS5_3std3__410__identityEEEvT0_PT3_T1_NS0_13GridEvenShareISI_EET2_T4__param_5[1]
)
.maxntid 256
{
	.reg .pred 	%p<217>;
	.reg .b32 	%r<542>;
	.reg .b64 	%rd<197>;
	.reg .b64 	%fd<375>;
	// demoted variable
	.shared .align 8 .b8 _ZZN3cub18CUB_300001_SM_10006detail6reduce18DeviceReduceKernelINS2_10policy_hubIdjN4cuda3__47maximumIvEEE10Policy1000EPdjS8_dNS5_3std3__410__identityEEEvT0_PT3_T1_NS0_13GridEvenShareISI_EET2_T4_E12temp_storage[80];
	ld.param.u32 	%r1, [_ZN3cub18CUB_300001_SM_10006detail6reduce18DeviceReduceKernelINS2_10policy_hubIdjN4cuda3__47maximumIvEEE10Policy1000EPdjS8_dNS5_3std3__410__identityEEEvT0_PT3_T1_NS0_13GridEvenShareISI_EET2_T4__param_3+20];
	ld.param.u64 	%rd1, [_ZN3cub18CUB_300001_SM_10006detail6reduce18DeviceReduceKernelINS2_10policy_hubIdjN4cuda3__47maximumIvEEE10Policy1000EPdjS8_dNS5_3std3__410__identityEEEvT0_PT3_T1_NS0_13GridEvenShareISI_EET2_T4__param_0];
	ld.param.u32 	%r2, [_ZN3cub18CUB_300001_SM_10006detail6reduce18DeviceReduceKernelINS2_10policy_hubIdjN4cuda3__47maximumIvEEE10Policy1000EPdjS8_dNS5_3std3__410__identityEEEvT0_PT3_T1_NS0_13GridEvenShareISI_EET2_T4__param_3+24];
	mov.u32 	%r3, %ctaid.x;
	shl.b32 	%r4, %r2, 11;
	shl.b32 	%r5, %r3, 11;
	and.b64  	%rd3, %rd1, 31;
	setp.ne.s64 	%p1, %rd3, 0;
	@%p1 bra 	$L__BB4_36;
	sub.s32 	%r6, %r1, %r5;
	setp.gt.u32 	%p109, %r6, 2047;
	@%p109 bra 	$L__BB4_20;
	mov.u32 	%r7, %tid.x;
	setp.ge.u32 	%p158, %r7, %r6;
	mov.f64 	%fd355, 0d0000000000000000;
	mov.u32 	%r512, %r7;
	@%p158 bra 	$L__BB4_4;
	add.s32 	%r378, %r5, %r7;
	mul.wide.u32 	%rd157, %r378, 8;
	add.s64 	%rd156, %rd1, %rd157;
	// begin inline asm
	ld.global.nc.u64 %rd155, [%rd156];
	// end inline asm
	mov.b64 	%fd355, %rd155;
	add.s32 	%r512, %r7, 256;
$L__BB4_4:
	setp.ge.u32 	%p159, %r512, %r6;
	@%p159 bra 	$L__BB4_11;
	not.b32 	%r379, %r512;
	add.s32 	%r10, %r1, %r379;
	and.b32  	%r380, %r10, 768;
	setp.eq.s32 	%p160, %r380, 768;
	@%p160 bra 	$L__BB4_8;
	add.s32 	%r510, %r512, %r5;
	shr.u32 	%r381, %r10, 8;
	add.s32 	%r382, %r381, 1;
	and.b32  	%r383, %r382, 3;
	neg.s32 	%r509, %r383;
$L__BB4_7:
	.pragma "nounroll";
	mul.wide.u32 	%rd160, %r510, 8;
	add.s64 	%rd159, %rd1, %rd160;
	// begin inline asm
	ld.global.nc.u64 %rd158, [%rd159];
	// end inline asm
	mov.b64 	%fd269, %rd158;
	setp.lt.f64 	%p161, %fd355, %fd269;
	selp.f64 	%fd355, %fd269, %fd355, %p161;
	add.s32 	%r512, %r512, 256;
	add.s32 	%r510, %r510, 256;
	add.s32 	%r509, %r509, 1;
	setp.ne.s32 	%p162, %r509, 0;
	@%p162 bra 	$L__BB4_7;
$L__BB4_8:
	sub.s32 	%r384, %r10, %r5;
	setp.lt.u32 	%p163, %r384, 768;
	@%p163 bra 	$L__BB4_11;
	add.s32 	%r514, %r512, 512;
	add.s32 	%r513, %r512, %r5;
$L__BB4_10:
	mul.wide.u32 	%rd169, %r513, 8;
	add.s64 	%rd162, %rd1, %rd169;
	// begin inline asm
	ld.global.nc.u64 %rd161, [%rd162];
	// end inline asm
	mov.b64 	%fd270, %rd161;
	setp.lt.f64 	%p164, %fd355, %fd270;
	selp.f64 	%fd271, %fd270, %fd355, %p164;
	add.s32 	%r385, %r513, 256;
	mul.wide.u32 	%rd170, %r385, 8;
	add.s64 	%rd164, %rd1, %rd170;
	// begin inline asm
	ld.global.nc.u64 %rd163, [%rd164];
	// end inline asm
	mov.b64 	%fd272, %rd163;
	setp.lt.f64 	%p165, %fd271, %fd272;
	selp.f64 	%fd273, %fd272, %fd271, %p165;
	add.s32 	%r386, %r513, 512;
	mul.wide.u32 	%rd171, %r386, 8;
	add.s64 	%rd166, %rd1, %rd171;
	// begin inline asm
	ld.global.nc.u64 %rd165, [%rd166];
	// end inline asm
	mov.b64 	%fd274, %rd165;
	setp.lt.f64 	%p166, %fd273, %fd274;
	selp.f64 	%fd275, %fd274, %fd273, %p166;
	add.s32 	%r387, %r513, 768;
	mul.wide.u32 	%rd172, %r387, 8;
	add.s64 	%rd168, %rd1, %rd172;
	// begin inline asm
	ld.global.nc.u64 %rd167, [%rd168];
	// end inline asm
	mov.b64 	%fd276, %rd167;
	setp.lt.f64 	%p167, %fd275, %fd276;
	selp.f64 	%fd355, %fd276, %fd275, %p167;
	add.s32 	%r24, %r514, 1024;
	add.s32 	%r388, %r514, 512;
	add.s32 	%r513, %r513, 1024;
	setp.lt.s32 	%p168, %r388, %r6;
	mov.u32 	%r514, %r24;
	@%p168 bra 	$L__BB4_10;
$L__BB4_11:
	setp.lt.u32 	%p169, %r6, 256;
	@%p169 bra 	$L__BB4_16;
	// begin inline asm
	mov.u32 %r452, %laneid;
	// end inline asm
	mov.b64 	%rd183, %fd355;
	mov.b64 	{%r454, %r459}, %rd183;
	mov.b32 	%r460, 1;
	mov.b32 	%r501, 31;
	mov.b32 	%r502, -1;
	// begin inline asm
	shfl.sync.down.b32 %r453, %r454, %r460, %r501, %r502;
	// end inline asm
	// begin inline asm
	shfl.sync.down.b32 %r458, %r459, %r460, %r501, %r502;
	// end inline asm
	mov.b64 	%rd184, {%r453, %r458};
	mov.b64 	%fd324, %rd184;
	setp.gt.s32 	%p197, %r452, 30;
	setp.lt.f64 	%p198, %fd355, %fd324;
	selp.f64 	%fd325, %fd324, %fd355, %p198;
	selp.f64 	%fd326, %fd355, %fd325, %p197;
	mov.b64 	%rd185, %fd326;
	mov.b64 	{%r464, %r469}, %rd185;
	mov.b32 	%r470, 2;
	// begin inline asm
	shfl.sync.down.b32 %r463, %r464, %r470, %r501, %r502;
	// end inline asm
	// begin inline asm
	shfl.sync.down.b32 %r468, %r469, %r470, %r501, %r502;
	// end inline asm
	mov.b64 	%rd186, {%r463, %r468};
	mov.b64 	%fd327, %rd186;
	setp.gt.s32 	%p199, %r452, 29;
	setp.lt.f64 	%p200, %fd326, %fd327;
	selp.f64 	%fd328, %fd327, %fd326, %p200;
	selp.f64 	%fd329, %fd326, %fd328, %p199;
	mov.b64 	%rd187, %fd329;
	mov.b64 	{%r474, %r479}, %rd187;
	mov.b32 	%r480, 4;
	// begin inline asm
	shfl.sync.down.b32 %r473, %r474, %r480, %r501, %r502;
	// end inline asm
	// begin inline asm
	shfl.sync.down.b32 %r478, %r479, %r480, %r501, %r502;
	// end inline asm
	mov.b64 	%rd188, {%r473, %r478};
	mov.b64 	%fd330, %rd188;
	setp.gt.s32 	%p201, %r452, 27;
	setp.lt.f64 	%p202, %fd329, %fd330;
	selp.f64 	%fd331, %fd330, %fd329, %p202;
	selp.f64 	%fd332, %fd329, %fd331, %p201;
	mov.b64 	%rd189, %fd332;
	mov.b64 	{%r484, %r489}, %rd189;
	mov.b32 	%r490, 8;
	// begin inline asm
	shfl.sync.down.b32 %r483, %r484, %r490, %r501, %r502;
	// end inline asm
	// begin inline asm
	shfl.sync.down.b32 %r488, %r489, %r490, %r501, %r502;
	// end inline asm
	mov.b64 	%rd190, {%r483, %r488};
	mov.b64 	%fd333, %rd190;
	setp.gt.s32 	%p203, %r452, 23;
	setp.lt.f64 	%p204, %fd332, %fd333;
	selp.f64 	%fd334, %fd333, %fd332, %p204;
	selp.f64 	%fd335, %fd332, %fd334, %p203;
	mov.b64 	%rd191, %fd335;
	mov.b64 	{%r494, %r499}, %rd191;
	mov.b32 	%r500, 16;
	// begin inline asm
	shfl.sync.down.b32 %r493, %r494, %r500, %r501, %r502;
	// end inline asm
	// begin inline asm
	shfl.sync.down.b32 %r498, %r499, %r500, %r501, %r502;
	// end inline asm
	mov.b64 	%rd192, {%r493, %r498};
	mov.b64 	%fd336, %rd192;
	setp.gt.s32 	%p205, %r452, 15;
	setp.lt.f64 	%p206, %fd335, %fd336;
	selp.f64 	%fd10, %fd336, %fd335, %p206;
	selp.f64 	%fd374, %fd335, %fd10, %p205;
	setp.ne.s32 	%p207, %r452, 0;
	@%p207 bra 	$L__BB4_14;
	shr.u32 	%r503, %r7, 2;
	and.b32  	%r504, %r503, 248;
	mov.u32 	%r505, _ZZN3cub18CUB_300001_SM_10006detail6reduce18DeviceReduceKernelINS2_10policy_hubIdjN4cuda3__47maximumIvEEE10Policy1000EPdjS8_dNS5_3std3__410__identityEEEvT0_PT3_T1_NS0_13GridEvenShareISI_EET2_T4_E12temp_storage;
	add.s32 	%r506, %r505, %r504;
	st.shared.f64 	[%r506+8], %fd10;
$L__BB4_14:
	bar.sync 	0;
	setp.ne.s32 	%p208, %r7, 0;
	@%p208 bra 	$L__BB4_71;
	ld.shared.f64 	%fd337, [_ZZN3cub18CUB_300001_SM_10006detail6reduce18DeviceReduceKernelINS2_10policy_hubIdjN4cuda3__47maximumIvEEE10Policy1000EPdjS8_dNS5_3std3__410__identityEEEvT0_PT3_T1_NS0_13GridEvenShareISI_EET2_T4_E12temp_storage+16];
	setp.lt.f64 	%p209, %fd374, %fd337;
	selp.f64 	%fd338, %fd337, %fd374, %p209;
	ld.shared.f64 	%fd339, [_ZZN3cub18CUB_300001_SM_10006detail6reduce18DeviceReduceKernelINS2_10policy_hubIdjN4cuda3__47maximumIvEEE10Policy1000EPdjS8_dNS5_3std3__410__identityEEEvT0_PT3_T1_NS0_13GridEvenShareISI_EET2_T4_E12temp_storage+24];
	setp.lt.f64 	%p210, %fd338, %fd339;
	selp.f64 	%fd340, %fd339, %fd338, %p210;
	ld.shared.f64 	%fd341, [_ZZN3cub18CUB_300001_SM_10006detail6reduce18DeviceReduceKernelINS2_10policy_hubIdjN4cuda3__47maximumIvEEE10Policy1000EPdjS8_dNS5_3std3__410__identityEEEvT0_PT3_T1_NS0_13GridEvenShareISI_EET2_T4_E12temp_storage+32];
	setp.lt.f64 	%p211, %fd340, %fd341;
	selp.f64 	%fd342, %fd341, %fd340, %p211;
	ld.shared.f64 	%fd343, [_ZZN3cub18CUB_300001_SM_10006detail6reduce18DeviceReduceKernelINS2_10policy_hubIdjN4cuda3__47maximumIvEEE10Policy1000EPdjS8_dNS5_3std3__410__identityEEEvT0_PT3_T1_NS0_13GridEvenShareISI_EET2_T4_E12temp_storage+40];
	setp.lt.f64 	%p212, %fd342, %fd343;
	selp.f64 	%fd344, %fd343, %fd342, %p212;
	ld.shared.f64 	%fd345, [_ZZN3cub18CUB_300001_SM_10006detail6reduce18DeviceReduceKernelINS2_10policy_hubIdjN4cuda3__47maximumIvEEE10Policy1000EPdjS8_dNS5_3std3__410__identityEEEvT0_PT3_T1_NS0_13GridEvenShareISI_EET2_T4_E12temp_storage+48];
	setp.lt.f64 	%p213, %fd344, %fd345;
	selp.f64 	%fd346, %fd345, %fd344, %p213;
	ld.shared.f64 	%fd347, [_ZZN3cub18CUB_300001_SM_10006detail6reduce18DeviceReduceKernelINS2_10policy_hubIdjN4cuda3__47maximumIvEEE10Policy1000EPdjS8_dNS5_3std3__410__identityEEEvT0_PT3_T1_NS0_13GridEvenShareISI_EET2_T4_E12temp_storage+56];
	setp.lt.f64 	%p214, %fd346, %fd347;
	selp.f64 	%fd348, %fd347, %fd346, %p214;
	ld.shared.f64 	%fd349, [_ZZN3cub18CUB_300001_SM_10006detail6reduce18DeviceReduceKernelINS2_10policy_hubIdjN4cuda3__47maximumIvEEE10Policy1000EPdjS8_dNS5_3std3__410__identityEEEvT0_PT3_T1_NS0_13GridEvenShareISI_EET2_T4_E12temp_storage+64];
	setp.lt.f64 	%p215, %fd348, %fd349;
	selp.f64 	%fd374, %fd349, %fd348, %p215;
	bra.uni 	$L__BB4_71;
$L__BB4_16:
	// begin inline asm
	mov.u32 %r389, %laneid;
	// end inline asm
	and.b32  	%r440, %r7, 992;
	add.s32 	%r441, %r440, 32;
	setp.gt.u32 	%p170, %r441, %r6;
	not.b32 	%r442, %r440;
	add.s32 	%r443, %r6, %r442;
	selp.b32 	%r438, %r443, 31, %p170;
	mov.b64 	%rd173, %fd355;
	mov.b64 	{%r391, %r396}, %rd173;
	mov.b32 	%r397, 1;
	mov.b32 	%r439, -1;
	// begin inline asm
	shfl.sync.down.b32 %r390, %r391, %r397, %r438, %r439;
	// end inline asm
	// begin inline asm
	shfl.sync.down.b32 %r395, %r396, %r397, %r438, %r439;
	// end inline asm
	mov.b64 	%rd174, {%r390, %r395};
	mov.b64 	%fd277, %rd174;
	setp.lt.s32 	%p171, %r389, %r438;
	setp.lt.f64 	%p172, %fd355, %fd277;
	selp.f64 	%fd278, %fd277, %fd355, %p172;
	selp.f64 	%fd279, %fd278, %fd355, %p171;
	mov.b64 	%rd175, %fd279;
	mov.b64 	{%r401, %r406}, %rd175;
	mov.b32 	%r407, 2;
	// begin inline asm
	shfl.sync.down.b32 %r400, %r401, %r407, %r438, %r439;
	// end inline asm
	// begin inline asm
	shfl.sync.down.b32 %r405, %r406, %r407, %r438, %r439;
	// end inline asm
	mov.b64 	%rd176, {%r400, %r405};
	mov.b64 	%fd280, %rd176;
	add.s32 	%r444, %r389, 2;
	setp.gt.s32 	%p173, %r444, %r438;
	setp.lt.f64 	%p174, %fd279, %fd280;
	selp.f64 	%fd281, %fd280, %fd279, %p174;
	selp.f64 	%fd282, %fd279, %fd281, %p173;
	mov.b64 	%rd177, %fd282;
	mov.b64 	{%r411, %r416}, %rd177;
	mov.b32 	%r417, 4;
	// begin inline asm
	shfl.sync.down.b32 %r410, %r411, %r417, %r438, %r439;
	// end inline asm
	// begin inline asm
	shfl.sync.down.b32 %r415, %r416, %r417, %r438, %r439;
	// end inline asm
	mov.b64 	%rd178, {%r410, %r415};
	mov.b64 	%fd283, %rd178;
	add.s32 	%r445, %r389, 4;
	setp.gt.s32 	%p175, %r445, %r438;
	setp.lt.f64 	%p176, %fd282, %fd283;
	selp.f64 	%fd284, %fd283, %fd282, %p176;
	selp.f64 	%fd285, %fd282, %fd284, %p175;
	mov.b64 	%rd179, %fd285;
	mov.b64 	{%r421, %r426}, %rd179;
	mov.b32 	%r427, 8;
	// begin inline asm
	shfl.sync.down.b32 %r420, %r421, %r427, %r438, %r439;
	// end inline asm
	// begin inline asm
	shfl.sync.down.b32 %r425, %r426, %r427, %r438, %r439;
	// end inline asm
	mov.b64 	%rd180, {%r420, %r425};
	mov.b64 	%fd286, %rd180;
	add.s32 	%r446, %r389, 8;
	setp.gt.s32 	%p177, %r446, %r438;
	setp.lt.f64 	%p178, %fd285, %fd286;
	selp.f64 	%fd287, %fd286, %fd285, %p178;
	selp.f64 	%fd288, %fd285, %fd287, %p177;
	mov.b64 	%rd181, %fd288;
	mov.b64 	{%r431, %r436}, %rd181;
	mov.b32 	%r437, 16;
	// begin inline asm
	shfl.sync.down.b32 %r430, %r431, %r437, %r438, %r439;
	// end inline asm
	// begin inline asm
	shfl.sync.down.b32 %r435, %r436, %r437, %r438, %r439;
	// end inline asm
	mov.b64 	%rd182, {%r430, %r435};
	mov.b64 	%fd289, %rd182;
	add.s32 	%r447, %r389, 16;
	setp.gt.s32 	%p179, %r447, %r438;
	setp.lt.f64 	%p180, %fd288, %fd289;
	selp.f64 	%fd290, %fd289, %fd288, %p180;
	selp.f64 	%fd374, %fd288, %fd290, %p179;
	setp.ne.s32 	%p181, %r389, 0;
	@%p181 bra 	$L__BB4_18;
	shr.u32 	%r448, %r7, 2;
	and.b32  	%r449, %r448, 248;
	mov.u32 	%r450, _ZZN3cub18CUB_300001_SM_10006detail6reduce18DeviceReduceKernelINS2_10policy_hubIdjN4cuda3__47maximumIvEEE10Policy1000EPdjS8_dNS5_3std3__410__identityEEEvT0_PT3_T1_NS0_13GridEvenShareISI_EET2_T4_E12temp_storage;
	add.s32 	%r451, %r450, %r449;
	st.shared.f64 	[%r451+8], %fd374;
$L__BB4_18:
	bar.sync 	0;
	setp.ne.s32 	%p182, %r7, 0;
	@%p182 bra 	$L__BB4_71;
	setp.gt.u32 	%p183, %r6, 32;
	ld.shared.f64 	%fd291, [_ZZN3cub18CUB_300001_SM_10006detail6reduce18DeviceReduceKernelINS2_10policy_hubIdjN4cuda3__47maximumIvEEE10Policy1000EPdjS8_dNS5_3std3__410__identityEEEvT0_PT3_T1_NS0_13GridEvenShareISI_EET2_T4_E12temp_storage+16];
	setp.lt.f64 	%p184, %fd374, %fd291;
	selp.f64 	%fd293, %fd291, %fd374, %p184;
	selp.f64 	%fd294, %fd293, %fd374, %p183;
	setp.gt.u32 	%p185, %r6, 64;
	ld.shared.f64 	%fd296, [_ZZN3cub18CUB_300001_SM_10006detail6reduce18DeviceReduceKernelINS2_10policy_hubIdjN4cuda3__47maximumIvEEE10Policy1000EPdjS8_dNS5_3std3__410__identityEEEvT0_PT3_T1_NS0_13GridEvenShareISI_EET2_T4_E12temp_storage+24];
	setp.lt.f64 	%p186, %fd294, %fd296;
	selp.f64 	%fd298, %fd296, %fd294, %p186;
	selp.f64 	%fd299, %fd298, %fd294, %p185;
	setp.gt.u32 	%p187, %r6, 96;
	ld.shared.f64 	%fd301, [_ZZN3cub18CUB_300001_SM_10006detail6reduce18DeviceReduceKernelINS2_10policy_hubIdjN4cuda3__47maximumIvEEE10Policy1000EPdjS8_dNS5_3std3__410__identityEEEvT0_PT3_T1_NS0_13GridEvenShareISI_EET2_T4_E12temp_storage+32];
	setp.lt.f64 	%p188, %fd299, %fd301;
	selp.f64 	%fd303, %fd301, %fd299, %p188;
	selp.f64 	%fd304, %fd303, %fd299, %p187;
	setp.gt.u32 	%p189, %r6, 128;
	ld.shared.f64 	%fd306, [_ZZN3cub18CUB_300001_SM_10006detail6reduce18DeviceReduceKernelINS2_10policy_hubIdjN4cuda3__47maximumIvEEE10Policy1000EPdjS8_dNS5_3std3__410__identityEEEvT0_PT3_T1_NS0_13GridEvenShareISI_EET2_T4_E12temp_storage+40];
	setp.lt.f64 	%p190, %fd304, %fd306;
	selp.f64 	%fd308, %fd306, %fd304, %p190;
	selp.f64 	%fd309, %fd308, %fd304, %p189;
	setp.gt.u32 	%p191, %r6, 160;
	ld.shared.f64 	%fd311, [_ZZN3cub18CUB_300001_SM_10006detail6reduce18DeviceReduceKernelINS2_10policy_hubIdjN4cuda3__47maximumIvEEE10Policy1000EPdjS8_dNS5_3std3__410__identityEEEvT0_PT3_T1_NS0_13GridEvenShareISI_EET2_T4_E12temp_storage+48];
	setp.lt.f64 	%p192, %fd309, %fd311;
	selp.f64 	%fd313, %fd311, %fd309, %p192;
	selp.f64 	%fd314, %fd313, %fd309, %p191;
	setp.gt.u32 	%p193, %r6, 192;
	ld.shared.f64 	%fd316, [_ZZN3cub18CUB_300001_SM_10006detail6reduce18DeviceReduceKernelINS2_10policy_hubIdjN4cuda3__47maximumIvEEE10Policy1000EPdjS8_dNS5_3std3__410__identityEEEvT0_PT3_T1_NS0_13GridEvenShareISI_EET2_T4_E12temp_storage+56];
	setp.lt.f64 	%p194, %fd314, %fd316;
	selp.f64 	%fd318, %fd316, %fd314, %p194;
	selp.f64 	%fd319, %fd318, %fd314, %p193;
	setp.gt.u32 	%p195, %r6, 224;
	ld.shared.f64 	%fd321, [_ZZN3cub18CUB_300001_SM_10006detail6reduce18DeviceReduceKernelINS2_10policy_hubIdjN4cuda3__47maximumIvEEE10Policy1000EPdjS8_dNS5_3std3__410__identityEEEvT0_PT3_T1_NS0_13GridEvenShareISI_EET2_T4_E12temp_storage+64];
	setp.lt.f64 	%p196, %fd319, %fd321;
	selp.f64 	%fd323, %fd321, %fd319, %p196;
	selp.f64 	%fd374, %fd323, %fd319, %p195;
	bra.uni 	$L__BB4_71;
$L__BB4_20:
	mov.u32 	%r26, %tid.x;
	shl.b32 	%r305, %r26, 2;
	add.s32 	%r306, %r5, %r305;
	mul.wide.u32 	%rd113, %r306, 8;
	add.s64 	%rd103, %rd1, %rd113;
	// begin inline asm
	ld.global.nc.v2.u64 {%rd101, %rd102}, [%rd103];
	// end inline asm
	add.s64 	%rd106, %rd103, 16;
	// begin inline asm
	ld.global.nc.v2.u64 {%rd104, %rd105}, [%rd106];
	// end inline asm
	mov.b64 	%fd203, %rd101;
	mov.b64 	%fd204, %rd102;
	mov.b64 	%fd205, %rd104;
	mov.b64 	%fd206, %rd105;
	add.s64 	%rd109, %rd103, 8192;
	// begin inline asm
	ld.global.nc.v2.u64 {%rd107, %rd108}, [%rd109];
	// end inline asm
	add.s64 	%rd112, %rd103, 8208;
	// begin inline asm
	ld.global.nc.v2.u64 {%rd110, %rd111}, [%rd112];
	// end inline asm
	mov.b64 	%fd207, %rd107;
	mov.b64 	%fd208, %rd108;
	mov.b64 	%fd209, %rd110;
	mov.b64 	%fd210, %rd111;
	setp.lt.f64 	%p110, %fd203, %fd204;
	selp.f64 	%fd211, %fd204, %fd203, %p110;
	setp.lt.f64 	%p111, %fd211, %fd205;
	selp.f64 	%fd212, %fd205, %fd211, %p111;
	setp.lt.f64 	%p112, %fd212, %fd206;
	selp.f64 	%fd213, %fd206, %fd212, %p112;
	setp.lt.f64 	%p113, %fd213, %fd207;
	selp.f64 	%fd214, %fd207, %fd213, %p113;
	setp.lt.f64 	%p114, %fd214, %fd208;
	selp.f64 	%fd215, %fd208, %fd214, %p114;
	setp.lt.f64 	%p115, %fd215, %fd209;
	selp.f64 	%fd216, %fd209, %fd215, %p115;
	setp.lt.f64 	%p116, %fd216, %fd210;
	selp.f64 	%fd361, %fd210, %fd216, %p116;
	setp.lt.u32 	%p117, %r6, %r4;
	@%p117 bra 	$L__BB4_32;
	add.s32 	%r27, %r4, %r5;
	add.s32 	%r516, %r27, 256;
	add.s32 	%r515, %r27, %r26;
	mov.b32 	%r517, 0;
$L__BB4_22:
	add.s32 	%r5, %r5, %r4;
	add.s32 	%r308, %r1, -2048;
	setp.gt.u32 	%p118, %r5, %r308;
	@%p118 bra 	$L__BB4_24;
	cvt.u64.u32 	%rd126, %r5;
	cvt.u64.u32 	%rd127, %r305;
	add.s64 	%rd128, %rd126, %rd127;
	shl.b64 	%rd129, %rd128, 3;
	add.s64 	%rd116, %rd1, %rd129;
	// begin inline asm
	ld.global.nc.v2.u64 {%rd114, %rd115}, [%rd116];
	// end inline asm
	add.s64 	%rd119, %rd116, 16;
	// begin inline asm
	ld.global.nc.v2.u64 {%rd117, %rd118}, [%rd119];
	// end inline asm
	mov.b64 	%fd217, %rd114;
	mov.b64 	%fd218, %rd115;
	mov.b64 	%fd219, %rd117;
	mov.b64 	%fd220, %rd118;
	add.s64 	%rd122, %rd116, 8192;
	// begin inline asm
	ld.global.nc.v2.u64 {%rd120, %rd121}, [%rd122];
	// end inline asm
	add.s64 	%rd125, %rd116, 8208;
	// begin inline asm
	ld.global.nc.v2.u64 {%rd123, %rd124}, [%rd125];
	// end inline asm
	mov.b64 	%fd221, %rd120;
	mov.b64 	%fd222, %rd121;
	mov.b64 	%fd223, %rd123;
	mov.b64 	%fd224, %rd124;
	setp.lt.f64 	%p119, %fd361, %fd217;
	selp.f64 	%fd225, %fd217, %fd361, %p119;
	setp.lt.f64 	%p120, %fd225, %fd218;
	selp.f64 	%fd226, %fd218, %fd225, %p120;
	setp.lt.f64 	%p121, %fd226, %fd219;
	selp.f64 	%fd227, %fd219, %fd226, %p121;
	setp.lt.f64 	%p122, %fd227, %fd220;
	selp.f64 	%fd228, %fd220, %fd227, %p122;
	setp.lt.f64 	%p123, %fd228, %fd221;
	selp.f64 	%fd229, %fd221, %fd228, %p123;
	setp.lt.f64 	%p124, %fd229, %fd222;
	selp.f64 	%fd230, %fd222, %fd229, %p124;
	setp.lt.f64 	%p125, %fd230, %fd223;
	selp.f64 	%fd231, %fd223, %fd230, %p125;
	setp.lt.f64 	%p126, %fd231, %fd224;
	selp.f64 	%fd361, %fd224, %fd231, %p126;
	sub.s32 	%r310, %r1, %r5;
	setp.lt.u32 	%p127, %r310, %r4;
	add.s32 	%r517, %r517, 1;
	add.s32 	%r516, %r516, %r4;
	add.s32 	%r515, %r515, %r4;
	@%p127 bra 	$L__BB4_32;
	bra.uni 	$L__BB4_22;
$L__BB4_24:
	setp.le.u32 	%p128, %r1, %r5;
	@%p128 bra 	$L__BB4_32;
	sub.s32 	%r38, %r1, %r5;
	setp.ge.s32 	%p129, %r26, %r38;
	@%p129 bra 	$L__BB4_32;
	not.b32 	%r311, %r26;
	add.s32 	%r312, %r1, %r311;
	sub.s32 	%r313, %r312, %r27;
	mul.lo.s32 	%r314, %r2, %r517;
	shl.b32 	%r315, %r314, 11;
	sub.s32 	%r39, %r313, %r315;
	shr.u32 	%r316, %r312, 8;
	add.s32 	%r40, %r316, 1;
	and.b32  	%r317, %r312, 768;
	setp.eq.s32 	%p130, %r317, 768;
	mov.u32 	%r522, %r26;
	@%p130 bra 	$L__BB4_29;
	and.b32  	%r318, %r40, 3;
	neg.s32 	%r519, %r318;
	mov.u32 	%r522, %r26;
$L__BB4_28:
	.pragma "nounroll";
	mul.wide.u32 	%rd132, %r515, 8;
	add.s64 	%rd131, %rd1, %rd132;
	// begin inline asm
	ld.global.nc.u64 %rd130, [%rd131];
	// end inline asm
	mov.b64 	%fd233, %rd130;
	setp.lt.f64 	%p131, %fd361, %fd233;
	selp.f64 	%fd361, %fd233, %fd361, %p131;
	add.s32 	%r522, %r522, 256;
	add.s32 	%r515, %r515, 256;
	add.s32 	%r519, %r519, 1;
	setp.ne.s32 	%p132, %r519, 0;
	@%p132 bra 	$L__BB4_28;
$L__BB4_29:
	setp.lt.u32 	%p133, %r39, 768;
	@%p133 bra 	$L__BB4_32;
	add.s32 	%r524, %r522, 512;
	add.s32 	%r523, %r522, %r516;
$L__BB4_31:
	add.s32 	%r319, %r523, -256;
	mul.wide.u32 	%rd141, %r319, 8;
	add.s64 	%rd134, %rd1, %rd141;
	// begin inline asm
	ld.global.nc.u64 %rd133, [%rd134];
	// end inline asm
	mov.b64 	%fd234, %rd133;
	setp.lt.f64 	%p134, %fd361, %fd234;
	selp.f64 	%fd235, %fd234, %fd361, %p134;
	mul.wide.u32 	%rd142, %r523, 8;
	add.s64 	%rd136, %rd1, %rd142;
	// begin inline asm
	ld.global.nc.u64 %rd135, [%rd136];
	// end inline asm
	mov.b64 	%fd236, %rd135;
	setp.lt.f64 	%p135, %fd235, %fd236;
	selp.f64 	%fd237, %fd236, %fd235, %p135;
	add.s32 	%r320, %r523, 256;
	mul.wide.u32 	%rd143, %r320, 8;
	add.s64 	%rd138, %rd1, %rd143;
	// begin inline asm
	ld.global.nc.u64 %rd137, [%rd138];
	// end inline asm
	mov.b64 	%fd238, %rd137;
	setp.lt.f64 	%p136, %fd237, %fd238;
	selp.f64 	%fd239, %fd238, %fd237, %p136;
	add.s32 	%r321, %r523, 512;
	mul.wide.u32 	%rd144, %r321, 8;
	add.s64 	%rd140, %rd1, %rd144;
	// begin inline asm
	ld.global.nc.u64 %rd139, [%rd140];
	// end inline asm
	mov.b64 	%fd240, %rd139;
	setp.lt.f64 	%p137, %fd239, %fd240;
	selp.f64 	%fd361, %fd240, %fd239, %p137;
	add.s32 	%r53, %r524, 1024;
	add.s32 	%r322, %r524, 512;
	add.s32 	%r523, %r523, 1024;
	setp.lt.s32 	%p138, %r322, %r38;
	mov.u32 	%r524, %r53;
	@%p138 bra 	$L__BB4_31;
$L__BB4_32:
	// begin inline asm
	mov.u32 %r323, %laneid;
	// end inline asm
	mov.b64 	%rd145, %fd361;
	mov.b64 	{%r325, %r330}, %rd145;
	mov.b32 	%r331, 1;
	mov.b32 	%r372, 31;
	mov.b32 	%r373, -1;
	// begin inline asm
	shfl.sync.down.b32 %r324, %r325, %r331, %r372, %r373;
	// end inline asm
	// begin inline asm
	shfl.sync.down.b32 %r329, %r330, %r331, %r372, %r373;
	// end inline asm
	mov.b64 	%rd146, {%r324, %r329};
	mov.b64 	%fd241, %rd146;
	setp.gt.s32 	%p139, %r323, 30;
	setp.lt.f64 	%p140, %fd361, %fd241;
	selp.f64 	%fd242, %fd241, %fd361, %p140;
	selp.f64 	%fd243, %fd361, %fd242, %p139;
	mov.b64 	%rd147, %fd243;
	mov.b64 	{%r335, %r340}, %rd147;
	mov.b32 	%r341, 2;
	// begin inline asm
	shfl.sync.down.b32 %r334, %r335, %r341, %r372, %r373;
	// end inline asm
	// begin inline asm
	shfl.sync.down.b32 %r339, %r340, %r341, %r372, %r373;
	// end inline asm
	mov.b64 	%rd148, {%r334, %r339};
	mov.b64 	%fd244, %rd148;
	setp.gt.s32 	%p141, %r323, 29;
	setp.lt.f64 	%p142, %fd243, %fd244;
	selp.f64 	%fd245, %fd244, %fd243, %p142;
	selp.f64 	%fd246, %fd243, %fd245, %p141;
	mov.b64 	%rd149, %fd246;
	mov.b64 	{%r345, %r350}, %rd149;
	mov.b32 	%r351, 4;
	// begin inline asm
	shfl.sync.down.b32 %r344, %r345, %r351, %r372, %r373;
	// end inline asm
	// begin inline asm
	shfl.sync.down.b32 %r349, %r350, %r351, %r372, %r373;
	// end inline asm
	mov.b64 	%rd150, {%r344, %r349};
	mov.b64 	%fd247, %rd150;
	setp.gt.s32 	%p143, %r323, 27;
	setp.lt.f64 	%p144, %fd246, %fd247;
	selp.f64 	%fd248, %fd247, %fd246, %p144;
	selp.f64 	%fd249, %fd246, %fd248, %p143;
	mov.b64 	%rd151, %fd249;
	mov.b64 	{%r355, %r360}, %rd151;
	mov.b32 	%r361, 8;
	// begin inline asm
	shfl.sync.down.b32 %r354, %r355, %r361, %r372, %r373;
	// end inline asm
	// begin inline asm
	shfl.sync.down.b32 %r359, %r360, %r361, %r372, %r373;
	// end inline asm
	mov.b64 	%rd152, {%r354, %r359};
	mov.b64 	%fd250, %rd152;
	setp.gt.s32 	%p145, %r323, 23;
	setp.lt.f64 	%p146, %fd249, %fd250;
	selp.f64 	%fd251, %fd250, %fd249, %p146;
	selp.f64 	%fd252, %fd249, %fd251, %p145;
	mov.b64 	%rd153, %fd252;
	mov.b64 	{%r365, %r370}, %rd153;
	mov.b32 	%r371, 16;
	// begin inline asm
	shfl.sync.down.b32 %r364, %r365, %r371, %r372, %r373;
	// end inline asm
	// begin inline asm
	shfl.sync.down.b32 %r369, %r370, %r371, %r372, %r373;
	// end inline asm
	mov.b64 	%rd154, {%r364, %r369};
	mov.b64 	%fd253, %rd154;
	setp.gt.s32 	%p147, %r323, 15;
	setp.lt.f64 	%p148, %fd252, %fd253;
	selp.f64 	%fd25, %fd253, %fd252, %p148;
	selp.f64 	%fd374, %fd252, %fd25, %p147;
	setp.ne.s32 	%p149, %r323, 0;
	@%p149 bra 	$L__BB4_34;
	shr.u32 	%r374, %r26, 2;
	and.b32  	%r375, %r374, 248;
	mov.u32 	%r376, _ZZN3cub18CUB_300001_SM_10006detail6reduce18DeviceReduceKernelINS2_10policy_hubIdjN4cuda3__47maximumIvEEE10Policy1000EPdjS8_dNS5_3std3__410__identityEEEvT0_PT3_T1_NS0_13GridEvenShareISI_EET2_T4_E12temp_storage;
	add.s32 	%r377, %r376, %r375;
	st.shared.f64 	[%r377+8], %fd25;
$L__BB4_34:
	bar.sync 	0;
	setp.ne.s32 	%p150, %r26, 0;
	@%p150 bra 	$L__BB4_71;
	ld.shared.f64 	%fd254, [_ZZN3cub18CUB_300001_SM_10006detail6reduce18DeviceReduceKernelINS2_10policy_hubIdjN4cuda3__47maximumIvEEE10Policy1000EPdjS8_dNS5_3std3__410__identityEEEvT0_PT3_T1_NS0_13GridEvenShareISI_EET2_T4_E12temp_storage+16];
	setp.lt.f64 	%p151, %fd374, %fd254;
	selp.f64 	%fd255, %fd254, %fd374, %p151;
	ld.shared.f64 	%fd256, [_ZZN3cub18CUB_300001_SM_10006detail6reduce18DeviceReduceKernelINS2_10policy_hubIdjN4cuda3__47maximumIvEEE10Policy1000EPdjS8_dNS5_3std3__410__identityEEEvT0_PT3_T1_NS0_13GridEvenShareISI_EET2_T4_E12temp_storage+24];
	setp.lt.f64 	%p152, %fd255, %fd256;
	selp.f64 	%fd257, %fd256, %fd255, %p152;
	ld.shared.f64 	%fd258, [_ZZN3cub18CUB_300001_SM_10006detail6reduce18DeviceReduceKernelINS2_10policy_hubIdjN4cuda3__47maximumIvEEE10Policy1000EPdjS8_dNS5_3std3__410__identityEEEvT0_PT3_T1_NS0_13GridEvenShareISI_EET2_T4_E12temp_storage+32];
	setp.lt.f64 	%p153, %fd257, %fd258;
	selp.f64 	%fd259, %fd258, %fd257, %p153;
	ld.shared.f64 	%fd260, [_ZZN3cub18CUB_300001_SM_10006detail6reduce18DeviceReduceKernelINS2_10policy_hubIdjN4cuda3__47maximumIvEEE10Policy1000EPdjS8_dNS5_3std3__410__identityEEEvT0_PT3_T1_NS0_13GridEvenShareISI_EET2_T4_E12temp_storage+40];
	setp.lt.f64 	%p154, %fd259, %fd260;
	selp.f64 	%fd261, %fd260, %fd259, %p154;
	ld.shared.f64 	%fd262, [_ZZN3cub18CUB_300001_SM_10006detail6reduce18DeviceReduceKernelINS2_10policy_hubIdjN4cuda3__47maximumIvEEE10Policy1000EPdjS8_dNS5_3std3__410__identityEEEvT0_PT3_T1_NS0_13GridEvenShareISI_EET2_T4_E12temp_storage+48];
	setp.lt.f64 	%p155, %fd261, %fd262;
	selp.f64 	%fd263, %fd262, %fd261, %p155;
	ld.shared.f64 	%fd264, [_ZZN3cub18CUB_300001_SM_10006detail6reduce18DeviceReduceKernelINS2_10policy_hubIdjN4cuda3__47maximumIvEEE10Policy1000EPdjS8_dNS5_3std3__410__identityEEEvT0_PT3_T1_NS0_13GridEvenShareISI_EET2_T4_E12temp_storage+56];
	setp.lt.f64 	%p156, %fd263, %fd264;
	selp.f64 	%fd265, %fd264, %fd263, %p156;
	ld.shared.f64 	%fd266, [_ZZN3cub18CUB_300001_SM_10006detail6reduce18DeviceReduceKernelINS2_10policy_hubIdjN4cuda3__47maximumIvEEE10Policy1000EPdjS8_dNS5_3std3__410__identityEEEvT0_PT3_T1_NS0_13GridEvenShareISI_EET2_T4_E12temp_storage+64];
	setp.lt.f64 	%p157, %fd265, %fd266;
	selp.f64 	%fd374, %fd266, %fd265, %p157;
	bra.uni 	$L__BB4_71;
$L__BB4_36:
	sub.s32 	%r55, %r1, %r5;
	setp.gt.u32 	%p2, %r55, 2047;
	@%p2 bra 	$L__BB4_55;
	mov.u32 	%r56, %tid.x;
	setp.ge.u32 	%p51, %r56, %r55;
	mov.f64 	%fd367, 0d0000000000000000;
	mov.u32 	%r529, %r56;
	@%p51 bra 	$L__BB4_39;
	add.s32 	%r176, %r5, %r56;
	mul.wide.u32 	%rd65, %r176, 8;
	add.s64 	%rd64, %rd1, %rd65;
	// begin inline asm
	ld.global.nc.u64 %rd63, [%rd64];
	// end inline asm
	mov.b64 	%fd367, %rd63;
	add.s32 	%r529, %r56, 256;
$L__BB4_39:
	setp.ge.u32 	%p52, %r529, %r55;
	@%p52 bra 	$L__BB4_46;
	not.b32 	%r177, %r529;
	add.s32 	%r59, %r1, %r177;
	and.b32  	%r178, %r59, 768;
	setp.eq.s32 	%p53, %r178, 768;
	@%p53 bra 	$L__BB4_43;
	add.s32 	%r527, %r529, %r5;
	shr.u32 	%r179, %r59, 8;
	add.s32 	%r180, %r179, 1;
	and.b32  	%r181, %r180, 3;
	neg.s32 	%r526, %r181;
$L__BB4_42:
	.pragma "nounroll";
	mul.wide.u32 	%rd68, %r527, 8;
	add.s64 	%rd67, %rd1, %rd68;
	// begin inline asm
	ld.global.nc.u64 %rd66, [%rd67];
	// end inline asm
	mov.b64 	%fd122, %rd66;
	setp.lt.f64 	%p54, %fd367, %fd122;
	selp.f64 	%fd367, %fd122, %fd367, %p54;
	add.s32 	%r529, %r529, 256;
	add.s32 	%r527, %r527, 256;
	add.s32 	%r526, %r526, 1;
	setp.ne.s32 	%p55, %r526, 0;
	@%p55 bra 	$L__BB4_42;
$L__BB4_43:
	sub.s32 	%r182, %r59, %r5;
	setp.lt.u32 	%p56, %r182, 768;
	@%p56 bra 	$L__BB4_46;
	add.s32 	%r531, %r529, 512;
	add.s32 	%r530, %r529, %r5;
$L__BB4_45:
	mul.wide.u32 	%rd77, %r530, 8;
	add.s64 	%rd70, %rd1, %rd77;
	// begin inline asm
	ld.global.nc.u64 %rd69, [%rd70];
	// end inline asm
	mov.b64 	%fd123, %rd69;
	setp.lt.f64 	%p57, %fd367, %fd123;
	selp.f64 	%fd124, %fd123, %fd367, %p57;
	add.s32 	%r183, %r530, 256;
	mul.wide.u32 	%rd78, %r183, 8;
	add.s64 	%rd72, %rd1, %rd78;
	// begin inline asm
	ld.global.nc.u64 %rd71, [%rd72];
	// end inline asm
	mov.b64 	%fd125, %rd71;
	setp.lt.f64 	%p58, %fd124, %fd125;
	selp.f64 	%fd126, %fd125, %fd124, %p58;
	add.s32 	%r184, %r530, 512;
	mul.wide.u32 	%rd79, %r184, 8;
	add.s64 	%rd74, %rd1, %rd79;
	// begin inline asm
	ld.global.nc.u64 %rd73, [%rd74];
	// end inline asm
	mov.b64 	%fd127, %rd73;
	setp.lt.f64 	%p59, %fd126, %fd127;
	selp.f64 	%fd128, %fd127, %fd126, %p59;
	add.s32 	%r185, %r530, 768;
	mul.wide.u32 	%rd80, %r185, 8;
	add.s64 	%rd76, %rd1, %rd80;
	// begin inline asm
	ld.global.nc.u64 %rd75, [%rd76];
	// end inline asm
	mov.b64 	%fd129, %rd75;
	setp.lt.f64 	%p60, %fd128, %fd129;
	selp.f64 	%fd367, %fd129, %fd128, %p60;
	add.s32 	%r73, %r531, 1024;
	add.s32 	%r186, %r531, 512;
	add.s32 	%r530, %r530, 1024;
	setp.lt.s32 	%p61, %r186, %r55;
	mov.u32 	%r531, %r73;
	@%p61 bra 	$L__BB4_45;
$L__BB4_46:
	setp.lt.u32 	%p62, %r55, 256;
	@%p62 bra 	$L__BB4_51;
	// begin inline asm
	mov.u32 %r250, %laneid;
	// end inline asm
	mov.b64 	%rd91, %fd367;
	mov.b64 	{%r252, %r257}, %rd91;
	mov.b32 	%r258, 1;
	mov.b32 	%r299, 31;
	mov.b32 	%r300, -1;
	// begin inline asm
	shfl.sync.down.b32 %r251, %r252, %r258, %r299, %r300;
	// end inline asm
	// begin inline asm
	shfl.sync.down.b32 %r256, %r257, %r258, %r299, %r300;
	// end inline asm
	mov.b64 	%rd92, {%r251, %r256};
	mov.b64 	%fd177, %rd92;
	setp.gt.s32 	%p90, %r250, 30;
	setp.lt.f64 	%p91, %fd367, %fd177;
	selp.f64 	%fd178, %fd177, %fd367, %p91;
	selp.f64 	%fd179, %fd367, %fd178, %p90;
	mov.b64 	%rd93, %fd179;
	mov.b64 	{%r262, %r267}, %rd93;
	mov.b32 	%r268, 2;
	// begin inline asm
	shfl.sync.down.b32 %r261, %r262, %r268, %r299, %r300;
	// end inline asm
	// begin inline asm
	shfl.sync.down.b32 %r266, %r267, %r268, %r299, %r300;
	// end inline asm
	mov.b64 	%rd94, {%r261, %r266};
	mov.b64 	%fd180, %rd94;
	setp.gt.s32 	%p92, %r250, 29;
	setp.lt.f64 	%p93, %fd179, %fd180;
	selp.f64 	%fd181, %fd180, %fd179, %p93;
	selp.f64 	%fd182, %fd179, %fd181, %p92;
	mov.b64 	%rd95, %fd182;
	mov.b64 	{%r272, %r277}, %rd95;
	mov.b32 	%r278, 4;
	// begin inline asm
	shfl.sync.down.b32 %r271, %r272, %r278, %r299, %r300;
	// end inline asm
	// begin inline asm
	shfl.sync.down.b32 %r276, %r277, %r278, %r299, %r300;
	// end inline asm
	mov.b64 	%rd96, {%r271, %r276};
	mov.b64 	%fd183, %rd96;
	setp.gt.s32 	%p94, %r250, 27;
	setp.lt.f64 	%p95, %fd182, %fd183;
	selp.f64 	%fd184, %fd183, %fd182, %p95;
	selp.f64 	%fd185, %fd182, %fd184, %p94;
	mov.b64 	%rd97, %fd185;
	mov.b64 	{%r282, %r287}, %rd97;
	mov.b32 	%r288, 8;
	// begin inline asm
	shfl.sync.down.b32 %r281, %r282, %r288, %r299, %r300;
	// end inline asm
	// begin inline asm
	shfl.sync.down.b32 %r286, %r287, %r288, %r299, %r300;
	// end inline asm
	mov.b64 	%rd98, {%r281, %r286};
	mov.b64 	%fd186, %rd98;
	setp.gt.s32 	%p96, %r250, 23;
	setp.lt.f64 	%p97, %fd185, %fd186;
	selp.f64 	%fd187, %fd186, %fd185, %p97;
	selp.f64 	%fd188, %fd185, %fd187, %p96;
	mov.b64 	%rd99, %fd188;
	mov.b64 	{%r292, %r297}, %rd99;
	mov.b32 	%r298, 16;
	// begin inline asm
	shfl.sync.down.b32 %r291, %r292, %r298, %r299, %r300;
	// end inline asm
	// begin inline asm
	shfl.sync.down.b32 %r296, %r297, %r298, %r299, %r300;
	// end inline asm
	mov.b64 	%rd100, {%r291, %r296};
	mov.b64 	%fd189, %rd100;
	setp.gt.s32 	%p98, %r250, 15;
	setp.lt.f64 	%p99, %fd188, %fd189;
	selp.f64 	%fd37, %fd189, %fd188, %p99;
	selp.f64 	%fd374, %fd188, %fd37, %p98;
	setp.ne.s32 	%p100, %r250, 0;
	@%p100 bra 	$L__BB4_49;
	shr.u32 	%r301, %r56, 2;
	and.b32  	%r302, %r301, 248;
	mov.u32 	%r303, _ZZN3cub18CUB_300001_SM_10006detail6reduce18DeviceReduceKernelINS2_10policy_hubIdjN4cuda3__47maximumIvEEE10Policy1000EPdjS8_dNS5_3std3__410__identityEEEvT0_PT3_T1_NS0_13GridEvenShareISI_EET2_T4_E12temp_storage;
	add.s32 	%r304, %r303, %r302;
	st.shared.f64 	[%r304+8], %fd37;
$L__BB4_49:
	bar.sync 	0;
	setp.ne.s32 	%p101, %r56, 0;
	@%p101 bra 	$L__BB4_71;
	ld.shared.f64 	%fd190, [_ZZN3cub18CUB_300001_SM_10006detail6reduce18DeviceReduceKernelINS2_10policy_hubIdjN4cuda3__47maximumIvEEE10Policy1000EPdjS8_dNS5_3std3__410__identityEEEvT0_PT3_T1_NS0_13GridEvenShareISI_EET2_T4_E12temp_storage+16];
	setp.lt.f64 	%p102, %fd374, %fd190;
	selp.f64 	%fd191, %fd190, %fd374, %p102;
	ld.shared.f64 	%fd192, [_ZZN3cub18CUB_300001_SM_10006detail6reduce18DeviceReduceKernelINS2_10policy_hubIdjN4cuda3__47maximumIvEEE10Policy1000EPdjS8_dNS5_3std3__410__identityEEEvT0_PT3_T1_NS0_13GridEvenShareISI_EET2_T4_E12temp_storage+24];
	setp.lt.f64 	%p103, %fd191, %fd192;
	selp.f64 	%fd193, %fd192, %fd191, %p103;
	ld.shared.f64 	%fd194, [_ZZN3cub18CUB_300001_SM_10006detail6reduce18DeviceReduceKernelINS2_10policy_hubIdjN4cuda3__47maximumIvEEE10Policy1000EPdjS8_dNS5_3std3__410__identityEEEvT0_PT3_T1_NS0_13GridEvenShareISI_EET2_T4_E12temp_storage+32];
	setp.lt.f64 	%p104, %fd193, %fd194;
	selp.f64 	%fd195, %fd194, %fd193, %p104;
	ld.shared.f64 	%fd196, [_ZZN3cub18CUB_300001_SM_10006detail6reduce18DeviceReduceKernelINS2_10policy_hubIdjN4cuda3__47maximumIvEEE10Policy1000EPdjS8_dNS5_3std3__410__identityEEEvT0_PT3_T1_NS0_13GridEvenShareISI_EET2_T4_E12temp_storage+40];
	setp.lt.f64 	%p105, %fd195, %fd196;
	selp.f64 	%fd197, %fd196, %fd195, %p105;
	ld.shared.f64 	%fd198, [_ZZN3cub18CUB_300001_SM_10006detail6reduce18DeviceReduceKernelINS2_10policy_hubIdjN4cuda3__47maximumIvEEE10Policy1000EPdjS8_dNS5_3std3__410__identityEEEvT0_PT3_T1_NS0_13GridEvenShareISI_EET2_T4_E12temp_storage+48];
	setp.lt.f64 	%p106, %fd197, %fd198;
	selp.f64 	%fd199, %fd198, %fd197, %p106;
	ld.shared.f64 	%fd200, [_ZZN3cub18CUB_300001_SM_10006detail6reduce18DeviceReduceKernelINS2_10policy_hubIdjN4cuda3__47maximumIvEEE10Policy1000EPdjS8_dNS5_3std3__410__identityEEEvT0_PT3_T1_NS0_13GridEvenShareISI_EET2_T4_E12temp_storage+56];
	setp.lt.f64 	%p107, %fd199, %fd200;
	selp.f64 	%fd201, %fd200, %fd199, %p107;
	ld.shared.f64 	%fd202, [_ZZN3cub18CUB_300001_SM_10006detail6reduce18DeviceReduceKernelINS2_10policy_hubIdjN4cuda3__47maximumIvEEE10Policy1000EPdjS8_dNS5_3std3__410__identityEEEvT0_PT3_T1_NS0_13GridEvenShareISI_EET2_T4_E12temp_storage+64];
	setp.lt.f64 	%p108, %fd201, %fd202;
	selp.f64 	%fd374, %fd202, %fd201, %p108;
	bra.uni 	$L__BB4_71;
$L__BB4_51:
	// begin inline asm
	mov.u32 %r187, %laneid;
	// end inline asm
	and.b32  	%r238, %r56, 992;
	add.s32 	%r239, %r238, 32;
	setp.gt.u32 	%p63, %r239, %r55;
	not.b32 	%r240, %r238;
	add.s32 	%r241, %r55, %r240;
	selp.b32 	%r236, %r241, 31, %p63;
	mov.b64 	%rd81, %fd367;
	mov.b64 	{%r189, %r194}, %rd81;
	mov.b32 	%r195, 1;
	mov.b32 	%r237, -1;
	// begin inline asm
	shfl.sync.down.b32 %r188, %r189, %r195, %r236, %r237;
	// end inline asm
	// begin inline asm
	shfl.sync.down.b32 %r193, %r194, %r195, %r236, %r237;
	// end inline asm
	mov.b64 	%rd82, {%r188, %r193};
	mov.b64 	%fd130, %rd82;
	setp.lt.s32 	%p64, %r187, %r236;
	setp.lt.f64 	%p65, %fd367, %fd130;
	selp.f64 	%fd131, %fd130, %fd367, %p65;
	selp.f64 	%fd132, %fd131, %fd367, %p64;
	mov.b64 	%rd83, %fd132;
	mov.b64 	{%r199, %r204}, %rd83;
	mov.b32 	%r205, 2;
	// begin inline asm
	shfl.sync.down.b32 %r198, %r199, %r205, %r236, %r237;
	// end inline asm
	// begin inline asm
	shfl.sync.down.b32 %r203, %r204, %r205, %r236, %r237;
	// end inline asm
	mov.b64 	%rd84, {%r198, %r203};
	mov.b64 	%fd133, %rd84;
	add.s32 	%r242, %r187, 2;
	setp.gt.s32 	%p66, %r242, %r236;
	setp.lt.f64 	%p67, %fd132, %fd133;
	selp.f64 	%fd134, %fd133, %fd132, %p67;
	selp.f64 	%fd135, %fd132, %fd134, %p66;
	mov.b64 	%rd85, %fd135;
	mov.b64 	{%r209, %r214}, %rd85;
	mov.b32 	%r215, 4;
	// begin inline asm
	shfl.sync.down.b32 %r208, %r209, %r215, %r236, %r237;
	// end inline asm
	// begin inline asm
	shfl.sync.down.b32 %r213, %r214, %r215, %r236, %r237;
	// end inline asm
	mov.b64 	%rd86, {%r208, %r213};
	mov.b64 	%fd136, %rd86;
	add.s32 	%r243, %r187, 4;
	setp.gt.s32 	%p68, %r243, %r236;
	setp.lt.f64 	%p69, %fd135, %fd136;
	selp.f64 	%fd137, %fd136, %fd135, %p69;
	selp.f64 	%fd138, %fd135, %fd137, %p68;
	mov.b64 	%rd87, %fd138;
	mov.b64 	{%r219, %r224}, %rd87;
	mov.b32 	%r225, 8;
	// begin inline asm
	shfl.sync.down.b32 %r218, %r219, %r225, %r236, %r237;
	// end inline asm
	// begin inline asm
	shfl.sync.down.b32 %r223, %r224, %r225, %r236, %r237;
	// end inline asm
	mov.b64 	%rd88, {%r218, %r223};
	mov.b64 	%fd139, %rd88;
	add.s32 	%r244, %r187, 8;
	setp.gt.s32 	%p70, %r244, %r236;
	setp.lt.f64 	%p71, %fd138, %fd139;
	selp.f64 	%fd140, %fd139, %fd138, %p71;
	selp.f64 	%fd141, %fd138, %fd140, %p70;
	mov.b64 	%rd89, %fd141;
	mov.b64 	{%r229, %r234}, %rd89;
	mov.b32 	%r235, 16;
	// begin inline asm
	shfl.sync.down.b32 %r228, %r229, %r235, %r236, %r237;
	// end inline asm
	// begin inline asm
	shfl.sync.down.b32 %r233, %r234, %r235, %r236, %r237;
	// end inline asm
	mov.b64 	%rd90, {%r228, %r233};
	mov.b64 	%fd142, %rd90;
	add.s32 	%r245, %r187, 16;
	setp.gt.s32 	%p72, %r245, %r236;
	setp.lt.f64 	%p73, %fd141, %fd142;
	selp.f64 	%fd143, %fd142, %fd141, %p73;
	selp.f64 	%fd374, %fd141, %fd143, %p72;
	setp.ne.s32 	%p74, %r187, 0;
	@%p74 bra 	$L__BB4_53;
	shr.u32 	%r246, %r56, 2;
	and.b32  	%r247, %r246, 248;
	mov.u32 	%r248, _ZZN3cub18CUB_300001_SM_10006detail6reduce18DeviceReduceKernelINS2_10policy_hubIdjN4cuda3__47maximumIvEEE10Policy1000EPdjS8_dNS5_3std3__410__identityEEEvT0_PT3_T1_NS0_13GridEvenShareISI_EET2_T4_E12temp_storage;
	add.s32 	%r249, %r248, %r247;
	st.shared.f64 	[%r249+8], %fd374;
$L__BB4_53:
	bar.sync 	0;
	setp.ne.s32 	%p75, %r56, 0;
	@%p75 bra 	$L__BB4_71;
	setp.gt.u32 	%p76, %r55, 32;
	ld.shared.f64 	%fd144, [_ZZN3cub18CUB_300001_SM_10006detail6reduce18DeviceReduceKernelINS2_10policy_hubIdjN4cuda3__47maximumIvEEE10Policy1000EPdjS8_dNS5_3std3__410__identityEEEvT0_PT3_T1_NS0_13GridEvenShareISI_EET2_T4_E12temp_storage+16];
	setp.lt.f64 	%p77, %fd374, %fd144;
	selp.f64 	%fd146, %fd144, %fd374, %p77;
	selp.f64 	%fd147, %fd146, %fd374, %p76;
	setp.gt.u32 	%p78, %r55, 64;
	ld.shared.f64 	%fd149, [_ZZN3cub18CUB_300001_SM_10006detail6reduce18DeviceReduceKernelINS2_10policy_hubIdjN4cuda3__47maximumIvEEE10Policy1000EPdjS8_dNS5_3std3__410__identityEEEvT0_PT3_T1_NS0_13GridEvenShareISI_EET2_T4_E12temp_storage+24];
	setp.lt.f64 	%p79, %fd147, %fd149;
	selp.f64 	%fd151, %fd149, %fd147, %p79;
	selp.f64 	%fd152, %fd151, %fd147, %p78;
	setp.gt.u32 	%p80, %r55, 96;
	ld.shared.f64 	%fd154, [_ZZN3cub18CUB_300001_SM_10006detail6reduce18DeviceReduceKernelINS2_10policy_hubIdjN4cuda3__47maximumIvEEE10Policy1000EPdjS8_dNS5_3std3__410__identityEEEvT0_PT3_T1_NS0_13GridEvenShareISI_EET2_T4_E12temp_storage+32];
	setp.lt.f64 	%p81, %fd152, %fd154;
	selp.f64 	%fd156, %fd154, %fd152, %p81;
	selp.f64 	%fd157, %fd156, %fd152, %p80;
	setp.gt.u32 	%p82, %r55, 128;
	ld.shared.f64 	%fd159, [_ZZN3cub18CUB_300001_SM_10006detail6reduce18DeviceReduceKernelINS2_10policy_hubIdjN4cuda3__47maximumIvEEE10Policy1000EPdjS8_dNS5_3std3__410__identityEEEvT0_PT3_T1_NS0_13GridEvenShareISI_EET2_T4_E12temp_storage+40];
	setp.lt.f64 	%p83, %fd157, %fd159;
	selp.f64 	%fd161, %fd159, %fd157, %p83;
	selp.f64 	%fd162, %fd161, %fd157, %p82;
	setp.gt.u32 	%p84, %r55, 160;
	ld.shared.f64 	%fd164, [_ZZN3cub18CUB_300001_SM_10006detail6reduce18DeviceReduceKernelINS2_10policy_hubIdjN4cuda3__47maximumIvEEE10Policy1000EPdjS8_dNS5_3std3__410__identityEEEvT0_PT3_T1_NS0_13GridEvenShareISI_EET2_T4_E12temp_storage+48];
	setp.lt.f64 	%p85, %fd162, %fd164;
	selp.f64 	%fd166, %fd164, %fd162, %p85;
	selp.f64 	%fd167, %fd166, %fd162, %p84;
	setp.gt.u32 	%p86, %r55, 192;
	ld.shared.f64 	%fd169, [_ZZN3cub18CUB_300001_SM_10006detail6reduce18DeviceReduceKernelINS2_10policy_hubIdjN4cuda3__47maximumIvEEE10Policy1000EPdjS8_dNS5_3std3__410__identityEEEvT0_PT3_T1_NS0_13GridEvenShareISI_EET2_T4_E12temp_storage+56];
	setp.lt.f64 	%p87, %fd167, %fd169;
	selp.f64 	%fd171, %fd169, %fd167, %p87;
	selp.f64 	%fd172, %fd171, %fd167, %p86;
	setp.gt.u32 	%p88, %r55, 224;
	ld.shared.f64 	%fd174, [_ZZN3cub18CUB_300001_SM_10006detail6reduce18DeviceReduceKernelINS2_10policy_hubIdjN4cuda3__47maximumIvEEE10Policy1000EPdjS8_dNS5_3std3__410__identityEEEvT0_PT3_T1_NS0_13GridEvenShareISI_EET2_T4_E12temp_storage+64];
	setp.lt.f64 	%p89, %fd172, %fd174;
	selp.f64 	%fd176, %fd174, %fd172, %p89;
	selp.f64 	%fd374, %fd176, %fd172, %p88;
	bra.uni 	$L__BB4_71;
$L__BB4_55:
	mov.u32 	%r75, %tid.x;
	add.s32 	%r104, %r75, %r5;
	mul.wide.u32 	%rd20, %r104, 8;
	add.s64 	%rd5, %rd1, %rd20;
	// begin inline asm
	ld.global.nc.u64 %rd4, [%rd5];
	// end inline asm
	mov.b64 	%fd56, %rd4;
	add.s64 	%rd7, %rd5, 2048;
	// begin inline asm
	ld.global.nc.u64 %rd6, [%rd7];
	// end inline asm
	mov.b64 	%fd57, %rd6;
	add.s64 	%rd9, %rd5, 4096;
	// begin inline asm
	ld.global.nc.u64 %rd8, [%rd9];
	// end inline asm
	mov.b64 	%fd58, %rd8;
	add.s64 	%rd11, %rd5, 6144;
	// begin inline asm
	ld.global.nc.u64 %rd10, [%rd11];
	// end inline asm
	mov.b64 	%fd59, %rd10;
	add.s64 	%rd13, %rd5, 8192;
	// begin inline asm
	ld.global.nc.u64 %rd12, [%rd13];
	// end inline asm
	mov.b64 	%fd60, %rd12;
	add.s64 	%rd15, %rd5, 10240;
	// begin inline asm
	ld.global.nc.u64 %rd14, [%rd15];
	// end inline asm
	mov.b64 	%fd61, %rd14;
	add.s64 	%rd17, %rd5, 12288;
	// begin inline asm
	ld.global.nc.u64 %rd16, [%rd17];
	// end inline asm
	mov.b64 	%fd62, %rd16;
	add.s64 	%rd19, %rd5, 14336;
	// begin inline asm
	ld.global.nc.u64 %rd18, [%rd19];
	// end inline asm
	mov.b64 	%fd63, %rd18;
	setp.lt.f64 	%p3, %fd56, %fd57;
	selp.f64 	%fd64, %fd57, %fd56, %p3;
	setp.lt.f64 	%p4, %fd64, %fd58;
	selp.f64 	%fd65, %fd58, %fd64, %p4;
	setp.lt.f64 	%p5, %fd65, %fd59;
	selp.f64 	%fd66, %fd59, %fd65, %p5;
	setp.lt.f64 	%p6, %fd66, %fd60;
	selp.f64 	%fd67, %fd60, %fd66, %p6;
	setp.lt.f64 	%p7, %fd67, %fd61;
	selp.f64 	%fd68, %fd61, %fd67, %p7;
	setp.lt.f64 	%p8, %fd68, %fd62;
	selp.f64 	%fd69, %fd62, %fd68, %p8;
	setp.lt.f64 	%p9, %fd69, %fd63;
	selp.f64 	%fd373, %fd63, %fd69, %p9;
	setp.lt.u32 	%p10, %r55, %r4;
	@%p10 bra 	$L__BB4_67;
	add.s32 	%r76, %r4, %r5;
	add.s32 	%r533, %r76, 256;
	add.s32 	%r532, %r76, %r75;
	mov.b32 	%r534, 0;
$L__BB4_57:
	add.s32 	%r5, %r5, %r4;
	add.s32 	%r106, %r1, -2048;
	setp.gt.u32 	%p11, %r5, %r106;
	@%p11 bra 	$L__BB4_59;
	add.s32 	%r107, %r75, %r5;
	mul.wide.u32 	%rd37, %r107, 8;
	add.s64 	%rd22, %rd1, %rd37;
	// begin inline asm
	ld.global.nc.u64 %rd21, [%rd22];
	// end inline asm
	mov.b64 	%fd70, %rd21;
	add.s64 	%rd24, %rd22, 2048;
	// begin inline asm
	ld.global.nc.u64 %rd23, [%rd24];
	// end inline asm
	mov.b64 	%fd71, %rd23;
	add.s64 	%rd26, %rd22, 4096;
	// begin inline asm
	ld.global.nc.u64 %rd25, [%rd26];
	// end inline asm
	mov.b64 	%fd72, %rd25;
	add.s64 	%rd28, %rd22, 6144;
	// begin inline asm
	ld.global.nc.u64 %rd27, [%rd28];
	// end inline asm
	mov.b64 	%fd73, %rd27;
	add.s64 	%rd30, %rd22, 8192;
	// begin inline asm
	ld.global.nc.u64 %rd29, [%rd30];
	// end inline asm
	mov.b64 	%fd74, %rd29;
	add.s64 	%rd32, %rd22, 10240;
	// begin inline asm
	ld.global.nc.u64 %rd31, [%rd32];
	// end inline asm
	mov.b64 	%fd75, %rd31;
	add.s64 	%rd34, %rd22, 12288;
	// begin inline asm
	ld.global.nc.u64 %rd33, [%rd34];
	// end inline asm
	mov.b64 	%fd76, %rd33;
	add.s64 	%rd36, %rd22, 14336;
	// begin inline asm
	ld.global.nc.u64 %rd35, [%rd36];
	// end inline asm
	mov.b64 	%fd77, %rd35;
	setp.lt.f64 	%p12, %fd373, %fd70;
	selp.f64 	%fd78, %fd70, %fd373, %p12;
	setp.lt.f64 	%p13, %fd78, %fd71;
	selp.f64 	%fd79, %fd71, %fd78, %p13;
	setp.lt.f64 	%p14, %fd79, %fd72;
	selp.f64 	%fd80, %fd72, %fd79, %p14;
	setp.lt.f64 	%p15, %fd80, %fd73;
	selp.f64 	%fd81, %fd73, %fd80, %p15;
	setp.lt.f64 	%p16, %fd81, %fd74;
	selp.f64 	%fd82, %fd74, %fd81, %p16;
	setp.lt.f64 	%p17, %fd82, %fd75;
	selp.f64 	%fd83, %fd75, %fd82, %p17;
	setp.lt.f64 	%p18, %fd83, %fd76;
	selp.f64 	%fd84, %fd76, %fd83, %p18;
	setp.lt.f64 	%p19, %fd84, %fd77;
	selp.f64 	%fd373, %fd77, %fd84, %p19;
	sub.s32 	%r108, %r1, %r5;
	setp.lt.u32 	%p20, %r108, %r4;
	add.s32 	%r534, %r534, 1;
	add.s32 	%r533, %r533, %r4;
	add.s32 	%r532, %r532, %r4;
	@%p20 bra 	$L__BB4_67;
	bra.uni 	$L__BB4_57;
$L__BB4_59:
	setp.le.u32 	%p21, %r1, %r5;
	@%p21 bra 	$L__BB4_67;
	sub.s32 	%r87, %r1, %r5;
	setp.ge.s32 	%p22, %r75, %r87;
	@%p22 bra 	$L__BB4_67;
	not.b32 	%r109, %r75;
	add.s32 	%r110, %r1, %r109;
	sub.s32 	%r111, %r110, %r76;
	mul.lo.s32 	%r112, %r2, %r534;
	shl.b32 	%r113, %r112, 11;
	sub.s32 	%r88, %r111, %r113;
	shr.u32 	%r114, %r110, 8;
	add.s32 	%r89, %r114, 1;
	and.b32  	%r115, %r110, 768;
	setp.eq.s32 	%p23, %r115, 768;
	mov.u32 	%r539, %r75;
	@%p23 bra 	$L__BB4_64;
	and.b32  	%r116, %r89, 3;
	neg.s32 	%r536, %r116;
	mov.u32 	%r539, %r75;
$L__BB4_63:
	.pragma "nounroll";
	mul.wide.u32 	%rd40, %r532, 8;
	add.s64 	%rd39, %rd1, %rd40;
	// begin inline asm
	ld.global.nc.u64 %rd38, [%rd39];
	// end inline asm
	mov.b64 	%fd86, %rd38;
	setp.lt.f64 	%p24, %fd373, %fd86;
	selp.f64 	%fd373, %fd86, %fd373, %p24;
	add.s32 	%r539, %r539, 256;
	add.s32 	%r532, %r532, 256;
	add.s32 	%r536, %r536, 1;
	setp.ne.s32 	%p25, %r536, 0;
	@%p25 bra 	$L__BB4_63;
$L__BB4_64:
	setp.lt.u32 	%p26, %r88, 768;
	@%p26 bra 	$L__BB4_67;
	add.s32 	%r541, %r539, 512;
	add.s32 	%r540, %r539, %r533;
$L__BB4_66:
	add.s32 	%r117, %r540, -256;
	mul.wide.u32 	%rd49, %r117, 8;
	add.s64 	%rd42, %rd1, %rd49;
	// begin inline asm
	ld.global.nc.u64 %rd41, [%rd42];
	// end inline asm
	mov.b64 	%fd87, %rd41;
	setp.lt.f64 	%p27, %fd373, %fd87;
	selp.f64 	%fd88, %fd87, %fd373, %p27;
	mul.wide.u32 	%rd50, %r540, 8;
	add.s64 	%rd44, %rd1, %rd50;
	// begin inline asm
	ld.global.nc.u64 %rd43, [%rd44];
	// end inline asm
	mov.b64 	%fd89, %rd43;
	setp.lt.f64 	%p28, %fd88, %fd89;
	selp.f64 	%fd90, %fd89, %fd88, %p28;
	add.s32 	%r118, %r540, 256;
	mul.wide.u32 	%rd51, %r118, 8;
	add.s64 	%rd46, %rd1, %rd51;
	// begin inline asm
	ld.global.nc.u64 %rd45, [%rd46];
	// end inline asm
	mov.b64 	%fd91, %rd45;
	setp.lt.f64 	%p29, %fd90, %fd91;
	selp.f64 	%fd92, %fd91, %fd90, %p29;
	add.s32 	%r119, %r540, 512;
	mul.wide.u32 	%rd52, %r119, 8;
	add.s64 	%rd48, %rd1, %rd52;
	// begin inline asm
	ld.global.nc.u64 %rd47, [%rd48];
	// end inline asm
	mov.b64 	%fd93, %rd47;
	setp.lt.f64 	%p30, %fd92, %fd93;
	selp.f64 	%fd373, %fd93, %fd92, %p30;
	add.s32 	%r102, %r541, 1024;
	add.s32 	%r120, %r541, 512;
	add.s32 	%r540, %r540, 1024;
	setp.lt.s32 	%p31, %r120, %r87;
	mov.u32 	%r541, %r102;
	@%p31 bra 	$L__BB4_66;
$L__BB4_67:
	// begin inline asm
	mov.u32 %r121, %laneid;
	// end inline asm
	mov.b64 	%rd53, %fd373;
	mov.b64 	{%r123, %r128}, %rd53;
	mov.b32 	%r129, 1;
	mov.b32 	%r170, 31;
	mov.b32 	%r171, -1;
	// begin inline asm
	shfl.sync.down.b32 %r122, %r123, %r129, %r170, %r171;
	// end inline asm
	// begin inline asm
	shfl.sync.down.b32 %r127, %r128, %r129, %r170, %r171;
	// end inline asm
	mov.b64 	%rd54, {%r122, %r127};
	mov.b64 	%fd94, %rd54;
	setp.gt.s32 	%p32, %r121, 30;
	setp.lt.f64 	%p33, %fd373, %fd94;
	selp.f64 	%fd95, %fd94, %fd373, %p33;
	selp.f64 	%fd96, %fd373, %fd95, %p32;
	mov.b64 	%rd55, %fd96;
	mov.b64 	{%r133, %r138}, %rd55;
	mov.b32 	%r139, 2;
	// begin inline asm
	shfl.sync.down.b32 %r132, %r133, %r139, %r170, %r171;
	// end inline asm
	// begin inline asm
	shfl.sync.down.b32 %r137, %r138, %r139, %r170, %r171;
	// end inline asm
	mov.b64 	%rd56, {%r132, %r137};
	mov.b64 	%fd97, %rd56;
	setp.gt.s32 	%p34, %r121, 29;
	setp.lt.f64 	%p35, %fd96, %fd97;
	selp.f64 	%fd98, %fd97, %fd96, %p35;
	selp.f64 	%fd99, %fd96, %fd98, %p34;
	mov.b64 	%rd57, %fd99;
	mov.b64 	{%r143, %r148}, %rd57;
	mov.b32 	%r149, 4;
	// begin inline asm
	shfl.sync.down.b32 %r142, %r143, %r149, %r170, %r171;
	// end inline asm
	// begin inline asm
	shfl.sync.down.b32 %r147, %r148, %r149, %r170, %r171;
	// end inline asm
	mov.b64 	%rd58, {%r142, %r147};
	mov.b64 	%fd100, %rd58;
	setp.gt.s32 	%p36, %r121, 27;
	setp.lt.f64 	%p37, %fd99, %fd100;
	selp.f64 	%fd101, %fd100, %fd99, %p37;
	selp.f64 	%fd102, %fd99, %fd101, %p36;
	mov.b64 	%rd59, %fd102;
	mov.b64 	{%r153, %r158}, %rd59;
	mov.b32 	%r159, 8;
	// begin inline asm
	shfl.sync.down.b32 %r152, %r153, %r159, %r170, %r171;
	// end inline asm
	// begin inline asm
	shfl.sync.down.b32 %r157, %r158, %r159, %r170, %r171;
	// end inline asm
	mov.b64 	%rd60, {%r152, %r157};
	mov.b64 	%fd103, %rd60;
	setp.gt.s32 	%p38, %r121, 23;
	setp.lt.f64 	%p39, %fd102, %fd103;
	selp.f64 	%fd104, %fd103, %fd102, %p39;
	selp.f64 	%fd105, %fd102, %fd104, %p38;
	mov.b64 	%rd61, %fd105;
	mov.b64 	{%r163, %r168}, %rd61;
	mov.b32 	%r169, 16;
	// begin inline asm
	shfl.sync.down.b32 %r162, %r163, %r169, %r170, %r171;
	// end inline asm
	// begin inline asm
	shfl.sync.down.b32 %r167, %r168, %r169, %r170, %r171;
	// end inline asm
	mov.b64 	%rd62, {%r162, %r167};
	mov.b64 	%fd106, %rd62;
	setp.gt.s32 	%p40, %r121, 15;
	setp.lt.f64 	%p41, %fd105, %fd106;
	selp.f64 	%fd52, %fd106, %fd105, %p41;
	selp.f64 	%fd374, %fd105, %fd52, %p40;
	setp.ne.s32 	%p42, %r121, 0;
	@%p42 bra 	$L__BB4_69;
	shr.u32 	%r172, %r75, 2;
	and.b32  	%r173, %r172, 248;
	mov.u32 	%r174, _ZZN3cub18CUB_300001_SM_10006detail6reduce18DeviceReduceKernelINS2_10policy_hubIdjN4cuda3__47maximumIvEEE10Policy1000EPdjS8_dNS5_3std3__410__identityEEEvT0_PT3_T1_NS0_13GridEvenShareISI_EET2_T4_E12temp_storage;
	add.s32 	%r175, %r174, %r173;
	st.shared.f64 	[%r175+8], %fd52;
$L__BB4_69:
	bar.sync 	0;
	setp.ne.s32 	%p43, %r75, 0;
	@%p43 bra 	$L__BB4_71;
	ld.shared.f64 	%fd107, [_ZZN3cub18CUB_300001_SM_10006detail6reduce18DeviceReduceKernelINS2_10policy_hubIdjN4cuda3__47maximumIvEEE10Policy1000EPdjS8_dNS5_3std3__410__identityEEEvT0_PT3_T1_NS0_13GridEvenShareISI_EET2_T4_E12temp_storage+16];
	setp.lt.f64 	%p44, %fd374, %fd107;
	selp.f64 	%fd108, %fd107, %fd374, %p44;
	ld.shared.f64 	%fd109, [_ZZN3cub18CUB_300001_SM_10006detail6reduce18DeviceReduceKernelINS2_10policy_hubIdjN4cuda3__47maximumIvEEE10Policy1000EPdjS8_dNS5_3std3__410__identityEEEvT0_PT3_T1_NS0_13GridEvenShareISI_EET2_T4_E12temp_storage+24];
	setp.lt.f64 	%p45, %fd108, %fd109;
	selp.f64 	%fd110, %fd109, %fd108, %p45;
	ld.shared.f64 	%fd111, [_ZZN3cub18CUB_300001_SM_10006detail6reduce18DeviceReduceKernelINS2_10policy_hubIdjN4cuda3__47maximumIvEEE10Policy1000EPdjS8_dNS5_3std3__410__identityEEEvT0_PT3_T1_NS0_13GridEvenShareISI_EET2_T4_E12temp_storage+32];
	setp.lt.f64 	%p46, %fd110, %fd111;
	selp.f64 	%fd112, %fd111, %fd110, %p46;
	ld.shared.f64 	%fd113, [_ZZN3cub18CUB_300001_SM_10006detail6reduce18DeviceReduceKernelINS2_10policy_hubIdjN4cuda3__47maximumIvEEE10Policy1000EPdjS8_dNS5_3std3__410__identityEEEvT0_PT3_T1_NS0_13GridEvenShareISI_EET2_T4_E12temp_storage+40];
	setp.lt.f64 	%p47, %fd112, %fd113;
	selp.f64 	%fd114, %fd113, %fd112, %p47;
	ld.shared.f64 	%fd115, [_ZZN3cub18CUB_300001_SM_10006detail6reduce18DeviceReduceKernelINS2_10policy_hubIdjN4cuda3__47maximumIvEEE10Policy1000EPdjS8_dNS5_3std3__410__identityEEEvT0_PT3_T1_NS0_13GridEvenShareISI_EET2_T4_E12temp_storage+48];
	setp.lt.f64 	%p48, %fd114, %fd115;
	selp.f64 	%fd116, %fd115, %fd114, %p48;
	ld.shared.f64 	%fd117, [_ZZN3cub18CUB_300001_SM_10006detail6reduce18DeviceReduceKernelINS2_10policy_hubIdjN4cuda3__47maximumIvEEE10Policy1000EPdjS8_dNS5_3std3__410__identityEEEvT0_PT3_T1_NS0_13GridEvenShareISI_EET2_T4_E12temp_storage+56];
	setp.lt.f64 	%p49, %fd116, %fd117;
	selp.f64 	%fd118, %fd117, %fd116, %p49;
	ld.shared.f64 	%fd119, [_ZZN3cub18CUB_300001_SM_10006detail6reduce18DeviceReduceKernelINS2_10policy_hubIdjN4cuda3__47maximumIvEEE10Policy1000EPdjS8_dNS5_3std3__410__identityEEEvT0_PT3_T1_NS0_13GridEvenShareISI_EET2_T4_E12temp_storage+64];
	setp.lt.f64 	%p50, %fd118, %fd119;
	selp.f64 	%fd374, %fd119, %fd118, %p50;
$L__BB4_71:
	mov.u32 	%r507, %tid.x;
	setp.ne.s32 	%p216, %r507, 0;
	@%p216 bra 	$L__BB4_73;
	ld.param.u64 	%rd196, [_ZN3cub18CUB_300001_SM_10006detail6reduce18DeviceReduceKernelINS2_10policy_hubIdjN4cuda3__47maximumIvEEE10Policy1000EPdjS8_dNS5_3std3__410__identityEEEvT0_PT3_T1_NS0_13GridEvenShareISI_EET2_T4__param_1];
	cvta.to.global.u64 	%rd193, %rd196;
	mul.wide.u32 	%rd194, %r3, 8;
	add.s64 	%rd195, %rd193, %rd194;
	st.global.f64 	[%rd195], %fd374;
$L__BB4_73:
	ret;

}
	// .globl	_ZN3cub18CUB_300001_SM_10006detail6reduce28DeviceReduceSingleTileKernelINS2_10policy_hubIdjN4cuda3__47maximumIvEEE10Policy1000EPdSB_iS8_ddNS5_3std3__410__identityEEEvT0_T1_T2_T3_T4_T6_
.visible .entry _ZN3cub18CUB_300001_SM_10006detail6reduce28DeviceReduceSingleTileKernelINS2_10policy_hubIdjN4cuda3__47maximumIvEEE10Policy1000EPdSB_iS8_ddNS5_3std3__410__identityEEEvT0_T1_T2_T3_T4_T6_(
	.param .u64 .ptr .align 1 _ZN3cub18CUB_300001_SM_10006detail6reduce28DeviceReduceSingleTileKernelINS2_10policy_hubIdjN4cuda3__47maximumIvEEE10Policy1000EPdSB_iS8_ddNS5_3std3__410__identityEEEvT0_T1_T2_T3_T4_T6__param_0,
	.param .u64 .ptr .align 1 _ZN3cub18CUB_300001_SM_10006detail6reduce28DeviceReduceSingleTileKernelINS2_10policy_hubIdjN4cuda3__47maximumIvEEE10Policy1000EPdSB_iS8_ddNS5_3std3__410__identityEEEvT0_T1_T2_T3_T4_T6__param_1,
	.param .u32 _ZN3cub18CUB_300001_SM_10006detail6reduce28DeviceReduceSingleTileKernelINS2_10policy_hubIdjN4cuda3__47maximumIvEEE10Policy1000EPdSB_iS8_ddNS5_3std3__410__identityEEEvT0_T1_T2_T3_T4_T6__param_2,
	.param .align 1 .b8 _ZN3cub18CUB_300001_SM_10006detail6reduce28DeviceReduceSingleTileKernelINS2_10policy_hubIdjN4cuda3__47maximumIvEEE10Policy1000EPdSB_iS8_ddNS5_3std3__410__identityEEEvT0_T1_T2_T3_T4_T6__param_3[1],
	.param .f64 _ZN3cub18CUB_300001_SM_10006detail6reduce28DeviceReduceSingleTileKernelINS2_10policy_hubIdjN4cuda3__47maximumIvEEE10Policy1000EPdSB_iS8_ddNS5_3std3__410__identityEEEvT0_T1_T2_T3_T4_T6__param_4,
	.param .align 1 .b8 _ZN3cub18CUB_300001_SM_10006detail6reduce28DeviceReduceSingleTileKernelINS2_10policy_hubIdjN4cuda3__47maximumIvEEE10Policy1000EPdSB_iS8_ddNS5_3std3__410__identityEEEvT0_T1_T2_T3_T4_T6__param_5[1]
)
.maxntid 256
.minnctapersm 1
{
	.reg .pred 	%p<220>;
	.reg .b32 	%r<472>;
	.reg .b64 	%rd<206>;
	.reg .b64 	%fd<381>;
	// demoted variable
	.shared .align 8 .b8 _ZZN3cub18CUB_300001_SM_10006detail6reduce28DeviceReduceSingleTileKernelINS2_10policy_hubIdjN4cuda3__47maximumIvEEE10Policy1000EPdSB_iS8_ddNS5_3std3__410__identityEEEvT0_T1_T2_T3_T4_T6_E12temp_storage[80];
	ld.param.u64 	%rd15, [_ZN3cub18CUB_300001_SM_10006detail6reduce28DeviceReduceSingleTileKernelINS2_10policy_hubIdjN4cuda3__47maximumIvEEE10Policy1000EPdSB_iS8_ddNS5_3std3__410__identityEEEvT0_T1_T2_T3_T4_T6__param_0];
	ld.param.u64 	%rd16, [_ZN3cub18CUB_300001_SM_10006detail6reduce28DeviceReduceSingleTileKernelINS2_10policy_hubIdjN4cuda3__47maximumIvEEE10Policy1000EPdSB_iS8_ddNS5_3std3__410__identityEEEvT0_T1_T2_T3_T4_T6__param_1];
	ld.param.u32 	%r68, [_ZN3cub18CUB_300001_SM_10006detail6reduce28DeviceReduceSingleTileKernelINS2_10policy_hubIdjN4cuda3__47maximumIvEEE10Policy1000EPdSB_iS8_ddNS5_3std3__410__identityEEEvT0_T1_T2_T3_T4_T6__param_2];
	ld.param.f64 	%fd58, [_ZN3cub18CUB_300001_SM_10006detail6reduce28DeviceReduceSingleTileKernelINS2_10policy_hubIdjN4cuda3__47maximumIvEEE10Policy1000EPdSB_iS8_ddNS5_3std3__410__identityEEEvT0_T1_T2_T3_T4_T6__param_4];
	cvta.to.global.u64 	%rd1, %rd16;
	setp.ne.s32 	%p1, %r68, 0;
	@%p1 bra 	$L__BB5_3;
	mov.u32 	%r445, %tid.x;
	setp.ne.s32 	%p219, %r445, 0;
	@%p219 bra 	$L__BB5_74;
	st.global.f64 	[%rd1], %fd58;
	bra.uni 	$L__BB5_74;
$L__BB5_3:
	and.b64  	%rd17, %rd15, 31;
	setp.ne.s64 	%p2, %rd17, 0;
	@%p2 bra 	$L__BB5_38;
	setp.gt.s32 	%p110, %r68, 2047;
	@%p110 bra 	$L__BB5_22;
	mov.u32 	%r1, %tid.x;
	setp.ge.s32 	%p159, %r1, %r68;
	mov.f64 	%fd359, 0d0000000000000000;
	mov.u32 	%r449, %r1;
	@%p159 bra 	$L__BB5_7;
	mul.wide.u32 	%rd169, %r1, 8;
	add.s64 	%rd168, %rd15, %rd169;
	// begin inline asm
	ld.global.nc.u64 %rd167, [%rd168];
	// end inline asm
	mov.b64 	%fd359, %rd167;
	add.s32 	%r449, %r1, 256;
$L__BB5_7:
	setp.ge.s32 	%p160, %r449, %r68;
	@%p160 bra 	$L__BB5_13;
	not.b32 	%r321, %r449;
	add.s32 	%r4, %r68, %r321;
	and.b32  	%r322, %r4, 768;
	setp.eq.s32 	%p161, %r322, 768;
	@%p161 bra 	$L__BB5_11;
	mul.wide.u32 	%rd170, %r449, 8;
	add.s64 	%rd202, %rd15, %rd170;
	shr.u32 	%r323, %r4, 8;
	add.s32 	%r324, %r323, 1;
	and.b32  	%r325, %r324, 3;
	neg.s32 	%r447, %r325;
$L__BB5_10:
	.pragma "nounroll";
	// begin inline asm
	ld.global.nc.u64 %rd171, [%rd202];
	// end inline asm
	mov.b64 	%fd272, %rd171;
	setp.lt.f64 	%p162, %fd359, %fd272;
	selp.f64 	%fd359, %fd272, %fd359, %p162;
	add.s32 	%r449, %r449, 256;
	add.s64 	%rd202, %rd202, 2048;
	add.s32 	%r447, %r447, 1;
	setp.ne.s32 	%p163, %r447, 0;
	@%p163 bra 	$L__BB5_10;
$L__BB5_11:
	setp.lt.u32 	%p164, %r4, 768;
	@%p164 bra 	$L__BB5_13;
$L__BB5_12:
	mul.wide.s32 	%rd181, %r449, 8;
	add.s64 	%rd174, %rd15, %rd181;
	// begin inline asm
	ld.global.nc.u64 %rd173, [%rd174];
	// end inline asm
	mov.b64 	%fd273, %rd173;
	setp.lt.f64 	%p165, %fd359, %fd273;
	selp.f64 	%fd274, %fd273, %fd359, %p165;
	add.s64 	%rd176, %rd174, 2048;
	// begin inline asm
	ld.global.nc.u64 %rd175, [%rd176];
	// end inline asm
	mov.b64 	%fd275, %rd175;
	setp.lt.f64 	%p166, %fd274, %fd275;
	selp.f64 	%fd276, %fd275, %fd274, %p166;
	add.s64 	%rd178, %rd174, 4096;
	// begin inline asm
	ld.global.nc.u64 %rd177, [%rd178];
	// end inline asm
	mov.b64 	%fd277, %rd177;
	setp.lt.f64 	%p167, %fd276, %fd277;
	selp.f64 	%fd278, %fd277, %fd276, %p167;
	add.s64 	%rd180, %rd174, 6144;
	// begin inline asm
	ld.global.nc.u64 %rd179, [%rd180];
	// end inline asm
	mov.b64 	%fd279, %rd179;
	setp.lt.f64 	%p168, %fd278, %fd279;
	selp.f64 	%fd359, %fd279, %fd278, %p168;
	add.s32 	%r449, %r449, 1024;
	setp.lt.s32 	%p169, %r449, %r68;
	@%p169 bra 	$L__BB5_12;
$L__BB5_13:
	setp.lt.s32 	%p170, %r68, 256;
	@%p170 bra 	$L__BB5_18;
	// begin inline asm
	mov.u32 %r389, %laneid;
	// end inline asm
	mov.b64 	%rd192, %fd359;
	mov.b64 	{%r391, %r396}, %rd192;
	mov.b32 	%r397, 1;
	mov.b32 	%r438, 31;
	mov.b32 	%r439, -1;
	// begin inline asm
	shfl.sync.down.b32 %r390, %r391, %r397, %r438, %r439;
	// end inline asm
	// begin inline asm
	shfl.sync.down.b32 %r395, %r396, %r397, %r438, %r439;
	// end inline asm
	mov.b64 	%rd193, {%r390, %r395};
	mov.b64 	%fd327, %rd193;
	setp.gt.s32 	%p198, %r389, 30;
	setp.lt.f64 	%p199, %fd359, %fd327;
	selp.f64 	%fd328, %fd327, %fd359, %p199;
	selp.f64 	%fd329, %fd359, %fd328, %p198;
	mov.b64 	%rd194, %fd329;
	mov.b64 	{%r401, %r406}, %rd194;
	mov.b32 	%r407, 2;
	// begin inline asm
	shfl.sync.down.b32 %r400, %r401, %r407, %r438, %r439;
	// end inline asm
	// begin inline asm
	shfl.sync.down.b32 %r405, %r406, %r407, %r438, %r439;
	// end inline asm
	mov.b64 	%rd195, {%r400, %r405};
	mov.b64 	%fd330, %rd195;
	setp.gt.s32 	%p200, %r389, 29;
	setp.lt.f64 	%p201, %fd329, %fd330;
	selp.f64 	%fd331, %fd330, %fd329, %p201;
	selp.f64 	%fd332, %fd329, %fd331, %p200;
	mov.b64 	%rd196, %fd332;
	mov.b64 	{%r411, %r416}, %rd196;
	mov.b32 	%r417, 4;
	// begin inline asm
	shfl.sync.down.b32 %r410, %r411, %r417, %r438, %r439;
	// end inline asm
	// begin inline asm
	shfl.sync.down.b32 %r415, %r416, %r417, %r438, %r439;
	// end inline asm
	mov.b64 	%rd197, {%r410, %r415};
	mov.b64 	%fd333, %rd197;
	setp.gt.s32 	%p202, %r389, 27;
	setp.lt.f64 	%p203, %fd332, %fd333;
	selp.f64 	%fd334, %fd333, %fd332, %p203;
	selp.f64 	%fd335, %fd332, %fd334, %p202;
	mov.b64 	%rd198, %fd335;
	mov.b64 	{%r421, %r426}, %rd198;
	mov.b32 	%r427, 8;
	// begin inline asm
	shfl.sync.down.b32 %r420, %r421, %r427, %r438, %r439;
	// end inline asm
	// begin inline asm
	shfl.sync.down.b32 %r425, %r426, %r427, %r438, %r439;
	// end inline asm
	mov.b64 	%rd199, {%r420, %r425};
	mov.b64 	%fd336, %rd199;
	setp.gt.s32 	%p204, %r389, 23;
	setp.lt.f64 	%p205, %fd335, %fd336;
	selp.f64 	%fd337, %fd336, %fd335, %p205;
	selp.f64 	%fd338, %fd335, %fd337, %p204;
	mov.b64 	%rd200, %fd338;
	mov.b64 	{%r431, %r436}, %rd200;
	mov.b32 	%r437, 16;
	// begin inline asm
	shfl.sync.down.b32 %r430, %r431, %r437, %r438, %r439;
	// end inline asm
	// begin inline asm
	shfl.sync.down.b32 %r435, %r436, %r437, %r438, %r439;
	// end inline asm
	mov.b64 	%rd201, {%r430, %r435};
	mov.b64 	%fd339, %rd201;
	setp.gt.s32 	%p206, %r389, 15;
	setp.lt.f64 	%p207, %fd338, %fd339;
	selp.f64 	%fd10, %fd339, %fd338, %p207;
	selp.f64 	%fd380, %fd338, %fd10, %p206;
	setp.ne.s32 	%p208, %r389, 0;
	@%p208 bra 	$L__BB5_16;
	shr.u32 	%r440, %r1, 2;
	and.b32  	%r441, %r440, 248;
	mov.u32 	%r442, _ZZN3cub18CUB_300001_SM_10006detail6reduce28DeviceReduceSingleTileKernelINS2_10policy_hubIdjN4cuda3__47maximumIvEEE10Policy1000EPdSB_iS8_ddNS5_3std3__410__identityEEEvT0_T1_T2_T3_T4_T6_E12temp_storage;
	add.s32 	%r443, %r442, %r441;
	st.shared.f64 	[%r443+8], %fd10;
$L__BB5_16:
	bar.sync 	0;
	setp.ne.s32 	%p209, %r1, 0;
	@%p209 bra 	$L__BB5_72;
	ld.shared.f64 	%fd340, [_ZZN3cub18CUB_300001_SM_10006detail6reduce28DeviceReduceSingleTileKernelINS2_10policy_hubIdjN4cuda3__47maximumIvEEE10Policy1000EPdSB_iS8_ddNS5_3std3__410__identityEEEvT0_T1_T2_T3_T4_T6_E12temp_storage+16];
	setp.lt.f64 	%p210, %fd380, %fd340;
	selp.f64 	%fd341, %fd340, %fd380, %p210;
	ld.shared.f64 	%fd342, [_ZZN3cub18CUB_300001_SM_10006detail6reduce28DeviceReduceSingleTileKernelINS2_10policy_hubIdjN4cuda3__47maximumIvEEE10Policy1000EPdSB_iS8_ddNS5_3std3__410__identityEEEvT0_T1_T2_T3_T4_T6_E12temp_storage+24];
	setp.lt.f64 	%p211, %fd341, %fd342;
	selp.f64 	%fd343, %fd342, %fd341, %p211;
	ld.shared.f64 	%fd344, [_ZZN3cub18CUB_300001_SM_10006detail6reduce28DeviceReduceSingleTileKernelINS2_10policy_hubIdjN4cuda3__47maximumIvEEE10Policy1000EPdSB_iS8_ddNS5_3std3__410__identityEEEvT0_T1_T2_T3_T4_T6_E12temp_storage+32];
	setp.lt.f64 	%p212, %fd343, %fd344;
	selp.f64 	%fd345, %fd344, %fd343, %p212;
	ld.shared.f64 	%fd346, [_ZZN3cub18CUB_300001_SM_10006detail6reduce28DeviceReduceSingleTileKernelINS2_10policy_hubIdjN4cuda3__47maximumIvEEE10Policy1000EPdSB_iS8_ddNS5_3std3__410__identityEEEvT0_T1_T2_T3_T4_T6_E12temp_storage+40];
	setp.lt.f64 	%p213, %fd345, %fd346;
	selp.f64 	%fd347, %fd346, %fd345, %p213;
	ld.shared.f64 	%fd348, [_ZZN3cub18CUB_300001_SM_10006detail6reduce28DeviceReduceSingleTileKernelINS2_10policy_hubIdjN4cuda3__47maximumIvEEE10Policy1000EPdSB_iS8_ddNS5_3std3__410__identityEEEvT0_T1_T2_T3_T4_T6_E12temp_storage+48];
	setp.lt.f64 	%p214, %fd347, %fd348;
	selp.f64 	%fd349, %fd348, %fd347, %p214;
	ld.shared.f64 	%fd350, [_ZZN3cub18CUB_300001_SM_10006detail6reduce28DeviceReduceSingleTileKernelINS2_10policy_hubIdjN4cuda3__47maximumIvEEE10Policy1000EPdSB_iS8_ddNS5_3std3__410__identityEEEvT0_T1_T2_T3_T4_T6_E12temp_storage+56];
	setp.lt.f64 	%p215, %fd349, %fd350;
	selp.f64 	%fd351, %fd350, %fd349, %p215;
	ld.shared.f64 	%fd352, [_ZZN3cub18CUB_300001_SM_10006detail6reduce28DeviceReduceSingleTileKernelINS2_10policy_hubIdjN4cuda3__47maximumIvEEE10Policy1000EPdSB_iS8_ddNS5_3std3__410__identityEEEvT0_T1_T2_T3_T4_T6_E12temp_storage+64];
	setp.lt.f64 	%p216, %fd351, %fd352;
	selp.f64 	%fd380, %fd352, %fd351, %p216;
	bra.uni 	$L__BB5_72;
$L__BB5_18:
	// begin inline asm
	mov.u32 %r326, %laneid;
	// end inline asm
	and.b32  	%r377, %r1, 992;
	add.s32 	%r378, %r377, 32;
	setp.gt.s32 	%p171, %r378, %r68;
	not.b32 	%r379, %r377;
	add.s32 	%r380, %r68, %r379;
	selp.b32 	%r375, %r380, 31, %p171;
	mov.b64 	%rd182, %fd359;
	mov.b64 	{%r328, %r333}, %rd182;
	mov.b32 	%r334, 1;
	mov.b32 	%r376, -1;
	// begin inline asm
	shfl.sync.down.b32 %r327, %r328, %r334, %r375, %r376;
	// end inline asm
	// begin inline asm
	shfl.sync.down.b32 %r332, %r333, %r334, %r375, %r376;
	// end inline asm
	mov.b64 	%rd183, {%r327, %r332};
	mov.b64 	%fd280, %rd183;
	setp.lt.s32 	%p172, %r326, %r375;
	setp.lt.f64 	%p173, %fd359, %fd280;
	selp.f64 	%fd281, %fd280, %fd359, %p173;
	selp.f64 	%fd282, %fd281, %fd359, %p172;
	mov.b64 	%rd184, %fd282;
	mov.b64 	{%r338, %r343}, %rd184;
	mov.b32 	%r344, 2;
	// begin inline asm
	shfl.sync.down.b32 %r337, %r338, %r344, %r375, %r376;
	// end inline asm
	// begin inline asm
	shfl.sync.down.b32 %r342, %r343, %r344, %r375, %r376;
	// end inline asm
	mov.b64 	%rd185, {%r337, %r342};
	mov.b64 	%fd283, %rd185;
	add.s32 	%r381, %r326, 2;
	setp.gt.s32 	%p174, %r381, %r375;
	setp.lt.f64 	%p175, %fd282, %fd283;
	selp.f64 	%fd284, %fd283, %fd282, %p175;
	selp.f64 	%fd285, %fd282, %fd284, %p174;
	mov.b64 	%rd186, %fd285;
	mov.b64 	{%r348, %r353}, %rd186;
	mov.b32 	%r354, 4;
	// begin inline asm
	shfl.sync.down.b32 %r347, %r348, %r354, %r375, %r376;
	// end inline asm
	// begin inline asm
	shfl.sync.down.b32 %r352, %r353, %r354, %r375, %r376;
	// end inline asm
	mov.b64 	%rd187, {%r347, %r352};
	mov.b64 	%fd286, %rd187;
	add.s32 	%r382, %r326, 4;
	setp.gt.s32 	%p176, %r382, %r375;
	setp.lt.f64 	%p177, %fd285, %fd286;
	selp.f64 	%fd287, %fd286, %fd285, %p177;
	selp.f64 	%fd288, %fd285, %fd287, %p176;
	mov.b64 	%rd188, %fd288;
	mov.b64 	{%r358, %r363}, %rd188;
	mov.b32 	%r364, 8;
	// begin inline asm
	shfl.sync.down.b32 %r357, %r358, %r364, %r375, %r376;
	// end inline asm
	// begin inline asm
	shfl.sync.down.b32 %r362, %r363, %r364, %r375, %r376;
	// end inline asm
	mov.b64 	%rd189, {%r357, %r362};
	mov.b64 	%fd289, %rd189;
	add.s32 	%r383, %r326, 8;
	setp.gt.s32 	%p178, %r383, %r375;
	setp.lt.f64 	%p179, %fd288, %fd289;
	selp.f64 	%fd290, %fd289, %fd288, %p179;
	selp.f64 	%fd291, %fd288, %fd290, %p178;
	mov.b64 	%rd190, %fd291;
	mov.b64 	{%r368, %r373}, %rd190;
	mov.b32 	%r374, 16;
	// begin inline asm
	shfl.sync.down.b32 %r367, %r368, %r374, %r375, %r376;
	// end inline asm
	// begin inline asm
	shfl.sync.down.b32 %r372, %r373, %r374, %r375, %r376;
	// end inline asm
	mov.b64 	%rd191, {%r367, %r372};
	mov.b64 	%fd292, %rd191;
	add.s32 	%r384, %r326, 16;
	setp.gt.s32 	%p180, %r384, %r375;
	setp.lt.f64 	%p181, %fd291, %fd292;
	selp.f64 	%fd293, %fd292, %fd291, %p181;
	selp.f64 	%fd380, %fd291, %fd293, %p180;
	setp.ne.s32 	%p182, %r326, 0;
	@%p182 bra 	$L__BB5_20;
	shr.u32 	%r385, %r1, 2;
	and.b32  	%r386, %r385, 248;
	mov.u32 	%r387, _ZZN3cub18CUB_300001_SM_10006detail6reduce28DeviceReduceSingleTileKernelINS2_10policy_hubIdjN4cuda3__47maximumIvEEE10Policy1000EPdSB_iS8_ddNS5_3std3__410__identityEEEvT0_T1_T2_T3_T4_T6_E12temp_storage;
	add.s32 	%r388, %r387, %r386;
	st.shared.f64 	[%r388+8], %fd380;
$L__BB5_20:
	bar.sync 	0;
	setp.ne.s32 	%p183, %r1, 0;
	@%p183 bra 	$L__BB5_72;
	setp.gt.s32 	%p184, %r68, 32;
	ld.shared.f64 	%fd294, [_ZZN3cub18CUB_300001_SM_10006detail6reduce28DeviceReduceSingleTileKernelINS2_10policy_hubIdjN4cuda3__47maximumIvEEE10Policy1000EPdSB_iS8_ddNS5_3std3__410__identityEEEvT0_T1_T2_T3_T4_T6_E12temp_storage+16];
	setp.lt.f64 	%p185, %fd380, %fd294;
	selp.f64 	%fd296, %fd294, %fd380, %p185;
	selp.f64 	%fd297, %fd296, %fd380, %p184;
	setp.gt.s32 	%p186, %r68, 64;
	ld.shared.f64 	%fd299, [_ZZN3cub18CUB_300001_SM_10006detail6reduce28DeviceReduceSingleTileKernelINS2_10policy_hubIdjN4cuda3__47maximumIvEEE10Policy1000EPdSB_iS8_ddNS5_3std3__410__identityEEEvT0_T1_T2_T3_T4_T6_E12temp_storage+24];
	setp.lt.f64 	%p187, %fd297, %fd299;
	selp.f64 	%fd301, %fd299, %fd297, %p187;
	selp.f64 	%fd302, %fd301, %fd297, %p186;
	setp.gt.s32 	%p188, %r68, 96;
	ld.shared.f64 	%fd304, [_ZZN3cub18CUB_300001_SM_10006detail6reduce28DeviceReduceSingleTileKernelINS2_10policy_hubIdjN4cuda3__47maximumIvEEE10Policy1000EPdSB_iS8_ddNS5_3std3__410__identityEEEvT0_T1_T2_T3_T4_T6_E12temp_storage+32];
	setp.lt.f64 	%p189, %fd302, %fd304;
	selp.f64 	%fd306, %fd304, %fd302, %p189;
	selp.f64 	%fd307, %fd306, %fd302, %p188;
	setp.gt.s32 	%p190, %r68, 128;
	ld.shared.f64 	%fd309, [_ZZN3cub18CUB_300001_SM_10006detail6reduce28DeviceReduceSingleTileKernelINS2_10policy_hubIdjN4cuda3__47maximumIvEEE10Policy1000EPdSB_iS8_ddNS5_3std3__410__identityEEEvT0_T1_T2_T3_T4_T6_E12temp_storage+40];
	setp.lt.f64 	%p191, %fd307, %fd309;
	selp.f64 	%fd311, %fd309, %fd307, %p191;
	selp.f64 	%fd312, %fd311, %fd307, %p190;
	setp.gt.s32 	%p192, %r68, 160;
	ld.shared.f64 	%fd314, [_ZZN3cub18CUB_300001_SM_10006detail6reduce28DeviceReduceSingleTileKernelINS2_10policy_hubIdjN4cuda3__47maximumIvEEE10Policy1000EPdSB_iS8_ddNS5_3std3__410__identityEEEvT0_T1_T2_T3_T4_T6_E12temp_storage+48];
	setp.lt.f64 	%p193, %fd312, %fd314;
	selp.f64 	%fd316, %fd314, %fd312, %p193;
	selp.f64 	%fd317, %fd316, %fd312, %p192;
	setp.gt.s32 	%p194, %r68, 192;
	ld.shared.f64 	%fd319, [_ZZN3cub18CUB_300001_SM_10006detail6reduce28DeviceReduceSingleTileKernelINS2_10policy_hubIdjN4cuda3__47maximumIvEEE10Policy1000EPdSB_iS8_ddNS5_3std3__410__identityEEEvT0_T1_T2_T3_T4_T6_E12temp_storage+56];
	setp.lt.f64 	%p195, %fd317, %fd319;
	selp.f64 	%fd321, %fd319, %fd317, %p195;
	selp.f64 	%fd322, %fd321, %fd317, %p194;
	setp.gt.s32 	%p196, %r68, 224;
	ld.shared.f64 	%fd324, [_ZZN3cub18CUB_300001_SM_10006detail6reduce28DeviceReduceSingleTileKernelINS2_10policy_hubIdjN4cuda3__47maximumIvEEE10Policy1000EPdSB_iS8_ddNS5_3std3__410__identityEEEvT0_T1_T2_T3_T4_T6_E12temp_storage+64];
	setp.lt.f64 	%p197, %fd322, %fd324;
	selp.f64 	%fd326, %fd324, %fd322, %p197;
	selp.f64 	%fd380, %fd326, %fd322, %p196;
	bra.uni 	$L__BB5_72;
$L__BB5_22:
	mov.u32 	%r13, %tid.x;
	shl.b32 	%r14, %r13, 2;
	mul.wide.u32 	%rd126, %r14, 8;
	add.s64 	%rd116, %rd15, %rd126;
	// begin inline asm
	ld.global.nc.v2.u64 {%rd114, %rd115}, [%rd116];
	// end inline asm
	add.s64 	%rd119, %rd116, 16;
	// begin inline asm
	ld.global.nc.v2.u64 {%rd117, %rd118}, [%rd119];
	// end inline asm
	mov.b64 	%fd206, %rd114;
	mov.b64 	%fd207, %rd115;
	mov.b64 	%fd208, %rd117;
	mov.b64 	%fd209, %rd118;
	add.s64 	%rd122, %rd116, 8192;
	// begin inline asm
	ld.global.nc.v2.u64 {%rd120, %rd121}, [%rd122];
	// end inline asm
	add.s64 	%rd125, %rd116, 8208;
	// begin inline asm
	ld.global.nc.v2.u64 {%rd123, %rd124}, [%rd125];
	// end inline asm
	mov.b64 	%fd210, %rd120;
	mov.b64 	%fd211, %rd121;
	mov.b64 	%fd212, %rd123;
	mov.b64 	%fd213, %rd124;
	setp.lt.f64 	%p111, %fd206, %fd207;
	selp.f64 	%fd214, %fd207, %fd206, %p111;
	setp.lt.f64 	%p112, %fd214, %fd208;
	selp.f64 	%fd215, %fd208, %fd214, %p112;
	setp.lt.f64 	%p113, %fd215, %fd209;
	selp.f64 	%fd216, %fd209, %fd215, %p113;
	setp.lt.f64 	%p114, %fd216, %fd210;
	selp.f64 	%fd217, %fd210, %fd216, %p114;
	setp.lt.f64 	%p115, %fd217, %fd211;
	selp.f64 	%fd218, %fd211, %fd217, %p115;
	setp.lt.f64 	%p116, %fd218, %fd212;
	selp.f64 	%fd219, %fd212, %fd218, %p116;
	setp.lt.f64 	%p117, %fd219, %fd213;
	selp.f64 	%fd366, %fd213, %fd219, %p117;
	setp.lt.u32 	%p118, %r68, 4096;
	mov.b32 	%r452, 2048;
	@%p118 bra 	$L__BB5_26;
	add.s32 	%r15, %r68, -2048;
	mov.b32 	%r452, 2048;
$L__BB5_24:
	add.s32 	%r258, %r452, %r14;
	mul.wide.u32 	%rd139, %r258, 8;
	add.s64 	%rd129, %rd15, %rd139;
	// begin inline asm
	ld.global.nc.v2.u64 {%rd127, %rd128}, [%rd129];
	// end inline asm
	add.s64 	%rd132, %rd129, 16;
	// begin inline asm
	ld.global.nc.v2.u64 {%rd130, %rd131}, [%rd132];
	// end inline asm
	mov.b64 	%fd220, %rd127;
	mov.b64 	%fd221, %rd128;
	mov.b64 	%fd222, %rd130;
	mov.b64 	%fd223, %rd131;
	add.s64 	%rd135, %rd129, 8192;
	// begin inline asm
	ld.global.nc.v2.u64 {%rd133, %rd134}, [%rd135];
	// end inline asm
	add.s64 	%rd138, %rd129, 8208;
	// begin inline asm
	ld.global.nc.v2.u64 {%rd136, %rd137}, [%rd138];
	// end inline asm
	mov.b64 	%fd224, %rd133;
	mov.b64 	%fd225, %rd134;
	mov.b64 	%fd226, %rd136;
	mov.b64 	%fd227, %rd137;
	setp.lt.f64 	%p119, %fd366, %fd220;
	selp.f64 	%fd228, %fd220, %fd366, %p119;
	setp.lt.f64 	%p120, %fd228, %fd221;
	selp.f64 	%fd229, %fd221, %fd228, %p120;
	setp.lt.f64 	%p121, %fd229, %fd222;
	selp.f64 	%fd230, %fd222, %fd229, %p121;
	setp.lt.f64 	%p122, %fd230, %fd223;
	selp.f64 	%fd231, %fd223, %fd230, %p122;
	setp.lt.f64 	%p123, %fd231, %fd224;
	selp.f64 	%fd232, %fd224, %fd231, %p123;
	setp.lt.f64 	%p124, %fd232, %fd225;
	selp.f64 	%fd233, %fd225, %fd232, %p124;
	setp.lt.f64 	%p125, %fd233, %fd226;
	selp.f64 	%fd234, %fd226, %fd233, %p125;
	setp.lt.f64 	%p126, %fd234, %fd227;
	selp.f64 	%fd366, %fd227, %fd234, %p126;
	sub.s32 	%r259, %r68, %r452;
	setp.lt.s32 	%p127, %r259, 2048;
	@%p127 bra 	$L__BB5_34;
	add.s32 	%r452, %r452, 2048;
	setp.le.s32 	%p128, %r452, %r15;
	@%p128 bra 	$L__BB5_24;
$L__BB5_26:
	setp.le.s32 	%p129, %r68, %r452;
	@%p129 bra 	$L__BB5_34;
	sub.s32 	%r19, %r68, %r452;
	setp.ge.s32 	%p130, %r13, %r19;
	@%p130 bra 	$L__BB5_34;
	not.b32 	%r260, %r13;
	add.s32 	%r261, %r68, %r260;
	sub.s32 	%r20, %r261, %r452;
	and.b32  	%r262, %r20, 768;
	setp.eq.s32 	%p131, %r262, 768;
	mov.u32 	%r456, %r13;
	@%p131 bra 	$L__BB5_31;
	add.s32 	%r454, %r13, %r452;
	shr.u32 	%r263, %r20, 8;
	add.s32 	%r264, %r263, 1;
	and.b32  	%r265, %r264, 3;
	neg.s32 	%r453, %r265;
	mov.u32 	%r456, %r13;
$L__BB5_30:
	.pragma "nounroll";
	mul.wide.u32 	%rd142, %r454, 8;
	add.s64 	%rd141, %rd15, %rd142;
	// begin inline asm
	ld.global.nc.u64 %rd140, [%rd141];
	// end inline asm
	mov.b64 	%fd236, %rd140;
	setp.lt.f64 	%p132, %fd366, %fd236;
	selp.f64 	%fd366, %fd236, %fd366, %p132;
	add.s32 	%r456, %r456, 256;
	add.s32 	%r454, %r454, 256;
	add.s32 	%r453, %r453, 1;
	setp.ne.s32 	%p133, %r453, 0;
	@%p133 bra 	$L__BB5_30;
$L__BB5_31:
	setp.lt.u32 	%p134, %r20, 768;
	@%p134 bra 	$L__BB5_34;
	cvt.u64.u32 	%rd143, %r456;
	cvt.u64.u32 	%rd144, %r452;
	add.s64 	%rd145, %rd143, %rd144;
	shl.b64 	%rd146, %rd145, 3;
	add.s64 	%rd147, %rd146, %rd15;
	add.s64 	%rd203, %rd147, 4096;
	add.s32 	%r457, %r456, %r452;
$L__BB5_33:
	mul.wide.u32 	%rd156, %r457, 8;
	add.s64 	%rd149, %rd15, %rd156;
	// begin inline asm
	ld.global.nc.u64 %rd148, [%rd149];
	// end inline asm
	mov.b64 	%fd237, %rd148;
	setp.lt.f64 	%p135, %fd366, %fd237;
	selp.f64 	%fd238, %fd237, %fd366, %p135;
	add.s64 	%rd151, %rd203, -2048;
	// begin inline asm
	ld.global.nc.u64 %rd150, [%rd151];
	// end inline asm
	mov.b64 	%fd239, %rd150;
	setp.lt.f64 	%p136, %fd238, %fd239;
	selp.f64 	%fd240, %fd239, %fd238, %p136;
	// begin inline asm
	ld.global.nc.u64 %rd152, [%rd203];
	// end inline asm
	mov.b64 	%fd241, %rd152;
	setp.lt.f64 	%p137, %fd240, %fd241;
	selp.f64 	%fd242, %fd241, %fd240, %p137;
	add.s64 	%rd155, %rd203, 2048;
	// begin inline asm
	ld.global.nc.u64 %rd154, [%rd155];
	// end inline asm
	mov.b64 	%fd243, %rd154;
	setp.lt.f64 	%p138, %fd242, %fd243;
	selp.f64 	%fd366, %fd243, %fd242, %p138;
	add.s32 	%r456, %r456, 1024;
	add.s64 	%rd203, %rd203, 8192;
	add.s32 	%r457, %r457, 1024;
	setp.lt.s32 	%p139, %r456, %r19;
	@%p139 bra 	$L__BB5_33;
$L__BB5_34:
	// begin inline asm
	mov.u32 %r266, %laneid;
	// end inline asm
	mov.b64 	%rd157, %fd366;
	mov.b64 	{%r268, %r273}, %rd157;
	mov.b32 	%r274, 1;
	mov.b32 	%r315, 31;
	mov.b32 	%r316, -1;
	// begin inline asm
	shfl.sync.down.b32 %r267, %r268, %r274, %r315, %r316;
	// end inline asm
	// begin inline asm
	shfl.sync.down.b32 %r272, %r273, %r274, %r315, %r316;
	// end inline asm
	mov.b64 	%rd158, {%r267, %r272};
	mov.b64 	%fd244, %rd158;
	setp.gt.s32 	%p140, %r266, 30;
	setp.lt.f64 	%p141, %fd366, %fd244;
	selp.f64 	%fd245, %fd244, %fd366, %p141;
	selp.f64 	%fd246, %fd366, %fd245, %p140;
	mov.b64 	%rd159, %fd246;
	mov.b64 	{%r278, %r283}, %rd159;
	mov.b32 	%r284, 2;
	// begin inline asm
	shfl.sync.down.b32 %r277, %r278, %r284, %r315, %r316;
	// end inline asm
	// begin inline asm
	shfl.sync.down.b32 %r282, %r283, %r284, %r315, %r316;
	// end inline asm
	mov.b64 	%rd160, {%r277, %r282};
	mov.b64 	%fd247, %rd160;
	setp.gt.s32 	%p142, %r266, 29;
	setp.lt.f64 	%p143, %fd246, %fd247;
	selp.f64 	%fd248, %fd247, %fd246, %p143;
	selp.f64 	%fd249, %fd246, %fd248, %p142;
	mov.b64 	%rd161, %fd249;
	mov.b64 	{%r288, %r293}, %rd161;
	mov.b32 	%r294, 4;
	// begin inline asm
	shfl.sync.down.b32 %r287, %r288, %r294, %r315, %r316;
	// end inline asm
	// begin inline asm
	shfl.sync.down.b32 %r292, %r293, %r294, %r315, %r316;
	// end inline asm
	mov.b64 	%rd162, {%r287, %r292};
	mov.b64 	%fd250, %rd162;
	setp.gt.s32 	%p144, %r266, 27;
	setp.lt.f64 	%p145, %fd249, %fd250;
	selp.f64 	%fd251, %fd250, %fd249, %p145;
	selp.f64 	%fd252, %fd249, %fd251, %p144;
	mov.b64 	%rd163, %fd252;
	mov.b64 	{%r298, %r303}, %rd163;
	mov.b32 	%r304, 8;
	// begin inline asm
	shfl.sync.down.b32 %r297, %r298, %r304, %r315, %r316;
	// end inline asm
	// begin inline asm
	shfl.sync.down.b32 %r302, %r303, %r304, %r315, %r316;
	// end inline asm
	mov.b64 	%rd164, {%r297, %r302};
	mov.b64 	%fd253, %rd164;
	setp.gt.s32 	%p146, %r266, 23;
	setp.lt.f64 	%p147, %fd252, %fd253;
	selp.f64 	%fd254, %fd253, %fd252, %p147;
	selp.f64 	%fd255, %fd252, %fd254, %p146;
	mov.b64 	%rd165, %fd255;
	mov.b64 	{%r308, %r313}, %rd165;
	mov.b32 	%r314, 16;
	// begin inline asm
	shfl.sync.down.b32 %r307, %r308, %r314, %r315, %r316;
	// end inline asm
	// begin inline asm
	shfl.sync.down.b32 %r312, %r313, %r314, %r315, %r316;
	// end inline asm
	mov.b64 	%rd166, {%r307, %r312};
	mov.b64 	%fd256, %rd166;
	setp.gt.s32 	%p148, %r266, 15;
	setp.lt.f64 	%p149, %fd255, %fd256;
	selp.f64 	%fd26, %fd256, %fd255, %p149;
	selp.f64 	%fd380, %fd255, %fd26, %p148;
	setp.ne.s32 	%p150, %r266, 0;
	@%p150 bra 	$L__BB5_36;
	shr.u32 	%r317, %r13, 2;
	and.b32  	%r318, %r317, 248;
	mov.u32 	%r319, _ZZN3cub18CUB_300001_SM_10006detail6reduce28DeviceReduceSingleTileKernelINS2_10policy_hubIdjN4cuda3__47maximumIvEEE10Policy1000EPdSB_iS8_ddNS5_3std3__410__identityEEEvT0_T1_T2_T3_T4_T6_E12temp_storage;
	add.s32 	%r320, %r319, %r318;
	st.shared.f64 	[%r320+8], %fd26;
$L__BB5_36:
	bar.sync 	0;
	setp.ne.s32 	%p151, %r13, 0;
	@%p151 bra 	$L__BB5_72;
	ld.shared.f64 	%fd257, [_ZZN3cub18CUB_300001_SM_10006detail6reduce28DeviceReduceSingleTileKernelINS2_10policy_hubIdjN4cuda3__47maximumIvEEE10Policy1000EPdSB_iS8_ddNS5_3std3__410__identityEEEvT0_T1_T2_T3_T4_T6_E12temp_storage+16];
	setp.lt.f64 	%p152, %fd380, %fd257;
	selp.f64 	%fd258, %fd257, %fd380, %p152;
	ld.shared.f64 	%fd259, [_ZZN3cub18CUB_300001_SM_10006detail6reduce28DeviceReduceSingleTileKernelINS2_10policy_hubIdjN4cuda3__47maximumIvEEE10Policy1000EPdSB_iS8_ddNS5_3std3__410__identityEEEvT0_T1_T2_T3_T4_T6_E12temp_storage+24];
	setp.lt.f64 	%p153, %fd258, %fd259;
	selp.f64 	%fd260, %fd259, %fd258, %p153;
	ld.shared.f64 	%fd261, [_ZZN3cub18CUB_300001_SM_10006detail6reduce28DeviceReduceSingleTileKernelINS2_10policy_hubIdjN4cuda3__47maximumIvEEE10Policy1000EPdSB_iS8_ddNS5_3std3__410__identityEEEvT0_T1_T2_T3_T4_T6_E12temp_storage+32];
	setp.lt.f64 	%p154, %fd260, %fd261;
	selp.f64 	%fd262, %fd261, %fd260, %p154;
	ld.shared.f64 	%fd263, [_ZZN3cub18CUB_300001_SM_10006detail6reduce28DeviceReduceSingleTileKernelINS2_10policy_hubIdjN4cuda3__47maximumIvEEE10Policy1000EPdSB_iS8_ddNS5_3std3__410__identityEEEvT0_T1_T2_T3_T4_T6_E12temp_storage+40];
	setp.lt.f64 	%p155, %fd262, %fd263;
	selp.f64 	%fd264, %fd263, %fd262, %p155;
	ld.shared.f64 	%fd265, [_ZZN3cub18CUB_300001_SM_10006detail6reduce28DeviceReduceSingleTileKernelINS2_10policy_hubIdjN4cuda3__47maximumIvEEE10Policy1000EPdSB_iS8_ddNS5_3std3__410__identityEEEvT0_T1_T2_T3_T4_T6_E12temp_storage+48];
	setp.lt.f64 	%p156, %fd264, %fd265;
	selp.f64 	%fd266, %fd265, %fd264, %p156;
	ld.shared.f64 	%fd267, [_ZZN3cub18CUB_300001_SM_10006detail6reduce28DeviceReduceSingleTileKernelINS2_10policy_hubIdjN4cuda3__47maximumIvEEE10Policy1000EPdSB_iS8_ddNS5_3std3__410__identityEEEvT0_T1_T2_T3_T4_T6_E12temp_storage+56];
	setp.lt.f64 	%p157, %fd266, %fd267;
	selp.f64 	%fd268, %fd267, %fd266, %p157;
	ld.shared.f64 	%fd269, [_ZZN3cub18CUB_300001_SM_10006detail6reduce28DeviceReduceSingleTileKernelINS2_10policy_hubIdjN4cuda3__47maximumIvEEE10Policy1000EPdSB_iS8_ddNS5_3std3__410__identityEEEvT0_T1_T2_T3_T4_T6_E12temp_storage+64];
	setp.lt.f64 	%p158, %fd268, %fd269;
	selp.f64 	%fd380, %fd269, %fd268, %p158;
	bra.uni 	$L__BB5_72;
$L__BB5_38:
	setp.gt.s32 	%p3, %r68, 2047;
	@%p3 bra 	$L__BB5_56;
	mov.u32 	%r35, %tid.x;
	setp.ge.s32 	%p52, %r35, %r68;
	mov.f64 	%fd372, 0d0000000000000000;
	mov.u32 	%r462, %r35;
	@%p52 bra 	$L__BB5_41;
	mul.wide.u32 	%rd81, %r35, 8;
	add.s64 	%rd80, %rd15, %rd81;
	// begin inline asm
	ld.global.nc.u64 %rd79, [%rd80];
	// end inline asm
	mov.b64 	%fd372, %rd79;
	add.s32 	%r462, %r35, 256;
$L__BB5_41:
	setp.ge.s32 	%p53, %r462, %r68;
	@%p53 bra 	$L__BB5_47;
	not.b32 	%r133, %r462;
	add.s32 	%r38, %r68, %r133;
	and.b32  	%r134, %r38, 768;
	setp.eq.s32 	%p54, %r134, 768;
	@%p54 bra 	$L__BB5_45;
	mul.wide.u32 	%rd82, %r462, 8;
	add.s64 	%rd204, %rd15, %rd82;
	shr.u32 	%r135, %r38, 8;
	add.s32 	%r136, %r135, 1;
	and.b32  	%r137, %r136, 3;
	neg.s32 	%r460, %r137;
$L__BB5_44:
	.pragma "nounroll";
	// begin inline asm
	ld.global.nc.u64 %rd83, [%rd204];
	// end inline asm
	mov.b64 	%fd125, %rd83;
	setp.lt.f64 	%p55, %fd372, %fd125;
	selp.f64 	%fd372, %fd125, %fd372, %p55;
	add.s32 	%r462, %r462, 256;
	add.s64 	%rd204, %rd204, 2048;
	add.s32 	%r460, %r460, 1;
	setp.ne.s32 	%p56, %r460, 0;
	@%p56 bra 	$L__BB5_44;
$L__BB5_45:
	setp.lt.u32 	%p57, %r38, 768;
	@%p57 bra 	$L__BB5_47;
$L__BB5_46:
	mul.wide.s32 	%rd93, %r462, 8;
	add.s64 	%rd86, %rd15, %rd93;
	// begin inline asm
	ld.global.nc.u64 %rd85, [%rd86];
	// end inline asm
	mov.b64 	%fd126, %rd85;
	setp.lt.f64 	%p58, %fd372, %fd126;
	selp.f64 	%fd127, %fd126, %fd372, %p58;
	add.s64 	%rd88, %rd86, 2048;
	// begin inline asm
	ld.global.nc.u64 %rd87, [%rd88];
	// end inline asm
	mov.b64 	%fd128, %rd87;
	setp.lt.f64 	%p59, %fd127, %fd128;
	selp.f64 	%fd129, %fd128, %fd127, %p59;
	add.s64 	%rd90, %rd86, 4096;
	// begin inline asm
	ld.global.nc.u64 %rd89, [%rd90];
	// end inline asm
	mov.b64 	%fd130, %rd89;
	setp.lt.f64 	%p60, %fd129, %fd130;
	selp.f64 	%fd131, %fd130, %fd129, %p60;
	add.s64 	%rd92, %rd86, 6144;
	// begin inline asm
	ld.global.nc.u64 %rd91, [%rd92];
	// end inline asm
	mov.b64 	%fd132, %rd91;
	setp.lt.f64 	%p61, %fd131, %fd132;
	selp.f64 	%fd372, %fd132, %fd131, %p61;
	add.s32 	%r462, %r462, 1024;
	setp.lt.s32 	%p62, %r462, %r68;
	@%p62 bra 	$L__BB5_46;
$L__BB5_47:
	setp.lt.s32 	%p63, %r68, 256;
	@%p63 bra 	$L__BB5_52;
	// begin inline asm
	mov.u32 %r201, %laneid;
	// end inline asm
	mov.b64 	%rd104, %fd372;
	mov.b64 	{%r203, %r208}, %rd104;
	mov.b32 	%r209, 1;
	mov.b32 	%r250, 31;
	mov.b32 	%r251, -1;
	// begin inline asm
	shfl.sync.down.b32 %r202, %r203, %r209, %r250, %r251;
	// end inline asm
	// begin inline asm
	shfl.sync.down.b32 %r207, %r208, %r209, %r250, %r251;
	// end inline asm
	mov.b64 	%rd105, {%r202, %r207};
	mov.b64 	%fd180, %rd105;
	setp.gt.s32 	%p91, %r201, 30;
	setp.lt.f64 	%p92, %fd372, %fd180;
	selp.f64 	%fd181, %fd180, %fd372, %p92;
	selp.f64 	%fd182, %fd372, %fd181, %p91;
	mov.b64 	%rd106, %fd182;
	mov.b64 	{%r213, %r218}, %rd106;
	mov.b32 	%r219, 2;
	// begin inline asm
	shfl.sync.down.b32 %r212, %r213, %r219, %r250, %r251;
	// end inline asm
	// begin inline asm
	shfl.sync.down.b32 %r217, %r218, %r219, %r250, %r251;
	// end inline asm
	mov.b64 	%rd107, {%r212, %r217};
	mov.b64 	%fd183, %rd107;
	setp.gt.s32 	%p93, %r201, 29;
	setp.lt.f64 	%p94, %fd182, %fd183;
	selp.f64 	%fd184, %fd183, %fd182, %p94;
	selp.f64 	%fd185, %fd182, %fd184, %p93;
	mov.b64 	%rd108, %fd185;
	mov.b64 	{%r223, %r228}, %rd108;
	mov.b32 	%r229, 4;
	// begin inline asm
	shfl.sync.down.b32 %r222, %r223, %r229, %r250, %r251;
	// end inline asm
	// begin inline asm
	shfl.sync.down.b32 %r227, %r228, %r229, %r250, %r251;
	// end inline asm
	mov.b64 	%rd109, {%r222, %r227};
	mov.b64 	%fd186, %rd109;
	setp.gt.s32 	%p95, %r201, 27;
	setp.lt.f64 	%p96, %fd185, %fd186;
	selp.f64 	%fd187, %fd186, %fd185, %p96;
	selp.f64 	%fd188, %fd185, %fd187, %p95;
	mov.b64 	%rd110, %fd188;
	mov.b64 	{%r233, %r238}, %rd110;
	mov.b32 	%r239, 8;
	// begin inline asm
	shfl.sync.down.b32 %r232, %r233, %r239, %r250, %r251;
	// end inline asm
	// begin inline asm
	shfl.sync.down.b32 %r237, %r238, %r239, %r250, %r251;
	// end inline asm
	mov.b64 	%rd111, {%r232, %r237};
	mov.b64 	%fd189, %rd111;
	setp.gt.s32 	%p97, %r201, 23;
	setp.lt.f64 	%p98, %fd188, %fd189;
	selp.f64 	%fd190, %fd189, %fd188, %p98;
	selp.f64 	%fd191, %fd188, %fd190, %p97;
	mov.b64 	%rd112, %fd191;
	mov.b64 	{%r243, %r248}, %rd112;
	mov.b32 	%r249, 16;
	// begin inline asm
	shfl.sync.down.b32 %r242, %r243, %r249, %r250, %r251;
	// end inline asm
	// begin inline asm
	shfl.sync.down.b32 %r247, %r248, %r249, %r250, %r251;
	// end inline asm
	mov.b64 	%rd113, {%r242, %r247};
	mov.b64 	%fd192, %rd113;
	setp.gt.s32 	%p99, %r201, 15;
	setp.lt.f64 	%p100, %fd191, %fd192;
	selp.f64 	%fd38, %fd192, %fd191, %p100;
	selp.f64 	%fd380, %fd191, %fd38, %p99;
	setp.ne.s32 	%p101, %r201, 0;
	@%p101 bra 	$L__BB5_50;
	shr.u32 	%r252, %r35, 2;
	and.b32  	%r253, %r252, 248;
	mov.u32 	%r254, _ZZN3cub18CUB_300001_SM_10006detail6reduce28DeviceReduceSingleTileKernelINS2_10policy_hubIdjN4cuda3__47maximumIvEEE10Policy1000EPdSB_iS8_ddNS5_3std3__410__identityEEEvT0_T1_T2_T3_T4_T6_E12temp_storage;
	add.s32 	%r255, %r254, %r253;
	st.shared.f64 	[%r255+8], %fd38;
$L__BB5_50:
	bar.sync 	0;
	setp.ne.s32 	%p102, %r35, 0;
	@%p102 bra 	$L__BB5_72;
	ld.shared.f64 	%fd193, [_ZZN3cub18CUB_300001_SM_10006detail6reduce28DeviceReduceSingleTileKernelINS2_10policy_hubIdjN4cuda3__47maximumIvEEE10Policy1000EPdSB_iS8_ddNS5_3std3__410__identityEEEvT0_T1_T2_T3_T4_T6_E12temp_storage+16];
	setp.lt.f64 	%p103, %fd380, %fd193;
	selp.f64 	%fd194, %fd193, %fd380, %p103;
	ld.shared.f64 	%fd195, [_ZZN3cub18CUB_300001_SM_10006detail6reduce28DeviceReduceSingleTileKernelINS2_10policy_hubIdjN4cuda3__47maximumIvEEE10Policy1000EPdSB_iS8_ddNS5_3std3__410__identityEEEvT0_T1_T2_T3_T4_T6_E12temp_storage+24];
	setp.lt.f64 	%p104, %fd194, %fd195;
	selp.f64 	%fd196, %fd195, %fd194, %p104;
	ld.shared.f64 	%fd197, [_ZZN3cub18CUB_300001_SM_10006detail6reduce28DeviceReduceSingleTileKernelINS2_10policy_hubIdjN4cuda3__47maximumIvEEE10Policy1000EPdSB_iS8_ddNS5_3std3__410__identityEEEvT0_T1_T2_T3_T4_T6_E12temp_storage+32];
	setp.lt.f64 	%p105, %fd196, %fd197;
	selp.f64 	%fd198, %fd197, %fd196, %p105;
	ld.shared.f64 	%fd199, [_ZZN3cub18CUB_300001_SM_10006detail6reduce28DeviceReduceSingleTileKernelINS2_10policy_hubIdjN4cuda3__47maximumIvEEE10Policy1000EPdSB_iS8_ddNS5_3std3__410__identityEEEvT0_T1_T2_T3_T4_T6_E12temp_storage+40];
	setp.lt.f64 	%p106, %fd198, %fd199;
	selp.f64 	%fd200, %fd199, %fd198, %p106;
	ld.shared.f64 	%fd201, [_ZZN3cub18CUB_300001_SM_10006detail6reduce28DeviceReduceSingleTileKernelINS2_10policy_hubIdjN4cuda3__47maximumIvEEE10Policy1000EPdSB_iS8_ddNS5_3std3__410__identityEEEvT0_T1_T2_T3_T4_T6_E12temp_storage+48];
	setp.lt.f64 	%p107, %fd200, %fd201;
	selp.f64 	%fd202, %fd201, %fd200, %p107;
	ld.shared.f64 	%fd203, [_ZZN3cub18CUB_300001_SM_10006detail6reduce28DeviceReduceSingleTileKernelINS2_10policy_hubIdjN4cuda3__47maximumIvEEE10Policy1000EPdSB_iS8_ddNS5_3std3__410__identityEEEvT0_T1_T2_T3_T4_T6_E12temp_storage+56];
	setp.lt.f64 	%p108, %fd202, %fd203;
	selp.f64 	%fd204, %fd203, %fd202, %p108;
	ld.shared.f64 	%fd205, [_ZZN3cub18CUB_300001_SM_10006detail6reduce28DeviceReduceSingleTileKernelINS2_10policy_hubIdjN4cuda3__47maximumIvEEE10Policy1000EPdSB_iS8_ddNS5_3std3__410__identityEEEvT0_T1_T2_T3_T4_T6_E12temp_storage+64];
	setp.lt.f64 	%p109, %fd204, %fd205;
	selp.f64 	%fd380, %fd205, %fd204, %p109;
	bra.uni 	$L__BB5_72;
$L__BB5_52:
	// begin inline asm
	mov.u32 %r138, %laneid;
	// end inline asm
	and.b32  	%r189, %r35, 992;
	add.s32 	%r190, %r189, 32;
	setp.gt.s32 	%p64, %r190, %r68;
	not.b32 	%r191, %r189;
	add.s32 	%r192, %r68, %r191;
	selp.b32 	%r187, %r192, 31, %p64;
	mov.b64 	%rd94, %fd372;
	mov.b64 	{%r140, %r145}, %rd94;
	mov.b32 	%r146, 1;
	mov.b32 	%r188, -1;
	// begin inline asm
	shfl.sync.down.b32 %r139, %r140, %r146, %r187, %r188;
	// end inline asm
	// begin inline asm
	shfl.sync.down.b32 %r144, %r145, %r146, %r187, %r188;
	// end inline asm
	mov.b64 	%rd95, {%r139, %r144};
	mov.b64 	%fd133, %rd95;
	setp.lt.s32 	%p65, %r138, %r187;
	setp.lt.f64 	%p66, %fd372, %fd133;
	selp.f64 	%fd134, %fd133, %fd372, %p66;
	selp.f64 	%fd135, %fd134, %fd372, %p65;
	mov.b64 	%rd96, %fd135;
	mov.b64 	{%r150, %r155}, %rd96;
	mov.b32 	%r156, 2;
	// begin inline asm
	shfl.sync.down.b32 %r149, %r150, %r156, %r187, %r188;
	// end inline asm
	// begin inline asm
	shfl.sync.down.b32 %r154, %r155, %r156, %r187, %r188;
	// end inline asm
	mov.b64 	%rd97, {%r149, %r154};
	mov.b64 	%fd136, %rd97;
	add.s32 	%r193, %r138, 2;
	setp.gt.s32 	%p67, %r193, %r187;
	setp.lt.f64 	%p68, %fd135, %fd136;
	selp.f64 	%fd137, %fd136, %fd135, %p68;
	selp.f64 	%fd138, %fd135, %fd137, %p67;
	mov.b64 	%rd98, %fd138;
	mov.b64 	{%r160, %r165}, %rd98;
	mov.b32 	%r166, 4;
	// begin inline asm
	shfl.sync.down.b32 %r159, %r160, %r166, %r187, %r188;
	// end inline asm
	// begin inline asm
	shfl.sync.down.b32 %r164, %r165, %r166, %r187, %r188;
	// end inline asm
	mov.b64 	%rd99, {%r159, %r164};
	mov.b64 	%fd139, %rd99;
	add.s32 	%r194, %r138, 4;
	setp.gt.s32 	%p69, %r194, %r187;
	setp.lt.f64 	%p70, %fd138, %fd139;
	selp.f64 	%fd140, %fd139, %fd138, %p70;
	selp.f64 	%fd141, %fd138, %fd140, %p69;
	mov.b64 	%rd100, %fd141;
	mov.b64 	{%r170, %r175}, %rd100;
	mov.b32 	%r176, 8;
	// begin inline asm
	shfl.sync.down.b32 %r169, %r170, %r176, %r187, %r188;
	// end inline asm
	// begin inline asm
	shfl.sync.down.b32 %r174, %r175, %r176, %r187, %r188;
	// end inline asm
	mov.b64 	%rd101, {%r169, %r174};
	mov.b64 	%fd142, %rd101;
	add.s32 	%r195, %r138, 8;
	setp.gt.s32 	%p71, %r195, %r187;
	setp.lt.f64 	%p72, %fd141, %fd142;
	selp.f64 	%fd143, %fd142, %fd141, %p72;
	selp.f64 	%fd144, %fd141, %fd143, %p71;
	mov.b64 	%rd102, %fd144;
	mov.b64 	{%r180, %r185}, %rd102;
	mov.b32 	%r186, 16;
	// begin inline asm
	shfl.sync.down.b32 %r179, %r180, %r186, %r187, %r188;
	// end inline asm
	// begin inline asm
	shfl.sync.down.b32 %r184, %r185, %r186, %r187, %r188;
	// end inline asm
	mov.b64 	%rd103, {%r179, %r184};
	mov.b64 	%fd145, %rd103;
	add.s32 	%r196, %r138, 16;
	setp.gt.s32 	%p73, %r196, %r187;
	setp.lt.f64 	%p74, %fd144, %fd145;
	selp.f64 	%fd146, %fd145, %fd144, %p74;
	selp.f64 	%fd380, %fd144, %fd146, %p73;
	setp.ne.s32 	%p75, %r138, 0;
	@%p75 bra 	$L__BB5_54;
	shr.u32 	%r197, %r35, 2;
	and.b32  	%r198, %r197, 248;
	mov.u32 	%r199, _ZZN3cub18CUB_300001_SM_10006detail6reduce28DeviceReduceSingleTileKernelINS2_10policy_hubIdjN4cuda3__47maximumIvEEE10Policy1000EPdSB_iS8_ddNS5_3std3__410__identityEEEvT0_T1_T2_T3_T4_T6_E12temp_storage;
	add.s32 	%r200, %r199, %r198;
	st.shared.f64 	[%r200+8], %fd380;
$L__BB5_54:
	bar.sync 	0;
	setp.ne.s32 	%p76, %r35, 0;
	@%p76 bra 	$L__BB5_72;
	setp.gt.s32 	%p77, %r68, 32;
	ld.shared.f64 	%fd147, [_ZZN3cub18CUB_300001_SM_10006detail6reduce28DeviceReduceSingleTileKernelINS2_10policy_hubIdjN4cuda3__47maximumIvEEE10Policy1000EPdSB_iS8_ddNS5_3std3__410__identityEEEvT0_T1_T2_T3_T4_T6_E12temp_storage+16];
	setp.lt.f64 	%p78, %fd380, %fd147;
	selp.f64 	%fd149, %fd147, %fd380, %p78;
	selp.f64 	%fd150, %fd149, %fd380, %p77;
	setp.gt.s32 	%p79, %r68, 64;
	ld.shared.f64 	%fd152, [_ZZN3cub18CUB_300001_SM_10006detail6reduce28DeviceReduceSingleTileKernelINS2_10policy_hubIdjN4cuda3__47maximumIvEEE10Policy1000EPdSB_iS8_ddNS5_3std3__410__identityEEEvT0_T1_T2_T3_T4_T6_E12temp_storage+24];
	setp.lt.f64 	%p80, %fd150, %fd152;
	selp.f64 	%fd154, %fd152, %fd150, %p80;
	selp.f64 	%fd155, %fd154, %fd150, %p79;
	setp.gt.s32 	%p81, %r68, 96;
	ld.shared.f64 	%fd157, [_ZZN3cub18CUB_300001_SM_10006detail6reduce28DeviceReduceSingleTileKernelINS2_10policy_hubIdjN4cuda3__47maximumIvEEE10Policy1000EPdSB_iS8_ddNS5_3std3__410__identityEEEvT0_T1_T2_T3_T4_T6_E12temp_storage+32];
	setp.lt.f64 	%p82, %fd155, %fd157;
	selp.f64 	%fd159, %fd157, %fd155, %p82;
	selp.f64 	%fd160, %fd159, %fd155, %p81;
	setp.gt.s32 	%p83, %r68, 128;
	ld.shared.f64 	%fd162, [_ZZN3cub18CUB_300001_SM_10006detail6reduce28DeviceReduceSingleTileKernelINS2_10policy_hubIdjN4cuda3__47maximumIvEEE10Policy1000EPdSB_iS8_ddNS5_3std3__410__identityEEEvT0_T1_T2_T3_T4_T6_E12temp_storage+40];
	setp.lt.f64 	%p84, %fd160, %fd162;
	selp.f64 	%fd164, %fd162, %fd160, %p84;
	selp.f64 	%fd165, %fd164, %fd160, %p83;
	setp.gt.s32 	%p85, %r68, 160;
	ld.shared.f64 	%fd167, [_ZZN3cub18CUB_300001_SM_10006detail6reduce28DeviceReduceSingleTileKernelINS2_10policy_hubIdjN4cuda3__47maximumIvEEE10Policy1000EPdSB_iS8_ddNS5_3std3__410__identityEEEvT0_T1_T2_T3_T4_T6_E12temp_storage+48];
	setp.lt.f64 	%p86, %fd165, %fd167;
	selp.f64 	%fd169, %fd167, %fd165, %p86;
	selp.f64 	%fd170, %fd169, %fd165, %p85;
	setp.gt.s32 	%p87, %r68, 192;
	ld.shared.f64 	%fd172, [_ZZN3cub18CUB_300001_SM_10006detail6reduce28DeviceReduceSingleTileKernelINS2_10policy_hubIdjN4cuda3__47maximumIvEEE10Policy1000EPdSB_iS8_ddNS5_3std3__410__identityEEEvT0_T1_T2_T3_T4_T6_E12temp_storage+56];
	setp.lt.f64 	%p88, %fd170, %fd172;
	selp.f64 	%fd174, %fd172, %fd170, %p88;
	selp.f64 	%fd175, %fd174, %fd170, %p87;
	setp.gt.s32 	%p89, %r68, 224;
	ld.shared.f64 	%fd177, [_ZZN3cub18CUB_300001_SM_10006detail6reduce28DeviceReduceSingleTileKernelINS2_10policy_hubIdjN4cuda3__47maximumIvEEE10Policy1000EPdSB_iS8_ddNS5_3std3__410__identityEEEvT0_T1_T2_T3_T4_T6_E12temp_storage+64];
	setp.lt.f64 	%p90, %fd175, %fd177;
	selp.f64 	%fd179, %fd177, %fd175, %p90;
	selp.f64 	%fd380, %fd179, %fd175, %p89;
	bra.uni 	$L__BB5_72;
$L__BB5_56:
	mov.u32 	%r47, %tid.x;
	mul.wide.u32 	%rd34, %r47, 8;
	add.s64 	%rd19, %rd15, %rd34;
	// begin inline asm
	ld.global.nc.u64 %rd18, [%rd19];
	// end inline asm
	mov.b64 	%fd59, %rd18;
	add.s64 	%rd21, %rd19, 2048;
	// begin inline asm
	ld.global.nc.u64 %rd20, [%rd21];
	// end inline asm
	mov.b64 	%fd60, %rd20;
	add.s64 	%rd23, %rd19, 4096;
	// begin inline asm
	ld.global.nc.u64 %rd22, [%rd23];
	// end inline asm
	mov.b64 	%fd61, %rd22;
	add.s64 	%rd25, %rd19, 6144;
	// begin inline asm
	ld.global.nc.u64 %rd24, [%rd25];
	// end inline asm
	mov.b64 	%fd62, %rd24;
	add.s64 	%rd27, %rd19, 8192;
	// begin inline asm
	ld.global.nc.u64 %rd26, [%rd27];
	// end inline asm
	mov.b64 	%fd63, %rd26;
	add.s64 	%rd29, %rd19, 10240;
	// begin inline asm
	ld.global.nc.u64 %rd28, [%rd29];
	// end inline asm
	mov.b64 	%fd64, %rd28;
	add.s64 	%rd31, %rd19, 12288;
	// begin inline asm
	ld.global.nc.u64 %rd30, [%rd31];
	// end inline asm
	mov.b64 	%fd65, %rd30;
	add.s64 	%rd33, %rd19, 14336;
	// begin inline asm
	ld.global.nc.u64 %rd32, [%rd33];
	// end inline asm
	mov.b64 	%fd66, %rd32;
	setp.lt.f64 	%p4, %fd59, %fd60;
	selp.f64 	%fd67, %fd60, %fd59, %p4;
	setp.lt.f64 	%p5, %fd67, %fd61;
	selp.f64 	%fd68, %fd61, %fd67, %p5;
	setp.lt.f64 	%p6, %fd68, %fd62;
	selp.f64 	%fd69, %fd62, %fd68, %p6;
	setp.lt.f64 	%p7, %fd69, %fd63;
	selp.f64 	%fd70, %fd63, %fd69, %p7;
	setp.lt.f64 	%p8, %fd70, %fd64;
	selp.f64 	%fd71, %fd64, %fd70, %p8;
	setp.lt.f64 	%p9, %fd71, %fd65;
	selp.f64 	%fd72, %fd65, %fd71, %p9;
	setp.lt.f64 	%p10, %fd72, %fd66;
	selp.f64 	%fd379, %fd66, %fd72, %p10;
	setp.lt.u32 	%p11, %r68, 4096;
	mov.b32 	%r465, 2048;
	@%p11 bra 	$L__BB5_60;
	add.s32 	%r48, %r68, -2048;
	mov.b32 	%r465, 2048;
$L__BB5_58:
	mul.wide.s32 	%rd51, %r465, 8;
	add.s64 	%rd36, %rd19, %rd51;
	// begin inline asm
	ld.global.nc.u64 %rd35, [%rd36];
	// end inline asm
	mov.b64 	%fd73, %rd35;
	add.s64 	%rd38, %rd36, 2048;
	// begin inline asm
	ld.global.nc.u64 %rd37, [%rd38];
	// end inline asm
	mov.b64 	%fd74, %rd37;
	add.s64 	%rd40, %rd36, 4096;
	// begin inline asm
	ld.global.nc.u64 %rd39, [%rd40];
	// end inline asm
	mov.b64 	%fd75, %rd39;
	add.s64 	%rd42, %rd36, 6144;
	// begin inline asm
	ld.global.nc.u64 %rd41, [%rd42];
	// end inline asm
	mov.b64 	%fd76, %rd41;
	add.s64 	%rd44, %rd36, 8192;
	// begin inline asm
	ld.global.nc.u64 %rd43, [%rd44];
	// end inline asm
	mov.b64 	%fd77, %rd43;
	add.s64 	%rd46, %rd36, 10240;
	// begin inline asm
	ld.global.nc.u64 %rd45, [%rd46];
	// end inline asm
	mov.b64 	%fd78, %rd45;
	add.s64 	%rd48, %rd36, 12288;
	// begin inline asm
	ld.global.nc.u64 %rd47, [%rd48];
	// end inline asm
	mov.b64 	%fd79, %rd47;
	add.s64 	%rd50, %rd36, 14336;
	// begin inline asm
	ld.global.nc.u64 %rd49, [%rd50];
	// end inline asm
	mov.b64 	%fd80, %rd49;
	setp.lt.f64 	%p12, %fd379, %fd73;
	selp.f64 	%fd81, %fd73, %fd379, %p12;
	setp.lt.f64 	%p13, %fd81, %fd74;
	selp.f64 	%fd82, %fd74, %fd81, %p13;
	setp.lt.f64 	%p14, %fd82, %fd75;
	selp.f64 	%fd83, %fd75, %fd82, %p14;
	setp.lt.f64 	%p15, %fd83, %fd76;
	selp.f64 	%fd84, %fd76, %fd83, %p15;
	setp.lt.f64 	%p16, %fd84, %fd77;
	selp.f64 	%fd85, %fd77, %fd84, %p16;
	setp.lt.f64 	%p17, %fd85, %fd78;
	selp.f64 	%fd86, %fd78, %fd85, %p17;
	setp.lt.f64 	%p18, %fd86, %fd79;
	selp.f64 	%fd87, %fd79, %fd86, %p18;
	setp.lt.f64 	%p19, %fd87, %fd80;
	selp.f64 	%fd379, %fd80, %fd87, %p19;
	sub.s32 	%r71, %r68, %r465;
	setp.lt.s32 	%p20, %r71, 2048;
	@%p20 bra 	$L__BB5_68;
	add.s32 	%r465, %r465, 2048;
	setp.le.s32 	%p21, %r465, %r48;
	@%p21 bra 	$L__BB5_58;
$L__BB5_60:
	setp.le.s32 	%p22, %r68, %r465;
	@%p22 bra 	$L__BB5_68;
	sub.s32 	%r52, %r68, %r465;
	setp.ge.s32 	%p23, %r47, %r52;
	@%p23 bra 	$L__BB5_68;
	not.b32 	%r72, %r47;
	add.s32 	%r73, %r68, %r72;
	sub.s32 	%r53, %r73, %r465;
	and.b32  	%r74, %r53, 768;
	setp.eq.s32 	%p24, %r74, 768;
	mov.u32 	%r469, %r47;
	@%p24 bra 	$L__BB5_65;
	add.s32 	%r467, %r47, %r465;
	shr.u32 	%r75, %r53, 8;
	add.s32 	%r76, %r75, 1;
	and.b32  	%r77, %r76, 3;
	neg.s32 	%r466, %r77;
	mov.u32 	%r469, %r47;
$L__BB5_64:
	.pragma "nounroll";
	mul.wide.u32 	%rd54, %r467, 8;
	add.s64 	%rd53, %rd15, %rd54;
	// begin inline asm
	ld.global.nc.u64 %rd52, [%rd53];
	// end inline asm
	mov.b64 	%fd89, %rd52;
	setp.lt.f64 	%p25, %fd379, %fd89;
	selp.f64 	%fd379, %fd89, %fd379, %p25;
	add.s32 	%r469, %r469, 256;
	add.s32 	%r467, %r467, 256;
	add.s32 	%r466, %r466, 1;
	setp.ne.s32 	%p26, %r466, 0;
	@%p26 bra 	$L__BB5_64;
$L__BB5_65:
	setp.lt.u32 	%p27, %r53, 768;
	@%p27 bra 	$L__BB5_68;
	cvt.u64.u32 	%rd55, %r469;
	cvt.u64.u32 	%rd56, %r465;
	add.s64 	%rd57, %rd55, %rd56;
	shl.b64 	%rd58, %rd57, 3;
	add.s64 	%rd59, %rd58, %rd15;
	add.s64 	%rd205, %rd59, 4096;
	add.s32 	%r470, %r469, %r465;
$L__BB5_67:
	mul.wide.u32 	%rd68, %r470, 8;
	add.s64 	%rd61, %rd15, %rd68;
	// begin inline asm
	ld.global.nc.u64 %rd60, [%rd61];
	// end inline asm
	mov.b64 	%fd90, %rd60;
	setp.lt.f64 	%p28, %fd379, %fd90;
	selp.f64 	%fd91, %fd90, %fd379, %p28;
	add.s64 	%rd63, %rd205, -2048;
	// begin inline asm
	ld.global.nc.u64 %rd62, [%rd63];
	// end inline asm
	mov.b64 	%fd92, %rd62;
	setp.lt.f64 	%p29, %fd91, %fd92;
	selp.f64 	%fd93, %fd92, %fd91, %p29;
	// begin inline asm
	ld.global.nc.u64 %rd64, [%rd205];
	// end inline asm
	mov.b64 	%fd94, %rd64;
	setp.lt.f64 	%p30, %fd93, %fd94;
	selp.f64 	%fd95, %fd94, %fd93, %p30;
	add.s64 	%rd67, %rd205, 2048;
	// begin inline asm
	ld.global.nc.u64 %rd66, [%rd67];
	// end inline asm
	mov.b64 	%fd96, %rd66;
	setp.lt.f64 	%p31, %fd95, %fd96;
	selp.f64 	%fd379, %fd96, %fd95, %p31;
	add.s32 	%r469, %r469, 1024;
	add.s64 	%rd205, %rd205, 8192;
	add.s32 	%r470, %r470, 1024;
	setp.lt.s32 	%p32, %r469, %r52;
	@%p32 bra 	$L__BB5_67;
$L__BB5_68:
	// begin inline asm
	mov.u32 %r78, %laneid;
	// end inline asm
	mov.b64 	%rd69, %fd379;
	mov.b64 	{%r80, %r85}, %rd69;
	mov.b32 	%r86, 1;
	mov.b32 	%r127, 31;
	mov.b32 	%r128, -1;
	// begin inline asm
	shfl.sync.down.b32 %r79, %r80, %r86, %r127, %r128;
	// end inline asm
	// begin inline asm
	shfl.sync.down.b32 %r84, %r85, %r86, %r127, %r128;
	// end inline asm
	mov.b64 	%rd70, {%r79, %r84};
	mov.b64 	%fd97, %rd70;
	setp.gt.s32 	%p33, %r78, 30;
	setp.lt.f64 	%p34, %fd379, %fd97;
	selp.f64 	%fd98, %fd97, %fd379, %p34;
	selp.f64 	%fd99, %fd379, %fd98, %p33;
	mov.b64 	%rd71, %fd99;
	mov.b64 	{%r90, %r95}, %rd71;
	mov.b32 	%r96, 2;
	// begin inline asm
	shfl.sync.down.b32 %r89, %r90, %r96, %r127, %r128;
	// end inline asm
	// begin inline asm
	shfl.sync.down.b32 %r94, %r95, %r96, %r127, %r128;
	// end inline asm
	mov.b64 	%rd72, {%r89, %r94};
	mov.b64 	%fd100, %rd72;
	setp.gt.s32 	%p35, %r78, 29;
	setp.lt.f64 	%p36, %fd99, %fd100;
	selp.f64 	%fd101, %fd100, %fd99, %p36;
	selp.f64 	%fd102, %fd99, %fd101, %p35;
	mov.b64 	%rd73, %fd102;
	mov.b64 	{%r100, %r105}, %rd73;
	mov.b32 	%r106, 4;
	// begin inline asm
	shfl.sync.down.b32 %r99, %r100, %r106, %r127, %r128;
	// end inline asm
	// begin inline asm
	shfl.sync.down.b32 %r104, %r105, %r106, %r127, %r128;
	// end inline asm
	mov.b64 	%rd74, {%r99, %r104};
	mov.b64 	%fd103, %rd74;
	setp.gt.s32 	%p37, %r78, 27;
	setp.lt.f64 	%p38, %fd102, %fd103;
	selp.f64 	%fd104, %fd103, %fd102, %p38;
	selp.f64 	%fd105, %fd102, %fd104, %p37;
	mov.b64 	%rd75, %fd105;
	mov.b64 	{%r110, %r115}, %rd75;
	mov.b32 	%r116, 8;
	// begin inline asm
	shfl.sync.down.b32 %r109, %r110, %r116, %r127, %r128;
	// end inline asm
	// begin inline asm
	shfl.sync.down.b32 %r114, %r115, %r116, %r127, %r128;
	// end inline asm
	mov.b64 	%rd76, {%r109, %r114};
	mov.b64 	%fd106, %rd76;
	setp.gt.s32 	%p39, %r78, 23;
	setp.lt.f64 	%p40, %fd105, %fd106;
	selp.f64 	%fd107, %fd106, %fd105, %p40;
	selp.f64 	%fd108, %fd105, %fd107, %p39;
	mov.b64 	%rd77, %fd108;
	mov.b64 	{%r120, %r125}, %rd77;
	mov.b32 	%r126, 16;
	// begin inline asm
	shfl.sync.down.b32 %r119, %r120, %r126, %r127, %r128;
	// end inline asm
	// begin inline asm
	shfl.sync.down.b32 %r124, %r125, %r126, %r127, %r128;
	// end inline asm
	mov.b64 	%rd78, {%r119, %r124};
	mov.b64 	%fd109, %rd78;
	setp.gt.s32 	%p41, %r78, 15;
	setp.lt.f64 	%p42, %fd108, %fd109;
	selp.f64 	%fd54, %fd109, %fd108, %p42;
	selp.f64 	%fd380, %fd108, %fd54, %p41;
	setp.ne.s32 	%p43, %r78, 0;
	@%p43 bra 	$L__BB5_70;
	shr.u32 	%r129, %r47, 2;
	and.b32  	%r130, %r129, 248;
	mov.u32 	%r131, _ZZN3cub18CUB_300001_SM_10006detail6reduce28DeviceReduceSingleTileKernelINS2_10policy_hubIdjN4cuda3__47maximumIvEEE10Policy1000EPdSB_iS8_ddNS5_3std3__410__identityEEEvT0_T1_T2_T3_T4_T6_E12temp_storage;
	add.s32 	%r132, %r131, %r130;
	st.shared.f64 	[%r132+8], %fd54;
$L__BB5_70:
	bar.sync 	0;
	setp.ne.s32 	%p44, %r47, 0;
	@%p44 bra 	$L__BB5_72;
	ld.shared.f64 	%fd110, [_ZZN3cub18CUB_300001_SM_10006detail6reduce28DeviceReduceSingleTileKernelINS2_10policy_hubIdjN4cuda3__47maximumIvEEE10Policy1000EPdSB_iS8_ddNS5_3std3__410__identityEEEvT0_T1_T2_T3_T4_T6_E12temp_storage+16];
	setp.lt.f64 	%p45, %fd380, %fd110;
	selp.f64 	%fd111, %fd110, %fd380, %p45;
	ld.shared.f64 	%fd112, [_ZZN3cub18CUB_300001_SM_10006detail6reduce28DeviceReduceSingleTileKernelINS2_10policy_hubIdjN4cuda3__47maximumIvEEE10Policy1000EPdSB_iS8_ddNS5_3std3__410__identityEEEvT0_T1_T2_T3_T4_T6_E12temp_storage+24];
	setp.lt.f64 	%p46, %fd111, %fd112;
	selp.f64 	%fd113, %fd112, %fd111, %p46;
	ld.shared.f64 	%fd114, [_ZZN3cub18CUB_300001_SM_10006detail6reduce28DeviceReduceSingleTileKernelINS2_10policy_hubIdjN4cuda3__47maximumIvEEE10Policy1000EPdSB_iS8_ddNS5_3std3__410__identityEEEvT0_T1_T2_T3_T4_T6_E12temp_storage+32];
	setp.lt.f64 	%p47, %fd113, %fd114;
	selp.f64 	%fd115, %fd114, %fd113, %p47;
	ld.shared.f64 	%fd116, [_ZZN3cub18CUB_300001_SM_10006detail6reduce28DeviceReduceSingleTileKernelINS2_10policy_hubIdjN4cuda3__47maximumIvEEE10Policy1000EPdSB_iS8_ddNS5_3std3__410__identityEEEvT0_T1_T2_T3_T4_T6_E12temp_storage+40];
	setp.lt.f64 	%p48, %fd115, %fd116;
	selp.f64 	%fd117, %fd116, %fd115, %p48;
	ld.shared.f64 	%fd118, [_ZZN3cub18CUB_300001_SM_10006detail6reduce28DeviceReduceSingleTileKernelINS2_10policy_hubIdjN4cuda3__47maximumIvEEE10Policy1000EPdSB_iS8_ddNS5_3std3__410__identityEEEvT0_T1_T2_T3_T4_T6_E12temp_storage+48];
	setp.lt.f64 	%p49, %fd117, %fd118;
	selp.f64 	%fd119, %fd118, %fd117, %p49;
	ld.shared.f64 	%fd120, [_ZZN3cub18CUB_300001_SM_10006detail6reduce28DeviceReduceSingleTileKernelINS2_10policy_hubIdjN4cuda3__47maximumIvEEE10Policy1000EPdSB_iS8_ddNS5_3std3__410__identityEEEvT0_T1_T2_T3_T4_T6_E12temp_storage+56];
	setp.lt.f64 	%p50, %fd119, %fd120;
	selp.f64 	%fd121, %fd120, %fd119, %p50;
	ld.shared.f64 	%fd122, [_ZZN3cub18CUB_300001_SM_10006detail6reduce28DeviceReduceSingleTileKernelINS2_10policy_hubIdjN4cuda3__47maximumIvEEE10Policy1000EPdSB_iS8_ddNS5_3std3__410__identityEEEvT0_T1_T2_T3_T4_T6_E12temp_storage+64];
	setp.lt.f64 	%p51, %fd121, %fd122;
	selp.f64 	%fd380, %fd122, %fd121, %p51;
$L__BB5_72:
	mov.u32 	%r444, %tid.x;
	setp.ne.s32 	%p217, %r444, 0;
	@%p217 bra 	$L__BB5_74;
	setp.lt.f64 	%p218, %fd58, %fd380;
	selp.f64 	%fd353, %fd380, %fd58, %p218;
	st.global.f64 	[%rd1], %fd353;
$L__BB5_74:
	ret;

}


// ===== COMPILED SASS (sm_100) =====

	.target	sm_100

	.elftype	@"ET_EXEC"


//--------------------- .note.nv.tkinfo           --------------------------
	.section	.note.nv.tkinfo,"",@"SHT_NOTE"
	.sectionflags	@"SHF_NOTE_NV_TKINFO"
	.tkinfo
        /*0018*/ 	.word	0x00000002
        /*0030*/ 	.string	""
        /*0030*/ 	.string	"ptxas"
        /*0030*/ 	.string	"Cuda compilation tools, release 13.0, V13.0.88"
        /*0030*/ 	.string	"Build cuda_13.0.r13.0/compiler.36424714_0"
        /*0030*/ 	.string	"-arch sm_100 -m 64 "



//--------------------- .note.nv.cuinfo           --------------------------
	.section	.note.nv.cuinfo,"",@"SHT_NOTE"
	.sectionflags	@"SHF_NOTE_NV_CUINFO"
        /*0018*/ 	.short	0x0002
        /*001a*/ 	.short	0x0064
        /*001c*/ 	.short	0x0082
	.zero		2


//--------------------- .nv.info                  --------------------------
	.section	.nv.info,"",@"SHT_CUDA_INFO"
	.align	4


	//----- nvinfo : EIATTR_REGCOUNT
	.align		4
        /*0000*/ 	.byte	0x04, 0x2f
        /*0002*/ 	.short	(.L_41 - .L_40)
	.align		4
.L_40:
        /*0004*/ 	.word	index@(_Z13heat_equationPdS_di)
        /*0008*/ 	.word	0x00000010


	//----- nvinfo : EIATTR_FRAME_SIZE
	.align		4
.L_41:
        /*000c*/ 	.byte	0x04, 0x11
        /*000e*/ 	.short	(.L_43 - .L_42)
	.align		4
.L_42:
        /*0010*/ 	.word	index@(_Z13heat_equationPdS_di)
        /*0014*/ 	.word	0x00000000


	//----- nvinfo : EIATTR_REGCOUNT
	.align		4
.L_43:
        /*0018*/ 	.byte	0x04, 0x2f
        /*001a*/ 	.short	(.L_45 - .L_44)
	.align		4
.L_44:
        /*001c*/ 	.word	index@(_Z9get_errorPdS_S_)
        /*0020*/ 	.word	0x00000010


	//----- nvinfo : EIATTR_FRAME_SIZE
	.align		4
.L_45:
        /*0024*/ 	.byte	0x04, 0x11
        /*0026*/ 	.short	(.L_47 - .L_46)
	.align		4
.L_46:
        /*0028*/ 	.word	index@(_Z9get_errorPdS_S_)
        /*002c*/ 	.word	0x00000000


	//----- nvinfo : EIATTR_REGCOUNT
	.align		4
.L_47:
        /*0030*/ 	.byte	0x04, 0x2f
        /*0032*/ 	.short	(.L_49 - .L_48)
	.align		4
.L_48:
        /*0034*/ 	.word	index@(_ZN3cub18CUB_300001_SM_10006detail11EmptyKernelIvEEvv)
        /*0038*/ 	.word	0x00000004


	//----- nvinfo : EIATTR_FRAME_SIZE
	.align		4
.L_49:
        /*003c*/ 	.byte	0x04, 0x11
        /*003e*/ 	.short	(.L_51 - .L_50)
	.align		4
.L_50:
        /*0040*/ 	.word	index@(_ZN3cub18CUB_300001_SM_10006detail11EmptyKernelIvEEvv)
        /*0044*/ 	.word	0x00000000


	//----- nvinfo : EIATTR_REGCOUNT
	.align		4
.L_51:
        /*0048*/ 	.byte	0x04, 0x2f
        /*004a*/ 	.short	(.L_53 - .L_52)
	.align		4
.L_52:
        /*004c*/ 	.word	index@(_ZN3cub18CUB_300001_SM_10006detail6reduce28DeviceReduceSingleTileKernelINS2_10policy_hubIdjN4cuda3__47maximumIvEEE10Policy1000EPdSB_jS8_ddNS5_3std3__410__identityEEEvT0_T1_T2_T3_T4_T6_)
        /*0050*/ 	.word	0x0000002c


	//----- nvinfo : EIATTR_FRAME_SIZE
	.align		4
.L_53:
        /*0054*/ 	.byte	0x04, 0x11
        /*0056*/ 	.short	(.L_55 - .L_54)
	.align		4
.L_54:
        /*0058*/ 	.word	index@(_ZN3cub18CUB_300001_SM_10006detail6reduce28DeviceReduceSingleTileKernelINS2_10policy_hubIdjN4cuda3__47maximumIvEEE10Policy1000EPdSB_jS8_ddNS5_3std3__410__identityEEEvT0_T1_T2_T3_T4_T6_)
        /*005c*/ 	.word	0x00000000


	//----- nvinfo : EIATTR_REGCOUNT
	.align		4
.L_55:
        /*0060*/ 	.byte	0x04, 0x2f
        /*0062*/ 	.short	(.L_57 - .L_56)
	.align		4
.L_56:
        /*0064*/ 	.word	index@(_ZN3cub18CUB_300001_SM_10006detail6reduce18DeviceReduceKernelINS2_10policy_hubIdjN4cuda3__47maximumIvEEE10Policy1000EPdjS8_dNS5_3std3__410__identityEEEvT0_PT3_T1_NS0_13GridEvenShareISI_EET2_T4_)
        /*0068*/ 	.word	0x0000001c


	//----- nvinfo : EIATTR_FRAME_SIZE
	.align		4
.L_57:
        /*006c*/ 	.byte	0x04, 0x11
        /*006e*/ 	.short	(.L_59 - .L_58)
	.align		4
.L_58:
        /*0070*/ 	.word	index@(_ZN3cub18CUB_300001_SM_10006detail6reduce18DeviceReduceKernelINS2_10policy_hubIdjN4cuda3__47maximumIvEEE10Policy1000EPdjS8_dNS5_3std3__410__identityEEEvT0_PT3_T1_NS0_13GridEvenShareISI_EET2_T4_)
        /*0074*/ 	.word	0x00000000


	//----- nvinfo : EIATTR_REGCOUNT
	.align		4
.L_59:
        /*0078*/ 	.byte	0x04, 0x2f
        /*007a*/ 	.short	(.L_61 - .L_60)
	.align		4
.L_60:
        /*007c*/ 	.word	index@(_ZN3cub18CUB_300001_SM_10006detail6reduce28DeviceReduceSingleTileKernelINS2_10policy_hubIdjN4cuda3__47maximumIvEEE10Policy1000EPdSB_iS8_ddNS5_3std3__410__identityEEEvT0_T1_T2_T3_T4_T6_)
        /*0080*/ 	.word	0x00000030


	//----- nvinfo : EIATTR_FRAME_SIZE
	.align		4
.L_61:
        /*0084*/ 	.byte	0x04, 0x11
        /*0086*/ 	.short	(.L_63 - .L_62)
	.align		4
.L_62:
        /*0088*/ 	.word	index@(_ZN3cub18CUB_300001_SM_10006detail6reduce28DeviceReduceSingleTileKernelINS2_10policy_hubIdjN4cuda3__47maximumIvEEE10Policy1000EPdSB_iS8_ddNS5_3std3__410__identityEEEvT0_T1_T2_T3_T4_T6_)
        /*008c*/ 	.word	0x00000000


	//----- nvinfo : EIATTR_MIN_STACK_SIZE
	.align		4
.L_63:
        /*0090*/ 	.byte	0x04, 0x12
        /*0092*/ 	.short	(.L_65 - .L_64)
	.align		4
.L_64:
        /*0094*/ 	.word	index@(_ZN3cub18CUB_300001_SM_10006detail6reduce28DeviceReduceSingleTileKernelINS2_10policy_hubIdjN4cuda3__47maximumIvEEE10Policy1000EPdSB_iS8_ddNS5_3std3__410__identityEEEvT0_T1_T2_T3_T4_T6_)
        /*0098*/ 	.word	0x00000000


	//----- nvinfo : EIATTR_MIN_STACK_SIZE
	.align		4
.L_65:
        /*009c*/ 	.byte	0x04, 0x12
        /*009e*/ 	.short	(.L_67 - .L_66)
	.align		4
.L_66:
        /*00a0*/ 	.word	index@(_ZN3cub18CUB_300001_SM_10006detail6reduce18DeviceReduceKernelINS2_10policy_hubIdjN4cuda3__47maximumIvEEE10Policy1000EPdjS8_dNS5_3std3__410__identityEEEvT0_PT3_T1_NS0_13GridEvenShareISI_EET2_T4_)
        /*00a4*/ 	.word	0x00000000


	//----- nvinfo : EIATTR_MIN_STACK_SIZE
	.align		4
.L_67:
        /*00a8*/ 	.byte	0x04, 0x12
        /*00aa*/ 	.short	(.L_69 - .L_68)
	.align		4
.L_68:
        /*00ac*/ 	.word	index@(_ZN3cub18CUB_300001_SM_10006detail6reduce28DeviceReduceSingleTileKernelINS2_10policy_hubIdjN4cuda3__47maximumIvEEE10Policy1000EPdSB_jS8_ddNS5_3std3__410__identityEEEvT0_T1_T2_T3_T4_T6_)
        /*00b0*/ 	.word	0x00000000


	//----- nvinfo : EIATTR_MIN_STACK_SIZE
	.align		4
.L_69:
        /*00b4*/ 	.byte	0x04, 0x12
        /*00b6*/ 	.short	(.L_71 - .L_70)
	.align		4
.L_70:
        /*00b8*/ 	.word	index@(_ZN3cub18CUB_300001_SM_10006detail11EmptyKernelIvEEvv)
        /*00bc*/ 	.word	0x00000000


	//----- nvinfo : EIATTR_MIN_STACK_SIZE
	.align		4
.L_71:
        /*00c0*/ 	.byte	0x04, 0x12
        /*00c2*/ 	.short	(.L_73 - .L_72)
	.align		4
.L_72:
        /*00c4*/ 	.word	index@(_Z9get_errorPdS_S_)
        /*00c8*/ 	.word	0x00000000


	//----- nvinfo : EIATTR_MIN_STACK_SIZE
	.align		4
.L_73:
        /*00cc*/ 	.byte	0x04, 0x12
        /*00ce*/ 	.short	(.L_75 - .L_74)
	.align		4
.L_74:
        /*00d0*/ 	.word	index@(_Z13heat_equationPdS_di)
        /*00d4*/ 	.word	0x00000000
.L_75:


//--------------------- .nv.compat                --------------------------
	.section	.nv.compat,"",@"SHT_CUDA_COMPAT_INFO"
	.align	4
        /*0000*/ 	.byte	0x02, 0x09, 0x00, 0x00, 0x02, 0x02, 0x01, 0x00, 0x02, 0x05, 0x05, 0x00, 0x03, 0x07, 0x01, 0x01
        /*0010*/ 	.byte	0x02, 0x03, 0x00, 0x00, 0x02, 0x06, 0x01, 0x00, 0x04, 0x0b, 0x08, 0x00, 0x01, 0x00, 0x00, 0x00
        /*0020*/ 	.byte	0x00, 0x00, 0x00, 0x00


//--------------------- .nv.info._ZN3cub18CUB_300001_SM_10006detail6reduce28DeviceReduceSingleTileKernelINS2_10policy_hubIdjN4cuda3__47maximumIvEEE10Policy1000EPdSB_iS8_ddNS5_3std3__410__identityEEEvT0_T1_T2_T3_T4_T6_ --------------------------
	.section	.nv.info._ZN3cub18CUB_300001_SM_10006detail6reduce28DeviceReduceSingleTileKernelINS2_10policy_hubIdjN4cuda3__47maximumIvEEE10Policy1000EPdSB_iS8_ddNS5_3std3__410__identityEEEvT0_T1_T2_T3_T4_T6_,"",@"SHT_CUDA_INFO"
	.sectionflags	@""
	.align	4


	//----- nvinfo : EIATTR_CUDA_API_VERSION
	.align		4
        /*0000*/ 	.byte	0x04, 0x37
        /*0002*/ 	.short	(.L_77 - .L_76)
.L_76:
        /*0004*/ 	.word	0x00000082


	//----- nvinfo : EIATTR_KPARAM_INFO
	.align		4
.L_77:
        /*0008*/ 	.byte	0x04, 0x17
        /*000a*/ 	.short	(.L_79 - .L_78)
.L_78:
        /*000c*/ 	.word	0x00000000
        /*0010*/ 	.short	0x0005
        /*0012*/ 	.short	0x0020
        /*0014*/ 	.byte	0x00, 0xf0, 0x05, 0x00


	//----- nvinfo : EIATTR_KPARAM_INFO
	.align		4
.L_79:
        /*0018*/ 	.byte	0x04, 0x17
        /*001a*/ 	.short	(.L_81 - .L_80)
.L_80:
        /*001c*/ 	.word	0x00000000
        /*0020*/ 	.short	0x0004
        /*0022*/ 	.short	0x0018
        /*0024*/ 	.byte	0x00, 0xf0, 0x21, 0x00


	//----- nvinfo : EIATTR_KPARAM_INFO
	.align		4
.L_81:
        /*0028*/ 	.byte	0x04, 0x17
        /*002a*/ 	.short	(.L_83 - .L_82)
.L_82:
        /*002c*/ 	.word	0x00000000
        /*0030*/ 	.short	0x0003
        /*0032*/ 	.short	0x0014
        /*0034*/ 	.byte	0x00, 0xf0, 0x05, 0x00


	//----- nvinfo : EIATTR_KPARAM_INFO
	.align		4
.L_83:
        /*0038*/ 	.byte	0x04, 0x17
        /*003a*/ 	.short	(.L_85 - .L_84)
.L_84:
        /*003c*/ 	.word	0x00000000
        /*0040*/ 	.short	0x0002
        /*0042*/ 	.short	0x0010
        /*0044*/ 	.byte	0x00, 0xf0, 0x11, 0x00


	//----- nvinfo : EIATTR_KPARAM_INFO
	.align		4
.L_85:
        /*0048*/ 	.byte	0x04, 0x17
        /*004a*/ 	.short	(.L_87 - .L_86)
.L_86:
        /*004c*/ 	.word	0x00000000
        /*0050*/ 	.short	0x0001
        /*0052*/ 	.short	0x0008
        /*0054*/ 	.byte	0x00, 0xf5, 0x21, 0x00


	//----- nvinfo : EIATTR_KPARAM_INFO
	.align		4
.L_87:
        /*0058*/ 	.byte	0x04, 0x17
        /*005a*/ 	.short	(.L_89 - .L_88)
.L_88:
        /*005c*/ 	.word	0x00000000
        /*0060*/ 	.short	0x0000
        /*0062*/ 	.short	0x0000
        /*0064*/ 	.byte	0x00, 0xf5, 0x21, 0x00


	//----- nvinfo : EIATTR_SPARSE_MMA_MASK
	.align		4
.L_89:
        /*0068*/ 	.byte	0x03, 0x50
        /*006a*/ 	.short	0x0000


	//----- nvinfo : EIATTR_MAXREG_COUNT
	.align		4
        /*006c*/ 	.byte	0x03, 0x1b
        /*006e*/ 	.short	0x00ff


	//----- nvinfo : EIATTR_NUM_BARRIERS
	.align		4
        /*0070*/ 	.byte	0x02, 0x4c
        /*0072*/ 	.byte	0x01
	.zero		1


	//----- nvinfo : EIATTR_MERCURY_ISA_VERSION
	.align		4
        /*0074*/ 	.byte	0x03, 0x5f
        /*0076*/ 	.short	0x0101


	//----- nvinfo : EIATTR_COOP_GROUP_MASK_REGIDS
	.align		4
        /*0078*/ 	.byte	0x04, 0x29
        /*007a*/ 	.short	(.L_91 - .L_90)


	//   ....[0]....
.L_90:
        /*007c*/ 	.word	0xffffffff


	//   ....[1]....
        /*0080*/ 	.word	0xffffffff


	//   ....[2]....
        /*0084*/ 	.word	0xffffffff


	//   ....[3]....
        /*0088*/ 	.word	0xffffffff


	//   ....[4]....
        /*008c*/ 	.word	0xffffffff


	//   ....[5]....
        /*0090*/ 	.word	0xffffffff


	//   ....[6]....
        /*0094*/ 	.word	0xffffffff


	//   ....[7]....
        /*0098*/ 	.word	0xffffffff


	//   ....[8]....
        /*009c*/ 	.word	0xffffffff


	//   ....[9]....
        /*00a0*/ 	.word	0xffffffff


	//   ....[10]....
        /*00a4*/ 	.word	0xffffffff


	//   ....[11]....
        /*00a8*/ 	.word	0xffffffff


	//   ....[12]....
        /*00ac*/ 	.word	0xffffffff


	//   ....[13]....
        /*00b0*/ 	.word	0xffffffff


	//   ....[14]....
        /*00b4*/ 	.word	0xffffffff


	//   ....[15]....
        /*00b8*/ 	.word	0xffffffff


	//   ....[16]....
        /*00bc*/ 	.word	0xffffffff


	//   ....[17]....
        /*00c0*/ 	.word	0xffffffff


	//   ....[18]....
        /*00c4*/ 	.word	0xffffffff


	//   ....[19]....
        /*00c8*/ 	.word	0xffffffff


	//   ....[20]....
        /*00cc*/ 	.word	0xffffffff


	//   ....[21]....
        /*00d0*/ 	.word	0xffffffff


	//   ....[22]....
        /*00d4*/ 	.word	0xffffffff


	//   ....[23]....
        /*00d8*/ 	.word	0xffffffff


	//   ....[24]....
        /*00dc*/ 	.word	0xffffffff


	//   ....[25]....
        /*00e0*/ 	.word	0xffffffff


	//   ....[26]....
        /*00e4*/ 	.word	0xffffffff


	//   ....[27]....
        /*00e8*/ 	.word	0xffffffff


	//   ....[28]....
        /*00ec*/ 	.word	0xffffffff


	//   ....[29]....
        /*00f0*/ 	.word	0xffffffff


	//   ....[30]....
        /*00f4*/ 	.word	0xffffffff


	//   ....[31]....
        /*00f8*/ 	.word	0xffffffff


	//   ....[32]....
        /*00fc*/ 	.word	0xffffffff


	//   ....[33]....
        /*0100*/ 	.word	0xffffffff


	//   ....[34]....
        /*0104*/ 	.word	0xffffffff


	//   ....[35]....
        /*0108*/ 	.word	0xffffffff


	//   ....[36]....
        /*010c*/ 	.word	0xffffffff


	//   ....[37]....
        /*0110*/ 	.word	0xffffffff


	//   ....[38]....
        /*0114*/ 	.word	0xffffffff


	//   ....[39]....
        /*0118*/ 	.word	0xffffffff


	//   ....[40]....
        /*011c*/ 	.word	0xffffffff


	//   ....[41]....
        /*0120*/ 	.word	0xffffffff


	//   ....[42]....
        /*0124*/ 	.word	0xffffffff


	//   ....[43]....
        /*0128*/ 	.word	0xffffffff


	//   ....[44]....
        /*012c*/ 	.word	0xffffffff


	//   ....[45]....
        /*0130*/ 	.word	0xffffffff


	//   ....[46]....
        /*0134*/ 	.word	0xffffffff


	//   ....[47]....
        /*0138*/ 	.word	0xffffffff


	//   ....[48]....
        /*013c*/ 	.word	0xffffffff


	//   ....[49]....
        /*0140*/ 	.word	0xffffffff


	//   ....[50]....
        /*0144*/ 	.word	0xffffffff


	//   ....[51]....
        /*0148*/ 	.word	0xffffffff


	//   ....[52]....
        /*014c*/ 	.word	0xffffffff


	//   ....[53]....
        /*0150*/ 	.word	0xffffffff


	//   ....[54]....
        /*0154*/ 	.word	0xffffffff


	//   ....[55]....
        /*0158*/ 	.word	0xffffffff


	//   ....[56]....
        /*015c*/ 	.word	0xffffffff


	//   ....[57]....
        /*0160*/ 	.word	0xffffffff


	//   ....[58]....
        /*0164*/ 	.word	0xffffffff


	//   ....[59]....
        /*0168*/ 	.word	0xffffffff


	//----- nvinfo : EIATTR_COOP_GROUP_INSTR_OFFSETS
	.align		4
.L_91:
        /*016c*/ 	.byte	0x04, 0x28
        /*016e*/ 	.short	(.L_93 - .L_92)


	//   ....[0]....
.L_92:
        /*0170*/ 	.word	0x00000d30


	//   ....[1]....
        /*0174*/ 	.word	0x00000d40


	//   ....[2]....
        /*0178*/ 	.word	0x00000dd0


	//   ....[3]....
        /*017c*/ 	.word	0x00000e10


	//   ....[4]....
        /*0180*/ 	.word	0x00000e80


	//   ....[5]....
        /*0184*/ 	.word	0x00000ea0


	//   ....[6]....
        /*0188*/ 	.word	0x00000ef0


	//   ....[7]....
        /*018c*/ 	.word	0x00000f10


	//   ....[8]....
        /*0190*/ 	.word	0x00000f60


	//   ....[9]....
        /*0194*/ 	.word	0x00000f80


	//   ....[10]....
        /*0198*/ 	.word	0x00001280


	//   ....[11]....
        /*019c*/ 	.word	0x00001290


	//   ....[12]....
        /*01a0*/ 	.word	0x00001320


	//   ....[13]....
        /*01a4*/ 	.word	0x00001350


	//   ....[14]....
        /*01a8*/ 	.word	0x000013b0


	//   ....[15]....
        /*01ac*/ 	.word	0x000013e0


	//   ....[16]....
        /*01b0*/ 	.word	0x00001440


	//   ....[17]....
        /*01b4*/ 	.word	0x00001480


	//   ....[18]....
        /*01b8*/ 	.word	0x000014f0


	//   ....[19]....
        /*01bc*/ 	.word	0x00001530


	//   ....[20]....
        /*01c0*/ 	.word	0x00002960


	//   ....[21]....
        /*01c4*/ 	.word	0x00002970


	//   ....[22]....
        /*01c8*/ 	.word	0x00002a00


	//   ....[23]....
        /*01cc*/ 	.word	0x00002a30


	//   ....[24]....
        /*01d0*/ 	.word	0x00002aa0


	//   ....[25]....
        /*01d4*/ 	.word	0x00002ac0


	//   ....[26]....
        /*01d8*/ 	.word	0x00002b20


	//   ....[27]....
        /*01dc*/ 	.word	0x00002b30


	//   ....[28]....
        /*01e0*/ 	.word	0x00002b80


	//   ....[29]....
        /*01e4*/ 	.word	0x00002b90


	//   ....[30]....
        /*01e8*/ 	.word	0x00003a20


	//   ....[31]....
        /*01ec*/ 	.word	0x00003a30


	//   ....[32]....
        /*01f0*/ 	.word	0x00003ac0


	//   ....[33]....
        /*01f4*/ 	.word	0x00003b00


	//   ....[34]....
        /*01f8*/ 	.word	0x00003b80


	//   ....[35]....
        /*01fc*/ 	.word	0x00003bc0


	//   ....[36]....
        /*0200*/ 	.word	0x00003c20


	//   ....[37]....
        /*0204*/ 	.word	0x00003c50


	//   ....[38]....
        /*0208*/ 	.word	0x00003ca0


	//   ....[39]....
        /*020c*/ 	.word	0x00003cd0


	//   ....[40]....
        /*0210*/ 	.word	0x00003fb0


	//   ....[41]....
        /*0214*/ 	.word	0x00003fc0


	//   ....[42]....
        /*0218*/ 	.word	0x00004050


	//   ....[43]....
        /*021c*/ 	.word	0x00004080


	//   ....[44]....
        /*0220*/ 	.word	0x000040d0


	//   ....[45]....
        /*0224*/ 	.word	0x00004100


	//   ....[46]....
        /*0228*/ 	.word	0x00004170


	//   ....[47]....
        /*022c*/ 	.word	0x000041b0


	//   ....[48]....
        /*0230*/ 	.word	0x00004220


	//   ....[49]....
        /*0234*/ 	.word	0x00004250


	//   ....[50]....
        /*0238*/ 	.word	0x00005700


	//   ....[51]....
        /*023c*/ 	.word	0x00005710


	//   ....[52]....
        /*0240*/ 	.word	0x000057a0


	//   ....[53]....
        /*0244*/ 	.word	0x000057e0


	//   ....[54]....
        /*0248*/ 	.word	0x00005860


	//   ....[55]....
        /*024c*/ 	.word	0x000058a0


	//   ....[56]....
        /*0250*/ 	.word	0x00005900


	//   ....[57]....
        /*0254*/ 	.word	0x00005930


	//   ....[58]....
        /*0258*/ 	.word	0x00005980


	//   ....[59]....
        /*025c*/ 	.word	0x000059b0


	//----- nvinfo : EIATTR_VRC_CTA_INIT_COUNT
	.align		4
.L_93:
        /*0260*/ 	.byte	0x02, 0x4a
	.zero		1
	.zero		1


	//----- nvinfo : EIATTR_EXIT_INSTR_OFFSETS
	.align		4
        /*0264*/ 	.byte	0x04, 0x1c
        /*0266*/ 	.short	(.L_95 - .L_94)


	//   ....[0]....
.L_94:
        /*0268*/ 	.word	0x00000080


	//   ....[1]....
        /*026c*/ 	.word	0x000000c0


	//   ....[2]....
        /*0270*/ 	.word	0x00005c20


	//   ....[3]....
        /*0274*/ 	.word	0x00005ca0


	//----- nvinfo : EIATTR_MAX_THREADS
	.align		4
.L_95:
        /*0278*/ 	.byte	0x04, 0x05
        /*027a*/ 	.short	(.L_97 - .L_96)
.L_96:
        /*027c*/ 	.word	0x00000100
        /*0280*/ 	.word	0x00000001
        /*0284*/ 	.word	0x00000001


	//----- nvinfo : EIATTR_CRS_STACK_SIZE
	.align		4
.L_97:
        /*0288*/ 	.byte	0x04, 0x1e
        /*028a*/ 	.short	(.L_99 - .L_98)
.L_98:
        /*028c*/ 	.word	0x00000000


	//----- nvinfo : EIATTR_CBANK_PARAM_SIZE
	.align		4
.L_99:
        /*0290*/ 	.byte	0x03, 0x19
        /*0292*/ 	.short	0x0021


	//----- nvinfo : EIATTR_PARAM_CBANK
	.align		4
        /*0294*/ 	.byte	0x04, 0x0a
        /*0296*/ 	.short	(.L_101 - .L_100)
	.align		4
.L_100:
        /*0298*/ 	.word	index@(.nv.constant0._ZN3cub18CUB_300001_SM_10006detail6reduce28DeviceReduceSingleTileKernelINS2_10policy_hubIdjN4cuda3__47maximumIvEEE10Policy1000EPdSB_iS8_ddNS5_3std3__410__identityEEEvT0_T1_T2_T3_T4_T6_)
        /*029c*/ 	.short	0x0380
        /*029e*/ 	.short	0x0021


	//----- nvinfo : EIATTR_SW_WAR
	.align		4
.L_101:
        /*02a0*/ 	.byte	0x04, 0x36
        /*02a2*/ 	.short	(.L_103 - .L_102)
.L_102:
        /*02a4*/ 	.word	0x00000008
.L_103:


//--------------------- .nv.info._ZN3cub18CUB_300001_SM_10006detail6reduce18DeviceReduceKernelINS2_10policy_hubIdjN4cuda3__47maximumIvEEE10Policy1000EPdjS8_dNS5_3std3__410__identityEEEvT0_PT3_T1_NS0_13GridEvenShareISI_EET2_T4_ --------------------------
	.section	.nv.info._ZN3cub18CUB_300001_SM_10006detail6reduce18DeviceReduceKernelINS2_10policy_hubIdjN4cuda3__47maximumIvEEE10Policy1000EPdjS8_dNS5_3std3__410__identityEEEvT0_PT3_T1_NS0_13GridEvenShareISI_EET2_T4_,"",@"SHT_CUDA_INFO"
	.sectionflags	@""
	.align	4


	//----- nvinfo : EIATTR_CUDA_API_VERSION
	.align		4
        /*0000*/ 	.byte	0x04, 0x37
        /*0002*/ 	.short	(.L_105 - .L_104)
.L_104:
        /*0004*/ 	.word	0x00000082


	//----- nvinfo : EIATTR_KPARAM_INFO
	.align		4
.L_105:
        /*0008*/ 	.byte	0x04, 0x17
        /*000a*/ 	.short	(.L_107 - .L_106)
.L_106:
        /*000c*/ 	.word	0x00000000
        /*0010*/ 	.short	0x0005
        /*0012*/ 	.short	0x003d
        /*0014*/ 	.byte	0x00, 0xf0, 0x05, 0x00


	//----- nvinfo : EIATTR_KPARAM_INFO
	.align		4
.L_107:
        /*0018*/ 	.byte	0x04, 0x17
        /*001a*/ 	.short	(.L_109 - .L_108)
.L_108:
        /*001c*/ 	.word	0x00000000
        /*0020*/ 	.short	0x0004
        /*0022*/ 	.short	0x003c
        /*0024*/ 	.byte	0x00, 0xf0, 0x05, 0x00


	//----- nvinfo : EIATTR_KPARAM_INFO
	.align		4
.L_109:
        /*0028*/ 	.byte	0x04, 0x17
        /*002a*/ 	.short	(.L_111 - .L_110)
.L_110:
        /*002c*/ 	.word	0x00000000
        /*0030*/ 	.short	0x0003
        /*0032*/ 	.short	0x0014
        /*0034*/ 	.byte	0x00, 0xf0, 0xa1, 0x00


	//----- nvinfo : EIATTR_KPARAM_INFO
	.align		4
.L_111:
        /*0038*/ 	.byte	0x04, 0x17
        /*003a*/ 	.short	(.L_113 - .L_112)
.L_112:
        /*003c*/ 	.word	0x00000000
        /*0040*/ 	.short	0x0002
        /*0042*/ 	.short	0x0010
        /*0044*/ 	.byte	0x00, 0xf0, 0x11, 0x00


	//----- nvinfo : EIATTR_KPARAM_INFO
	.align		4
.L_113:
        /*0048*/ 	.byte	0x04, 0x17
        /*004a*/ 	.short	(.L_115 - .L_114)
.L_114:
        /*004c*/ 	.word	0x00000000
        /*0050*/ 	.short	0x0001
        /*0052*/ 	.short	0x0008
        /*0054*/ 	.byte	0x00, 0xf5, 0x21, 0x00


	//----- nvinfo : EIATTR_KPARAM_INFO
	.align		4
.L_115:
        /*0058*/ 	.byte	0x04, 0x17
        /*005a*/ 	.short	(.L_117 - .L_116)
.L_116:
        /*005c*/ 	.word	0x00000000
        /*0060*/ 	.short	0x0000
        /*0062*/ 	.short	0x0000
        /*0064*/ 	.byte	0x00, 0xf5, 0x21, 0x00


	//----- nvinfo : EIATTR_SPARSE_MMA_MASK
	.align		4
.L_117:
        /*0068*/ 	.byte	0x03, 0x50
        /*006a*/ 	.short	0x0000


	//----- nvinfo : EIATTR_MAXREG_COUNT
	.align		4
        /*006c*/ 	.byte	0x03, 0x1b
        /*006e*/ 	.short	0x00ff


	//----- nvinfo : EIATTR_NUM_BARRIERS
	.align		4
        /*0070*/ 	.byte	0x02, 0x4c
        /*0072*/ 	.byte	0x01
	.zero		1


	//----- nvinfo : EIATTR_MERCURY_ISA_VERSION
	.align		4
        /*0074*/ 	.byte	0x03, 0x5f
        /*0076*/ 	.short	0x0101


	//----- nvinfo : EIATTR_COOP_GROUP_MASK_REGIDS
	.align		4
        /*0078*/ 	.byte	0x04, 0x29
        /*007a*/ 	.short	(.L_119 - .L_118)


	//   ....[0]....
.L_118:
        /*007c*/ 	.word	0xffffffff


	//   ....[1]....
        /*0080*/ 	.word	0xffffffff


	//   ....[2]....
        /*0084*/ 	.word	0xffffffff


	//   ....[3]....
        /*0088*/ 	.word	0xffffffff


	//   ....[4]....
        /*008c*/ 	.word	0xffffffff


	//   ....[5]....
        /*0090*/ 	.word	0xffffffff


	//   ....[6]....
        /*0094*/ 	.word	0xffffffff


	//   ....[7]....
        /*0098*/ 	.word	0xffffffff


	//   ....[8]....
        /*009c*/ 	.word	0xffffffff


	//   ....[9]....
        /*00a0*/ 	.word	0xffffffff


	//   ....[10]....
        /*00a4*/ 	.word	0xffffffff


	//   ....[11]....
        /*00a8*/ 	.word	0xffffffff


	//   ....[12]....
        /*00ac*/ 	.word	0xffffffff


	//   ....[13]....
        /*00b0*/ 	.word	0xffffffff


	//   ....[14]....
        /*00b4*/ 	.word	0xffffffff


	//   ....[15]....
        /*00b8*/ 	.word	0xffffffff


	//   ....[16]....
        /*00bc*/ 	.word	0xffffffff


	//   ....[17]....
        /*00c0*/ 	.word	0xffffffff


	//   ....[18]....
        /*00c4*/ 	.word	0xffffffff


	//   ....[19]....
        /*00c8*/ 	.word	0xffffffff


	//   ....[20]....
        /*00cc*/ 	.word	0xffffffff


	//   ....[21]....
        /*00d0*/ 	.word	0xffffffff


	//   ....[22]....
        /*00d4*/ 	.word	0xffffffff


	//   ....[23]....
        /*00d8*/ 	.word	0xffffffff


	//   ....[24]....
        /*00dc*/ 	.word	0xffffffff


	//   ....[25]....
        /*00e0*/ 	.word	0xffffffff


	//   ....[26]....
        /*00e4*/ 	.word	0xffffffff


	//   ....[27]....
        /*00e8*/ 	.word	0xffffffff


	//   ....[28]....
        /*00ec*/ 	.word	0xffffffff


	//   ....[29]....
        /*00f0*/ 	.word	0xffffffff


	//   ....[30]....
        /*00f4*/ 	.word	0xffffffff


	//   ....[31]....
        /*00f8*/ 	.word	0xffffffff


	//   ....[32]....
        /*00fc*/ 	.word	0xffffffff


	//   ....[33]....
        /*0100*/ 	.word	0xffffffff


	//   ....[34]....
        /*0104*/ 	.word	0xffffffff


	//   ....[35]....
        /*0108*/ 	.word	0xffffffff


	//   ....[36]....
        /*010c*/ 	.word	0xffffffff


	//   ....[37]....
        /*0110*/ 	.word	0xffffffff


	//   ....[38]....
        /*0114*/ 	.word	0xffffffff


	//   ....[39]....
        /*0118*/ 	.word	0xffffffff


	//   ....[40]....
        /*011c*/ 	.word	0xffffffff


	//   ....[41]....
        /*0120*/ 	.word	0xffffffff


	//   ....[42]....
        /*0124*/ 	.word	0xffffffff


	//   ....[43]....
        /*0128*/ 	.word	0xffffffff


	//   ....[44]....
        /*012c*/ 	.word	0xffffffff


	//   ....[45]....
        /*0130*/ 	.word	0xffffffff


	//   ....[46]....
        /*0134*/ 	.word	0xffffffff


	//   ....[47]....
        /*0138*/ 	.word	0xffffffff


	//   ....[48]....
        /*013c*/ 	.word	0xffffffff


	//   ....[49]....
        /*0140*/ 	.word	0xffffffff


	//   ....[50]....
        /*0144*/ 	.word	0xffffffff


	//   ....[51]....
        /*0148*/ 	.word	0xffffffff


	//   ....[52]....
        /*014c*/ 	.word	0xffffffff


	//   ....[53]....
        /*0150*/ 	.word	0xffffffff


	//   ....[54]....
        /*0154*/ 	.word	0xffffffff


	//   ....[55]....
        /*0158*/ 	.word	0xffffffff


	//   ....[56]....
        /*015c*/ 	.word	0xffffffff


	//   ....[57]....
        /*0160*/ 	.word	0xffffffff


	//   ....[58]....
        /*0164*/ 	.word	0xffffffff


	//   ....[59]....
        /*0168*/ 	.word	0xffffffff


	//----- nvinfo : EIATTR_COOP_GROUP_INSTR_OFFSETS
	.align		4
.L_119:
        /*016c*/ 	.byte	0x04, 0x28
        /*016e*/ 	.short	(.L_121 - .L_120)


	//   ....[0]....
.L_120:
        /*0170*/ 	.word	0x000005c0


	//   ....[1]....
        /*0174*/ 	.word	0x000005d0


	//   ....[2]....
        /*0178*/ 	.word	0x00000660


	//   ....[3]....
        /*017c*/ 	.word	0x00000670


	//   ....[4]....
        /*0180*/ 	.word	0x000006d0


	//   ....[5]....
        /*0184*/ 	.word	0x00000700


	//   ....[6]....
        /*0188*/ 	.word	0x00000780


	//   ....[7]....
        /*018c*/ 	.word	0x00000790


	//   ....[8]....
        /*0190*/ 	.word	0x000007e0


	//   ....[9]....
        /*0194*/ 	.word	0x000007f0


	//   ....[10]....
        /*0198*/ 	.word	0x00000ad0


	//   ....[11]....
        /*019c*/ 	.word	0x00000ae0


	//   ....[12]....
        /*01a0*/ 	.word	0x00000b70


	//   ....[13]....
        /*01a4*/ 	.word	0x00000b90


	//   ....[14]....
        /*01a8*/ 	.word	0x00000bf0


	//   ....[15]....
        /*01ac*/ 	.word	0x00000c10


	//   ....[16]....
        /*01b0*/ 	.word	0x00000c70


	//   ....[17]....
        /*01b4*/ 	.word	0x00000ca0


	//   ....[18]....
        /*01b8*/ 	.word	0x00000d20


	//   ....[19]....
        /*01bc*/ 	.word	0x00000d40


	//   ....[20]....
        /*01c0*/ 	.word	0x00001b60


	//   ....[21]....
        /*01c4*/ 	.word	0x00001b70


	//   ....[22]....
        /*01c8*/ 	.word	0x00001c00


	//   ....[23]....
        /*01cc*/ 	.word	0x00001c30


	//   ....[24]....
        /*01d0*/ 	.word	0x00001ca0


	//   ....[25]....
        /*01d4*/ 	.word	0x00001cc0


	//   ....[26]....
        /*01d8*/ 	.word	0x00001d20


	//   ....[27]....
        /*01dc*/ 	.word	0x00001d30


	//   ....[28]....
        /*01e0*/ 	.word	0x00001d80


	//   ....[29]....
        /*01e4*/ 	.word	0x00001d90


	//   ....[30]....
        /*01e8*/ 	.word	0x00002530


	//   ....[31]....
        /*01ec*/ 	.word	0x00002540


	//   ....[32]....
        /*01f0*/ 	.word	0x000025d0


	//   ....[33]....
        /*01f4*/ 	.word	0x000025e0


	//   ....[34]....
        /*01f8*/ 	.word	0x00002640


	//   ....[35]....
        /*01fc*/ 	.word	0x00002670


	//   ....[36]....
        /*0200*/ 	.word	0x000026f0


	//   ....[37]....
        /*0204*/ 	.word	0x00002700


	//   ....[38]....
        /*0208*/ 	.word	0x00002750


	//   ....[39]....
        /*020c*/ 	.word	0x00002760


	//   ....[40]....
        /*0210*/ 	.word	0x00002a60


	//   ....[41]....
        /*0214*/ 	.word	0x00002a70


	//   ....[42]....
        /*0218*/ 	.word	0x00002b00


	//   ....[43]....
        /*021c*/ 	.word	0x00002b20


	//   ....[44]....
        /*0220*/ 	.word	0x00002b80


	//   ....[45]....
        /*0224*/ 	.word	0x00002ba0


	//   ....[46]....
        /*0228*/ 	.word	0x00002c00


	//   ....[47]....
        /*022c*/ 	.word	0x00002c40


	//   ....[48]....
        /*0230*/ 	.word	0x00002cc0


	//   ....[49]....
        /*0234*/ 	.word	0x00002ce0


	//   ....[50]....
        /*0238*/ 	.word	0x00003b40


	//   ....[51]....
        /*023c*/ 	.word	0x00003b50


	//   ....[52]....
        /*0240*/ 	.word	0x00003be0


	//   ....[53]....
        /*0244*/ 	.word	0x00003bf0


	//   ....[54]....
        /*0248*/ 	.word	0x00003c50


	//   ....[55]....
        /*024c*/ 	.word	0x00003c80


	//   ....[56]....
        /*0250*/ 	.word	0x00003d00


	//   ....[57]....
        /*0254*/ 	.word	0x00003d10


	//   ....[58]....
        /*0258*/ 	.word	0x00003d60


	//   ....[59]....
        /*025c*/ 	.word	0x00003d70


	//----- nvinfo : EIATTR_VRC_CTA_INIT_COUNT
	.align		4
.L_121:
        /*0260*/ 	.byte	0x02, 0x4a
	.zero		1
	.zero		1


	//----- nvinfo : EIATTR_EXIT_INSTR_OFFSETS
	.align		4
        /*0264*/ 	.byte	0x04, 0x1c
        /*0266*/ 	.short	(.L_123 - .L_122)


	//   ....[0]....
.L_122:
        /*0268*/ 	.word	0x00003fe0


	//   ....[1]....
        /*026c*/ 	.word	0x00004040


	//----- nvinfo : EIATTR_MAX_THREADS
	.align		4
.L_123:
        /*0270*/ 	.byte	0x04, 0x05
        /*0272*/ 	.short	(.L_125 - .L_124)
.L_124:
        /*0274*/ 	.word	0x00000100
        /*0278*/ 	.word	0x00000001
        /*027c*/ 	.word	0x00000001


	//----- nvinfo : EIATTR_CRS_STACK_SIZE
	.align		4
.L_125:
        /*0280*/ 	.byte	0x04, 0x1e
        /*0282*/ 	.short	(.L_127 - .L_126)
.L_126:
        /*0284*/ 	.word	0x00000000


	//----- nvinfo : EIATTR_CBANK_PARAM_SIZE
	.align		4
.L_127:
        /*0288*/ 	.byte	0x03, 0x19
        /*028a*/ 	.short	0x003e


	//----- nvinfo : EIATTR_PARAM_CBANK
	.align		4
        /*028c*/ 	.byte	0x04, 0x0a
        /*028e*/ 	.short	(.L_129 - .L_128)
	.align		4
.L_128:
        /*0290*/ 	.word	index@(.nv.constant0._ZN3cub18CUB_300001_SM_10006detail6reduce18DeviceReduceKernelINS2_10policy_hubIdjN4cuda3__47maximumIvEEE10Policy1000EPdjS8_dNS5_3std3__410__identityEEEvT0_PT3_T1_NS0_13GridEvenShareISI_EET2_T4_)
        /*0294*/ 	.short	0x0380
        /*0296*/ 	.short	0x003e


	//----- nvinfo : EIATTR_SW_WAR
	.align		4
.L_129:
        /*0298*/ 	.byte	0x04, 0x36
        /*029a*/ 	.short	(.L_131 - .L_130)
.L_130:
        /*029c*/ 	.word	0x00000008
.L_131:


//--------------------- .nv.info._ZN3cub18CUB_300001_SM_10006detail6reduce28DeviceReduceSingleTileKernelINS2_10policy_hubIdjN4cuda3__47maximumIvEEE10Policy1000EPdSB_jS8_ddNS5_3std3__410__identityEEEvT0_T1_T2_T3_T4_T6_ --------------------------
	.section	.nv.info._ZN3cub18CUB_300001_SM_10006detail6reduce28DeviceReduceSingleTileKernelINS2_10policy_hubIdjN4cuda3__47maximumIvEEE10Policy1000EPdSB_jS8_ddNS5_3std3__410__identityEEEvT0_T1_T2_T3_T4_T6_,"",@"SHT_CUDA_INFO"
	.sectionflags	@""
	.align	4


	//----- nvinfo : EIATTR_CUDA_API_VERSION
	.align		4
        /*0000*/ 	.byte	0x04, 0x37
        /*0002*/ 	.short	(.L_133 - .L_132)
.L_132:
        /*0004*/ 	.word	0x00000082


	//----- nvinfo : EIATTR_KPARAM_INFO
	.align		4
.L_133:
        /*0008*/ 	.byte	0x04, 0x17
        /*000a*/ 	.short	(.L_135 - .L_134)
.L_134:
        /*000c*/ 	.word	0x00000000
        /*0010*/ 	.short	0x0005
        /*0012*/ 	.short	0x0020
        /*0014*/ 	.byte	0x00, 0xf0, 0x05, 0x00


	//----- nvinfo : EIATTR_KPARAM_INFO
	.align		4
.L_135:
        /*0018*/ 	.byte	0x04, 0x17
        /*001a*/ 	.short	(.L_137 - .L_136)
.L_136:
        /*001c*/ 	.word	0x00000000
        /*0020*/ 	.short	0x0004
        /*0022*/ 	.short	0x0018
        /*0024*/ 	.byte	0x00, 0xf0, 0x21, 0x00


	//----- nvinfo : EIATTR_KPARAM_INFO
	.align		4
.L_137:
        /*0028*/ 	.byte	0x04, 0x17
        /*002a*/ 	.short	(.L_139 - .L_138)
.L_138:
        /*002c*/ 	.word	0x00000000
        /*0030*/ 	.short	0x0003
        /*0032*/ 	.short	0x0014
        /*0034*/ 	.byte	0x00, 0xf0, 0x05, 0x00


	//----- nvinfo : EIATTR_KPARAM_INFO
	.align		4
.L_139:
        /*0038*/ 	.byte	0x04, 0x17
        /*003a*/ 	.short	(.L_141 - .L_140)
.L_140:
        /*003c*/ 	.word	0x00000000
        /*0040*/ 	.short	0x0002
        /*0042*/ 	.short	0x0010
        /*0044*/ 	.byte	0x00, 0xf0, 0x11, 0x00


	//----- nvinfo : EIATTR_KPARAM_INFO
	.align		4
.L_141:
        /*0048*/ 	.byte	0x04, 0x17
        /*004a*/ 	.short	(.L_143 - .L_142)
.L_142:
        /*004c*/ 	.word	0x00000000
        /*0050*/ 	.short	0x0001
        /*0052*/ 	.short	0x0008
        /*0054*/ 	.byte	0x00, 0xf5, 0x21, 0x00


	//----- nvinfo : EIATTR_KPARAM_INFO
	.align		4
.L_143:
        /*0058*/ 	.byte	0x04, 0x17
        /*005a*/ 	.short	(.L_145 - .L_144)
.L_144:
        /*005c*/ 	.word	0x00000000
        /*0060*/ 	.short	0x0000
        /*0062*/ 	.short	0x0000
        /*0064*/ 	.byte	0x00, 0xf5, 0x21, 0x00


	//----- nvinfo : EIATTR_SPARSE_MMA_MASK
	.align		4
.L_145:
        /*0068*/ 	.byte	0x03, 0x50
        /*006a*/ 	.short	0x0000


	//----- nvinfo : EIATTR_MAXREG_COUNT
	.align		4
        /*006c*/ 	.byte	0x03, 0x1b
        /*006e*/ 	.short	0x00ff


	//----- nvinfo : EIATTR_NUM_BARRIERS
	.align		4
        /*0070*/ 	.byte	0x02, 0x4c
        /*0072*/ 	.byte	0x01
	.zero		1


	//----- nvinfo : EIATTR_MERCURY_ISA_VERSION
	.align		4
        /*0074*/ 	.byte	0x03, 0x5f
        /*0076*/ 	.short	0x0101


	//----- nvinfo : EIATTR_COOP_GROUP_MASK_REGIDS
	.align		4
        /*0078*/ 	.byte	0x04, 0x29
        /*007a*/ 	.short	(.L_147 - .L_146)


	//   ....[0]....
.L_146:
        /*007c*/ 	.word	0xffffffff


	//   ....[1]....
        /*0080*/ 	.word	0xffffffff


	//   ....[2]....
        /*0084*/ 	.word	0xffffffff


	//   ....[3]....
        /*0088*/ 	.word	0xffffffff


	//   ....[4]....
        /*008c*/ 	.word	0xffffffff


	//   ....[5]....
        /*0090*/ 	.word	0xffffffff


	//   ....[6]....
        /*0094*/ 	.word	0xffffffff


	//   ....[7]....
        /*0098*/ 	.word	0xffffffff


	//   ....[8]....
        /*009c*/ 	.word	0xffffffff


	//   ....[9]....
        /*00a0*/ 	.word	0xffffffff


	//   ....[10]....
        /*00a4*/ 	.word	0xffffffff


	//   ....[11]....
        /*00a8*/ 	.word	0xffffffff


	//   ....[12]....
        /*00ac*/ 	.word	0xffffffff


	//   ....[13]....
        /*00b0*/ 	.word	0xffffffff


	//   ....[14]....
        /*00b4*/ 	.word	0xffffffff


	//   ....[15]....
        /*00b8*/ 	.word	0xffffffff


	//   ....[16]....
        /*00bc*/ 	.word	0xffffffff


	//   ....[17]....
        /*00c0*/ 	.word	0xffffffff


	//   ....[18]....
        /*00c4*/ 	.word	0xffffffff


	//   ....[19]....
        /*00c8*/ 	.word	0xffffffff


	//   ....[20]....
        /*00cc*/ 	.word	0xffffffff


	//   ....[21]....
        /*00d0*/ 	.word	0xffffffff


	//   ....[22]....
        /*00d4*/ 	.word	0xffffffff


	//   ....[23]....
        /*00d8*/ 	.word	0xffffffff


	//   ....[24]....
        /*00dc*/ 	.word	0xffffffff


	//   ....[25]....
        /*00e0*/ 	.word	0xffffffff


	//   ....[26]....
        /*00e4*/ 	.word	0xffffffff


	//   ....[27]....
        /*00e8*/ 	.word	0xffffffff


	//   ....[28]....
        /*00ec*/ 	.word	0xffffffff


	//   ....[29]....
        /*00f0*/ 	.word	0xffffffff


	//   ....[30]....
        /*00f4*/ 	.word	0xffffffff


	//   ....[31]....
        /*00f8*/ 	.word	0xffffffff


	//   ....[32]....
        /*00fc*/ 	.word	0xffffffff


	//   ....[33]....
        /*0100*/ 	.word	0xffffffff


	//   ....[34]....
        /*0104*/ 	.word	0xffffffff


	//   ....[35]....
        /*0108*/ 	.word	0xffffffff


	//   ....[36]....
        /*010c*/ 	.word	0xffffffff


	//   ....[37]....
        /*0110*/ 	.word	0xffffffff


	//   ....[38]....
        /*0114*/ 	.word	0xffffffff


	//   ....[39]....
        /*0118*/ 	.word	0xffffffff


	//   ....[40]....
        /*011c*/ 	.word	0xffffffff


	//   ....[41]....
        /*0120*/ 	.word	0xffffffff


	//   ....[42]....
        /*0124*/ 	.word	0xffffffff


	//   ....[43]....
        /*0128*/ 	.word	0xffffffff


	//   ....[44]....
        /*012c*/ 	.word	0xffffffff


	//   ....[45]....
        /*0130*/ 	.word	0xffffffff


	//   ....[46]....
        /*0134*/ 	.word	0xffffffff


	//   ....[47]....
        /*0138*/ 	.word	0xffffffff


	//   ....[48]....
        /*013c*/ 	.word	0xffffffff


	//   ....[49]....
        /*0140*/ 	.word	0xffffffff


	//   ....[50]....
        /*0144*/ 	.word	0xffffffff


	//   ....[51]....
        /*0148*/ 	.word	0xffffffff


	//   ....[52]....
        /*014c*/ 	.word	0xffffffff


	//   ....[53]....
        /*0150*/ 	.word	0xffffffff


	//   ....[54]....
        /*0154*/ 	.word	0xffffffff


	//   ....[55]....
        /*0158*/ 	.word	0xffffffff


	//   ....[56]....
        /*015c*/ 	.word	0xffffffff


	//   ....[57]....
        /*0160*/ 	.word	0xffffffff


	//   ....[58]....
        /*0164*/ 	.word	0xffffffff


	//   ....[59]....
        /*0168*/ 	.word	0xffffffff


	//----- nvinfo : EIATTR_COOP_GROUP_INSTR_OFFSETS
	.align		4
.L_147:
        /*016c*/ 	.byte	0x04, 0x28
        /*016e*/ 	.short	(.L_149 - .L_148)


	//   ....[0]....
.L_148:
        /*0170*/ 	.word	0x00000cb0


	//   ....[1]....
        /*0174*/ 	.word	0x00000cc0


	//   ....[2]....
        /*0178*/ 	.word	0x00000d50


	//   ....[3]....
        /*017c*/ 	.word	0x00000d90


	//   ....[4]....
        /*0180*/ 	.word	0x00000e10


	//   ....[5]....
        /*0184*/ 	.word	0x00000e40


	//   ....[6]....
        /*0188*/ 	.word	0x00000e90


	//   ....[7]....
        /*018c*/ 	.word	0x00000ec0


	//   ....[8]....
        /*0190*/ 	.word	0x00000f10


	//   ....[9]....
        /*0194*/ 	.word	0x00000f40


	//   ....[10]....
        /*0198*/ 	.word	0x00001240


	//   ....[11]....
        /*019c*/ 	.word	0x00001250


	//   ....[12]....
        /*01a0*/ 	.word	0x000012e0


	//   ....[13]....
        /*01a4*/ 	.word	0x00001310


	//   ....[14]....
        /*01a8*/ 	.word	0x00001370


	//   ....[15]....
        /*01ac*/ 	.word	0x000013a0


	//   ....[16]....
        /*01b0*/ 	.word	0x00001400


	//   ....[17]....
        /*01b4*/ 	.word	0x00001440


	//   ....[18]....
        /*01b8*/ 	.word	0x000014b0


	//   ....[19]....
        /*01bc*/ 	.word	0x000014f0


	//   ....[20]....
        /*01c0*/ 	.word	0x00002180


	//   ....[21]....
        /*01c4*/ 	.word	0x00002190


	//   ....[22]....
        /*01c8*/ 	.word	0x00002220


	//   ....[23]....
        /*01cc*/ 	.word	0x00002250


	//   ....[24]....
        /*01d0*/ 	.word	0x000022c0


	//   ....[25]....
        /*01d4*/ 	.word	0x000022e0


	//   ....[26]....
        /*01d8*/ 	.word	0x00002340


	//   ....[27]....
        /*01dc*/ 	.word	0x00002350


	//   ....[28]....
        /*01e0*/ 	.word	0x000023a0


	//   ....[29]....
        /*01e4*/ 	.word	0x000023b0


	//   ....[30]....
        /*01e8*/ 	.word	0x000031c0


	//   ....[31]....
        /*01ec*/ 	.word	0x000031d0


	//   ....[32]....
        /*01f0*/ 	.word	0x00003260


	//   ....[33]....
        /*01f4*/ 	.word	0x000032a0


	//   ....[34]....
        /*01f8*/ 	.word	0x00003320


	//   ....[35]....
        /*01fc*/ 	.word	0x00003360


	//   ....[36]....
        /*0200*/ 	.word	0x000033c0


	//   ....[37]....
        /*0204*/ 	.word	0x000033f0


	//   ....[38]....
        /*0208*/ 	.word	0x00003440


	//   ....[39]....
        /*020c*/ 	.word	0x00003470


	//   ....[40]....
        /*0210*/ 	.word	0x00003750


	//   ....[41]....
        /*0214*/ 	.word	0x00003760


	//   ....[42]....
        /*0218*/ 	.word	0x000037f0


	//   ....[43]....
        /*021c*/ 	.word	0x00003820


	//   ....[44]....
        /*0220*/ 	.word	0x00003870


	//   ....[45]....
        /*0224*/ 	.word	0x000038a0


	//   ....[46]....
        /*0228*/ 	.word	0x00003910


	//   ....[47]....
        /*022c*/ 	.word	0x00003950


	//   ....[48]....
        /*0230*/ 	.word	0x000039c0


	//   ....[49]....
        /*0234*/ 	.word	0x000039f0


	//   ....[50]....
        /*0238*/ 	.word	0x00004730


	//   ....[51]....
        /*023c*/ 	.word	0x00004740


	//   ....[52]....
        /*0240*/ 	.word	0x000047d0


	//   ....[53]....
        /*0244*/ 	.word	0x00004800


	//   ....[54]....
        /*0248*/ 	.word	0x00004870


	//   ....[55]....
        /*024c*/ 	.word	0x00004890


	//   ....[56]....
        /*0250*/ 	.word	0x000048f0


	//   ....[57]....
        /*0254*/ 	.word	0x00004900


	//   ....[58]....
        /*0258*/ 	.word	0x00004950


	//   ....[59]....
        /*025c*/ 	.word	0x00004960


	//----- nvinfo : EIATTR_VRC_CTA_INIT_COUNT
	.align		4
.L_149:
        /*0260*/ 	.byte	0x02, 0x4a
	.zero		1
	.zero		1


	//----- nvinfo : EIATTR_EXIT_INSTR_OFFSETS
	.align		4
        /*0264*/ 	.byte	0x04, 0x1c
        /*0266*/ 	.short	(.L_151 - .L_150)


	//   ....[0]....
.L_150:
        /*0268*/ 	.word	0x00000080


	//   ....[1]....
        /*026c*/ 	.word	0x000000c0


	//   ....[2]....
        /*0270*/ 	.word	0x00004bd0


	//   ....[3]....
        /*0274*/ 	.word	0x00004c50


	//----- nvinfo : EIATTR_MAX_THREADS
	.align		4
.L_151:
        /*0278*/ 	.byte	0x04, 0x05
        /*027a*/ 	.short	(.L_153 - .L_152)
.L_152:
        /*027c*/ 	.word	0x00000100
        /*0280*/ 	.word	0x00000001
        /*0284*/ 	.word	0x00000001


	//----- nvinfo : EIATTR_CRS_STACK_SIZE
	.align		4
.L_153:
        /*0288*/ 	.byte	0x04, 0x1e
        /*028a*/ 	.short	(.L_155 - .L_154)
.L_154:
        /*028c*/ 	.word	0x00000000


	//----- nvinfo : EIATTR_CBANK_PARAM_SIZE
	.align		4
.L_155:
        /*0290*/ 	.byte	0x03, 0x19
        /*0292*/ 	.short	0x0021


	//----- nvinfo : EIATTR_PARAM_CBANK
	.align		4
        /*0294*/ 	.byte	0x04, 0x0a
        /*0296*/ 	.short	(.L_157 - .L_156)
	.align		4
.L_156:
        /*0298*/ 	.word	index@(.nv.constant0._ZN3cub18CUB_300001_SM_10006detail6reduce28DeviceReduceSingleTileKernelINS2_10policy_hubIdjN4cuda3__47maximumIvEEE10Policy1000EPdSB_jS8_ddNS5_3std3__410__identityEEEvT0_T1_T2_T3_T4_T6_)
        /*029c*/ 	.short	0x0380
        /*029e*/ 	.short	0x0021


	//----- nvinfo : EIATTR_SW_WAR
	.align		4
.L_157:
        /*02a0*/ 	.byte	0x04, 0x36
        /*02a2*/ 	.short	(.L_159 - .L_158)
.L_158:
        /*02a4*/ 	.word	0x00000008
.L_159:


//--------------------- .nv.info._ZN3cub18CUB_300001_SM_10006detail11EmptyKernelIvEEvv --------------------------
	.section	.nv.info._ZN3cub18CUB_300001_SM_10006detail11EmptyKernelIvEEvv,"",@"SHT_CUDA_INFO"
	.sectionflags	@""
	.align	4


	//----- nvinfo : EIATTR_CUDA_API_VERSION
	.align		4
        /*0000*/ 	.byte	0x04, 0x37
        /*0002*/ 	.short	(.L_161 - .L_160)
.L_160:
        /*0004*/ 	.word	0x00000082


	//----- nvinfo : EIATTR_SPARSE_MMA_MASK
	.align		4
.L_161:
        /*0008*/ 	.byte	0x03, 0x50
        /*000a*/ 	.short	0x0000


	//----- nvinfo : EIATTR_MAXREG_COUNT
	.align		4
        /*000c*/ 	.byte	0x03, 0x1b
        /*000e*/ 	.short	0x00ff


	//----- nvinfo : EIATTR_MERCURY_ISA_VERSION
	.align		4
        /*0010*/ 	.byte	0x03, 0x5f
        /*0012*/ 	.short	0x0101


	//----- nvinfo : EIATTR_VRC_CTA_INIT_COUNT
	.align		4
        /*0014*/ 	.byte	0x02, 0x4a
	.zero		1
	.zero		1


	//----- nvinfo : EIATTR_EXIT_INSTR_OFFSETS
	.align		4
        /*0018*/ 	.byte	0x04, 0x1c
        /*001a*/ 	.short	(.L_163 - .L_162)


	//   ....[0]....
.L_162:
        /*001c*/ 	.word	0x00000010


	//----- nvinfo : EIATTR_SW_WAR
	.align		4
.L_163:
        /*0020*/ 	.byte	0x04, 0x36
        /*0022*/ 	.short	(.L_165 - .L_164)
.L_164:
        /*0024*/ 	.word	0x00000008
.L_165:


//--------------------- .nv.info._Z9get_errorPdS_S_ --------------------------
	.section	.nv.info._Z9get_errorPdS_S_,"",@"SHT_CUDA_INFO"
	.sectionflags	@""
	.align	4


	//----- nvinfo : EIATTR_CUDA_API_VERSION
	.align		4
        /*0000*/ 	.byte	0x04, 0x37
        /*0002*/ 	.short	(.L_167 - .L_166)
.L_166:
        /*0004*/ 	.word	0x00000082


	//----- nvinfo : EIATTR_KPARAM_INFO
	.align		4
.L_167:
        /*0008*/ 	.byte	0x04, 0x17
        /*000a*/ 	.short	(.L_169 - .L_168)
.L_168:
        /*000c*/ 	.word	0x00000000
        /*0010*/ 	.short	0x0002
        /*0012*/ 	.short	0x0010
        /*0014*/ 	.byte	0x00, 0xf5, 0x21, 0x00


	//----- nvinfo : EIATTR_KPARAM_INFO
	.align		4
.L_169:
        /*0018*/ 	.byte	0x04, 0x17
        /*001a*/ 	.short	(.L_171 - .L_170)
.L_170:
        /*001c*/ 	.word	0x00000000
        /*0020*/ 	.short	0x0001
        /*0022*/ 	.short	0x0008
        /*0024*/ 	.byte	0x00, 0xf5, 0x21, 0x00


	//----- nvinfo : EIATTR_KPARAM_INFO
	.align		4
.L_171:
        /*0028*/ 	.byte	0x04, 0x17
        /*002a*/ 	.short	(.L_173 - .L_172)
.L_172:
        /*002c*/ 	.word	0x00000000
        /*0030*/ 	.short	0x0000
        /*0032*/ 	.short	0x0000
        /*0034*/ 	.byte	0x00, 0xf5, 0x21, 0x00


	//----- nvinfo : EIATTR_SPARSE_MMA_MASK
	.align		4
.L_173:
        /*0038*/ 	.byte	0x03, 0x50
        /*003a*/ 	.short	0x0000


	//----- nvinfo : EIATTR_MAXREG_COUNT
	.align		4
        /*003c*/ 	.byte	0x03, 0x1b
        /*003e*/ 	.short	0x00ff


	//----- nvinfo : EIATTR_MERCURY_ISA_VERSION
	.align		4
        /*0040*/ 	.byte	0x03, 0x5f
        /*0042*/ 	.short	0x0101


	//----- nvinfo : EIATTR_VRC_CTA_INIT_COUNT
	.align		4
        /*0044*/ 	.byte	0x02, 0x4a
	.zero		1
	.zero		1


	//----- nvinfo : EIATTR_EXIT_INSTR_OFFSETS
	.align		4
        /*0048*/ 	.byte	0x04, 0x1c
        /*004a*/ 	.short	(.L_175 - .L_174)


	//   ....[0]....
.L_174:
        /*004c*/ 	.word	0x00000060


	//   ....[1]....
        /*0050*/ 	.word	0x00000130


	//----- nvinfo : EIATTR_CBANK_PARAM_SIZE
	.align		4
.L_175:
        /*0054*/ 	.byte	0x03, 0x19
        /*0056*/ 	.short	0x0018


	//----- nvinfo : EIATTR_PARAM_CBANK
	.align		4
        /*0058*/ 	.byte	0x04, 0x0a
        /*005a*/ 	.short	(.L_177 - .L_176)
	.align		4
.L_176:
        /*005c*/ 	.word	index@(.nv.constant0._Z9get_errorPdS_S_)
        /*0060*/ 	.short	0x0380
        /*0062*/ 	.short	0x0018


	//----- nvinfo : EIATTR_SW_WAR
	.align		4
.L_177:
        /*0064*/ 	.byte	0x04, 0x36
        /*0066*/ 	.short	(.L_179 - .L_178)
.L_178:
        /*0068*/ 	.word	0x00000008
.L_179:


//--------------------- .nv.info._Z13heat_equationPdS_di --------------------------
	.section	.nv.info._Z13heat_equationPdS_di,"",@"SHT_CUDA_INFO"
	.sectionflags	@""
	.align	4


	//----- nvinfo : EIATTR_CUDA_API_VERSION
	.align		4
        /*0000*/ 	.byte	0x04, 0x37
        /*0002*/ 	.short	(.L_181 - .L_180)
.L_180:
        /*0004*/ 	.word	0x00000082


	//----- nvinfo : EIATTR_KPARAM_INFO
	.align		4
.L_181:
        /*0008*/ 	.byte	0x04, 0x17
        /*000a*/ 	.short	(.L_183 - .L_182)
.L_182:
        /*000c*/ 	.word	0x00000000
        /*0010*/ 	.short	0x0003
        /*0012*/ 	.short	0x0018
        /*0014*/ 	.byte	0x00, 0xf0, 0x11, 0x00


	//----- nvinfo : EIATTR_KPARAM_INFO
	.align		4
.L_183:
        /*0018*/ 	.byte	0x04, 0x17
        /*001a*/ 	.short	(.L_185 - .L_184)
.L_184:
        /*001c*/ 	.word	0x00000000
        /*0020*/ 	.short	0x0002
        /*0022*/ 	.short	0x0010
        /*0024*/ 	.byte	0x00, 0xf0, 0x21, 0x00


	//----- nvinfo : EIATTR_KPARAM_INFO
	.align		4
.L_185:
        /*0028*/ 	.byte	0x04, 0x17
        /*002a*/ 	.short	(.L_187 - .L_186)
.L_186:
        /*002c*/ 	.word	0x00000000
        /*0030*/ 	.short	0x0001
        /*0032*/ 	.short	0x0008
        /*0034*/ 	.byte	0x00, 0xf5, 0x21, 0x00


	//----- nvinfo : EIATTR_KPARAM_INFO
	.align		4
.L_187:
        /*0038*/ 	.byte	0x04, 0x17
        /*003a*/ 	.short	(.L_189 - .L_188)
.L_188:
        /*003c*/ 	.word	0x00000000
        /*0040*/ 	.short	0x0000
        /*0042*/ 	.short	0x0000
        /*0044*/ 	.byte	0x00, 0xf5, 0x21, 0x00


	//----- nvinfo : EIATTR_SPARSE_MMA_MASK
	.align		4
.L_189:
        /*0048*/ 	.byte	0x03, 0x50
        /*004a*/ 	.short	0x0000


	//----- nvinfo : EIATTR_MAXREG_COUNT
	.align		4
        /*004c*/ 	.byte	0x03, 0x1b
        /*004e*/ 	.short	0x00ff


	//----- nvinfo : EIATTR_MERCURY_ISA_VERSION
	.align		4
        /*0050*/ 	.byte	0x03, 0x5f
        /*0052*/ 	.short	0x0101


	//----- nvinfo : EIATTR_VRC_CTA_INIT_COUNT
	.align		4
        /*0054*/ 	.byte	0x02, 0x4a
	.zero		1
	.zero		1


	//----- nvinfo : EIATTR_EXIT_INSTR_OFFSETS
	.align		4
        /*0058*/ 	.byte	0x04, 0x1c
        /*005a*/ 	.short	(.L_191 - .L_190)


	//   ....[0]....
.L_190:
        /*005c*/ 	.word	0x00000050


	//   ....[1]....
        /*0060*/ 	.word	0x00000250


	//----- nvinfo : EIATTR_CBANK_PARAM_SIZE
	.align		4
.L_191:
        /*0064*/ 	.byte	0x03, 0x19
        /*0066*/ 	.short	0x001c


	//----- nvinfo : EIATTR_PARAM_CBANK
	.align		4
        /*0068*/ 	.byte	0x04, 0x0a
        /*006a*/ 	.short	(.L_193 - .L_192)
	.align		4
.L_192:
        /*006c*/ 	.word	index@(.nv.constant0._Z13heat_equationPdS_di)
        /*0070*/ 	.short	0x0380
        /*0072*/ 	.short	0x001c


	//----- nvinfo : EIATTR_SW_WAR
	.align		4
.L_193:
        /*0074*/ 	.byte	0x04, 0x36
        /*0076*/ 	.short	(.L_195 - .L_194)
.L_194:
        /*0078*/ 	.word	0x00000008
.L_195:


//--------------------- .nv.callgraph             --------------------------
	.section	.nv.callgraph,"",@"SHT_CUDA_CALLGRAPH"
	.align	4
	.sectionentsize	8
	.align		4
        /*0000*/ 	.word	0x00000000
	.align		4
        /*0004*/ 	.word	0xffffffff
	.align		4
        /*0008*/ 	.word	0x00000000
	.align		4
        /*000c*/ 	.word	0xfffffffe
	.align		4
        /*0010*/ 	.word	0x00000000
	.align		4
        /*0014*/ 	.word	0xfffffffd
	.align		4
        /*0018*/ 	.word	0x00000000
	.align		4
        /*001c*/ 	.word	0xfffffffc


//--------------------- .nv.constant4             --------------------------
	.section	.nv.constant4,"a",@progbits
	.align	8
	.align		8
.nv.constant4:
        /*0000*/ 	.dword	_ZN34_INTERNAL_1d69fbc4_4_k_cu_d2da85854cuda3std3__45__cpo5beginE
	.align		8
        /*0008*/ 	.dword	_ZN34_INTERNAL_1d69fbc4_4_k_cu_d2da85854cuda3std3__45__cpo3endE
	.align		8
        /*0010*/ 	.dword	_ZN34_INTERNAL_1d69fbc4_4_k_cu_d2da85854cuda3std3__45__cpo6cbeginE
	.align		8
        /*0018*/ 	.dword	_ZN34_INTERNAL_1d69fbc4_4_k_cu_d2da85854cuda3std3__45__cpo4cendE
	.align		8
        /*0020*/ 	.dword	_ZN34_INTERNAL_1d69fbc4_4_k_cu_d2da85854cuda3std3__45__cpo6rbeginE
	.align		8
        /*0028*/ 	.dword	_ZN34_INTERNAL_1d69fbc4_4_k_cu_d2da85854cuda3std3__45__cpo4rendE
	.align		8
        /*0030*/ 	.dword	_ZN34_INTERNAL_1d69fbc4_4_k_cu_d2da85854cuda3std3__45__cpo7crbeginE
	.align		8
        /*0038*/ 	.dword	_ZN34_INTERNAL_1d69fbc4_4_k_cu_d2da85854cuda3std3__45__cpo5crendE
	.align		8
        /*0040*/ 	.dword	_ZN34_INTERNAL_1d69fbc4_4_k_cu_d2da85854cuda3std3__436_GLOBAL__N__1d69fbc4_4_k_cu_d2da85856ignoreE
	.align		8
        /*0048*/ 	.dword	_ZN34_INTERNAL_1d69fbc4_4_k_cu_d2da85854cuda3std3__419piecewise_constructE
	.align		8
        /*0050*/ 	.dword	_ZN34_INTERNAL_1d69fbc4_4_k_cu_d2da85854cuda3std3__48in_placeE
	.align		8
        /*0058*/ 	.dword	_ZN34_INTERNAL_1d69fbc4_4_k_cu_d2da85854cuda3std3__420unreachable_sentinelE
	.align		8
        /*0060*/ 	.dword	_ZN34_INTERNAL_1d69fbc4_4_k_cu_d2da85854cuda3std3__47nulloptE
	.align		8
        /*0068*/ 	.dword	_ZN34_INTERNAL_1d69fbc4_4_k_cu_d2da85854cuda3std3__48unexpectE
	.align		8
        /*0070*/ 	.dword	_ZN34_INTERNAL_1d69fbc4_4_k_cu_d2da85854cuda3std6ranges3__45__cpo4swapE
	.align		8
        /*0078*/ 	.dword	_ZN34_INTERNAL_1d69fbc4_4_k_cu_d2da85854cuda3std6ranges3__45__cpo9iter_moveE
	.align		8
        /*0080*/ 	.dword	_ZN34_INTERNAL_1d69fbc4_4_k_cu_d2da85854cuda3std6ranges3__45__cpo5beginE
	.align		8
        /*0088*/ 	.dword	_ZN34_INTERNAL_1d69fbc4_4_k_cu_d2da85854cuda3std6ranges3__45__cpo3endE
	.align		8
        /*0090*/ 	.dword	_ZN34_INTERNAL_1d69fbc4_4_k_cu_d2da85854cuda3std6ranges3__45__cpo6cbeginE
	.align		8
        /*0098*/ 	.dword	_ZN34_INTERNAL_1d69fbc4_4_k_cu_d2da85854cuda3std6ranges3__45__cpo4cendE
	.align		8
        /*00a0*/ 	.dword	_ZN34_INTERNAL_1d69fbc4_4_k_cu_d2da85854cuda3std6ranges3__45__cpo7advanceE
	.align		8
        /*00a8*/ 	.dword	_ZN34_INTERNAL_1d69fbc4_4_k_cu_d2da85854cuda3std6ranges3__45__cpo9iter_swapE
	.align		8
        /*00b0*/ 	.dword	_ZN34_INTERNAL_1d69fbc4_4_k_cu_d2da85854cuda3std6ranges3__45__cpo4nextE
	.align		8
        /*00b8*/ 	.dword	_ZN34_INTERNAL_1d69fbc4_4_k_cu_d2da85854cuda3std6ranges3__45__cpo4prevE
	.align		8
        /*00c0*/ 	.dword	_ZN34_INTERNAL_1d69fbc4_4_k_cu_d2da85854cuda3std6ranges3__45__cpo4dataE
	.align		8
        /*00c8*/ 	.dword	_ZN34_INTERNAL_1d69fbc4_4_k_cu_d2da85854cuda3std6ranges3__45__cpo5cdataE
	.align		8
        /*00d0*/ 	.dword	_ZN34_INTERNAL_1d69fbc4_4_k_cu_d2da85854cuda3std6ranges3__45__cpo4sizeE
	.align		8
        /*00d8*/ 	.dword	_ZN34_INTERNAL_1d69fbc4_4_k_cu_d2da85854cuda3std6ranges3__45__cpo5ssizeE
	.align		8
        /*00e0*/ 	.dword	_ZN34_INTERNAL_1d69fbc4_4_k_cu_d2da85854cuda3std6ranges3__45__cpo8distanceE
	.align		8
        /*00e8*/ 	.dword	_ZN34_INTERNAL_1d69fbc4_4_k_cu_d2da85856thrust24THRUST_300001_SM_1000_NS6system6detail10sequential3seqE
	.align		8
        /*00f0*/ 	.dword	_ZN34_INTERNAL_1d69fbc4_4_k_cu_d2da85856thrust24THRUST_300001_SM_1000_NS12placeholders2_1E
	.align		8
        /*00f8*/ 	.dword	_ZN34_INTERNAL_1d69fbc4_4_k_cu_d2da85856thrust24THRUST_300001_SM_1000_NS12placeholders2_2E
	.align		8
        /*0100*/ 	.dword	_ZN34_INTERNAL_1d69fbc4_4_k_cu_d2da85856thrust24THRUST_300001_SM_1000_NS12placeholders2_3E
	.align		8
        /*0108*/ 	.dword	_ZN34_INTERNAL_1d69fbc4_4_k_cu_d2da85856thrust24THRUST_300001_SM_1000_NS12placeholders2_4E
	.align		8
        /*0110*/ 	.dword	_ZN34_INTERNAL_1d69fbc4_4_k_cu_d2da85856thrust24THRUST_300001_SM_1000_NS12placeholders2_5E
	.align		8
        /*0118*/ 	.dword	_ZN34_INTERNAL_1d69fbc4_4_k_cu_d2da85856thrust24THRUST_300001_SM_1000_NS12placeholders2_6E
	.align		8
        /*0120*/ 	.dword	_ZN34_INTERNAL_1d69fbc4_4_k_cu_d2da85856thrust24THRUST_300001_SM_1000_NS12placeholders2_7E
	.align		8
        /*0128*/ 	.dword	_ZN34_INTERNAL_1d69fbc4_4_k_cu_d2da85856thrust24THRUST_300001_SM_1000_NS12placeholders2_8E
	.align		8
        /*0130*/ 	.dword	_ZN34_INTERNAL_1d69fbc4_4_k_cu_d2da85856thrust24THRUST_300001_SM_1000_NS12placeholders2_9E
	.align		8
        /*0138*/ 	.dword	_ZN34_INTERNAL_1d69fbc4_4_k_cu_d2da85856thrust24THRUST_300001_SM_1000_NS12placeholders3_10E


//--------------------- .text._ZN3cub18CUB_300001_SM_10006detail6reduce28DeviceReduceSingleTileKernelINS2_10policy_hubIdjN4cuda3__47maximumIvEEE10Policy1000EPdSB_iS8_ddNS5_3std3__410__identityEEEvT0_T1_T2_T3_T4_T6_ --------------------------
	.section	.text._ZN3cub18CUB_300001_SM_10006detail6reduce28DeviceReduceSingleTileKernelINS2_10policy_hubIdjN4cuda3__47maximumIvEEE10Policy1000EPdSB_iS8_ddNS5_3std3__410__identityEEEvT0_T1_T2_T3_T4_T6_,"ax",@progbits
	.align	128
        .global         _ZN3cub18CUB_300001_SM_10006detail6reduce28DeviceReduceSingleTileKernelINS2_10policy_hubIdjN4cuda3__47maximumIvEEE10Policy1000EPdSB_iS8_ddNS5_3std3__410__identityEEEvT0_T1_T2_T3_T4_T6_
        .type           _ZN3cub18CUB_300001_SM_10006detail6reduce28DeviceReduceSingleTileKernelINS2_10policy_hubIdjN4cuda3__47maximumIvEEE10Policy1000EPdSB_iS8_ddNS5_3std3__410__identityEEEvT0_T1_T2_T3_T4_T6_,@function
        .size           _ZN3cub18CUB_300001_SM_10006detail6reduce28DeviceReduceSingleTileKernelINS2_10policy_hubIdjN4cuda3__47maximumIvEEE10Policy1000EPdSB_iS8_ddNS5_3std3__410__identityEEEvT0_T1_T2_T3_T4_T6_,(.L_x_149 - _ZN3cub18CUB_300001_SM_10006detail6reduce28DeviceReduceSingleTileKernelINS2_10policy_hubIdjN4cuda3__47maximumIvEEE10Policy1000EPdSB_iS8_ddNS5_3std3__410__identityEEEvT0_T1_T2_T3_T4_T6_)
        .other          _ZN3cub18CUB_300001_SM_10006detail6reduce28DeviceReduceSingleTileKernelINS2_10policy_hubIdjN4cuda3__47maximumIvEEE10Policy1000EPdSB_iS8_ddNS5_3std3__410__identityEEEvT0_T1_T2_T3_T4_T6_,@"STO_CUDA_ENTRY STV_DEFAULT"
_ZN3cub18CUB_300001_SM_10006detail6reduce28DeviceReduceSingleTileKernelINS2_10policy_hubIdjN4cuda3__47maximumIvEEE10Policy1000EPdSB_iS8_ddNS5_3std3__410__identityEEEvT0_T1_T2_T3_T4_T6_:
.text._ZN3cub18CUB_300001_SM_10006detail6reduce28DeviceReduceSingleTileKernelINS2_10policy_hubIdjN4cuda3__47maximumIvEEE10Policy1000EPdSB_iS8_ddNS5_3std3__410__identityEEEvT0_T1_T2_T3_T4_T6_:
[----:B------:R-:W-:Y:S01]  /*0000*/  LDC R1, c[0x0][0x37c] ;  /* 0x0000df00ff017b82 */ /* 0x000fe20000000800 */
[----:B------:R-:W0:Y:S01]  /*0010*/  LDCU UR4, c[0x0][0x390] ;  /* 0x00007200ff0477ac */ /* 0x000e220008000800 */
[----:B------:R-:W1:Y:S01]  /*0020*/  LDCU.64 UR6, c[0x0][0x358] ;  /* 0x00006b00ff0677ac */ /* 0x000e620008000a00 */
[----:B0-----:R-:W-:-:S05]  /*0030*/  IMAD.U32 R4, RZ, RZ, UR4 ;  /* 0x00000004ff047e24 */ /* 0x001fca000f8e00ff */
[----:B------:R-:W-:-:S13]  /*0040*/  ISETP.NE.AND P0, PT, R4, RZ, PT ;  /* 0x000000ff0400720c */ /* 0x000fda0003f05270 */
[----:B-1----:R-:W-:Y:S05]  /*0050*/  @P0 BRA `(.L_x_0) ;  /* 0x00000000001c0947 */ /* 0x002fea0003800000 */
[----:B------:R-:W0:Y:S02]  /*0060*/  S2R R0, SR_TID.X ;  /* 0x0000000000007919 */ /* 0x000e240000002100 */
[----:B0-----:R-:W-:-:S13]  /*0070*/  ISETP.NE.AND P0, PT, R0, RZ, PT ;  /* 0x000000ff0000720c */ /* 0x001fda0003f05270 */
[----:B------:R-:W-:Y:S05]  /*0080*/  @P0 EXIT ;  /* 0x000000000000094d */ /* 0x000fea0003800000 */
[----:B------:R-:W0:Y:S08]  /*0090*/  LDC.64 R2, c[0x0][0x388] ;  /* 0x0000e200ff027b82 */ /* 0x000e300000000a00 */
[----:B------:R-:W0:Y:S02]  /*00a0*/  LDC.64 R4, c[0x0][0x398] ;  /* 0x0000e600ff047b82 */ /* 0x000e240000000a00 */
[----:B0-----:R-:W-:Y:S01]  /*00b0*/  STG.E.64 desc[UR6][R2.64], R4 ;  /* 0x0000000402007986 */ /* 0x001fe2000c101b06 */
[----:B------:R-:W-:Y:S05]  /*00c0*/  EXIT ;  /* 0x000000000000794d */ /* 0x000fea0003800000 */
.L_x_0:
[----:B------:R-:W0:Y:S01]  /*00d0*/  LDCU UR4, c[0x0][0x380] ;  /* 0x00007000ff0477ac */ /* 0x000e220008000800 */
[----:B------:R-:W-:Y:S01]  /*00e0*/  BSSY.RECONVERGENT B0, `(.L_x_1) ;  /* 0x00005b3000007945 */ /* 0x000fe20003800200 */
[----:B0-----:R-:W-:-:S09]  /*00f0*/  ULOP3.LUT UP0, URZ, UR4, 0x1f, URZ, 0xc0, !UPT ;  /* 0x0000001f04ff7892 */ /* 0x001fd2000f80c0ff */
[----:B------:R-:W-:Y:S05]  /*0100*/  BRA.U UP0, `(.L_x_2) ;  /* 0x0000002d003c7547 */ /* 0x000fea000b800000 */
[----:B------:R-:W-:-:S13]  /*0110*/  ISETP.GT.AND P0, PT, R4, 0x7ff, PT ;  /* 0x000007ff0400780c */ /* 0x000fda0003f04270 */
[----:B------:R-:W-:Y:S05]  /*0120*/  @P0 BRA `(.L_x_3) ;  /* 0x0000001400e80947 */ /* 0x000fea0003800000 */
[----:B------:R-:W0:Y:S01]  /*0130*/  S2R R3, SR_TID.X ;  /* 0x0000000000037919 */ /* 0x000e220000002100 */
[----:B------:R-:W-:Y:S01]  /*0140*/  BSSY.RECONVERGENT B1, `(.L_x_4) ;  /* 0x0000009000017945 */ /* 0x000fe20003800200 */
[----:B------:R-:W-:Y:S02]  /*0150*/  CS2R R6, SRZ ;  /* 0x0000000000067805 */ /* 0x000fe4000001ff00 */
[----:B0-----:R-:W-:Y:S01]  /*0160*/  ISETP.GE.AND P0, PT, R3, R4, PT ;  /* 0x000000040300720c */ /* 0x001fe20003f06270 */
[----:B------:R-:W-:-:S12]  /*0170*/  IMAD.MOV.U32 R5, RZ, RZ, R3 ;  /* 0x000000ffff057224 */ /* 0x000fd800078e0003 */
[----:B------:R-:W-:Y:S05]  /*0180*/  @P0 BRA `(.L_x_5) ;  /* 0x0000000000100947 */ /* 0x000fea0003800000 */
[----:B------:R-:W0:Y:S02]  /*0190*/  LDC.64 R6, c[0x0][0x380] ;  /* 0x0000e000ff067b82 */ /* 0x000e240000000a00 */
[----:B0-----:R-:W-:-:S06]  /*01a0*/  IMAD.WIDE.U32 R6, R3, 0x8, R6 ;  /* 0x0000000803067825 */ /* 0x001fcc00078e0006 */
[----:B------:R-:W5:Y:S01]  /*01b0*/  LDG.E.64.CONSTANT R6, desc[UR6][R6.64] ;  /* 0x0000000606067981 */ /* 0x000f62000c1e9b00 */
[----:B------:R-:W-:-:S07]  /*01c0*/  VIADD R5, R3, 0x100 ;  /* 0x0000010003057836 */ /* 0x000fce0000000000 */
.L_x_5:
[----:B------:R-:W-:Y:S05]  /*01d0*/  BSYNC.RECONVERGENT B1 ;  /* 0x0000000000017941 */ /* 0x000fea0003800200 */
.L_x_4:
[----:B------:R-:W-:Y:S01]  /*01e0*/  ISETP.GE.AND P0, PT, R5, R4, PT ;  /* 0x000000040500720c */ /* 0x000fe20003f06270 */
[----:B------:R-:W-:-:S12]  /*01f0*/  BSSY.RECONVERGENT B1, `(.L_x_6) ;  /* 0x00000b0000017945 */ /* 0x000fd80003800200 */
[----:B------:R-:W-:Y:S05]  /*0200*/  @P0 BRA `(.L_x_7) ;  /* 0x0000000800b80947 */ /* 0x000fea0003800000 */
[----:B------:R-:W-:Y:S01]  /*0210*/  LOP3.LUT R9, RZ, R5, RZ, 0x33, !PT ;  /* 0x00000005ff097212 */ /* 0x000fe200078e33ff */
[----:B------:R-:W-:Y:S04]  /*0220*/  BSSY.RECONVERGENT B2, `(.L_x_8) ;  /* 0x0000019000027945 */ /* 0x000fe80003800200 */
[----:B------:R-:W-:-:S05]  /*0230*/  IMAD.IADD R0, R9, 0x1, R4 ;  /* 0x0000000109007824 */ /* 0x000fca00078e0204 */
[C---:B------:R-:W-:Y:S02]  /*0240*/  LOP3.LUT R2, R0.reuse, 0x300, RZ, 0xc0, !PT ;  /* 0x0000030000027812 */ /* 0x040fe400078ec0ff */
[----:B------:R-:W-:Y:S02]  /*0250*/  ISETP.GE.U32.AND P0, PT, R0, 0x300, PT ;  /* 0x000003000000780c */ /* 0x000fe40003f06070 */
[----:B------:R-:W-:-:S13]  /*0260*/  ISETP.NE.AND P1, PT, R2, 0x300, PT ;  /* 0x000003000200780c */ /* 0x000fda0003f25270 */
[----:B------:R-:W-:Y:S05]  /*0270*/  @!P1 BRA `(.L_x_9) ;  /* 0x00000000004c9947 */ /* 0x000fea0003800000 */
[----:B------:R-:W0:Y:S01]  /*0280*/  LDC.64 R8, c[0x0][0x380] ;  /* 0x0000e000ff087b82 */ /* 0x000e220000000a00 */
[----:B------:R-:W-:-:S04]  /*0290*/  LEA.HI R0, R0, 0x1, RZ, 0x18 ;  /* 0x0000000100007811 */ /* 0x000fc800078fc0ff */
[----:B------:R-:W-:-:S05]  /*02a0*/  LOP3.LUT R0, R0, 0x3, RZ, 0xc0, !PT ;  /* 0x0000000300007812 */ /* 0x000fca00078ec0ff */
[----:B------:R-:W-:Y:S02]  /*02b0*/  IMAD.MOV R0, RZ, RZ, -R0 ;  /* 0x000000ffff007224 */ /* 0x000fe400078e0a00 */
[----:B0-----:R-:W-:-:S04]  /*02c0*/  IMAD.WIDE.U32 R8, R5, 0x8, R8 ;  /* 0x0000000805087825 */ /* 0x001fc800078e0008 */
[----:B------:R-:W-:Y:S02]  /*02d0*/  IMAD.MOV.U32 R2, RZ, RZ, R8 ;  /* 0x000000ffff027224 */ /* 0x000fe400078e0008 */
[----:B------:R-:W-:-:S07]  /*02e0*/  IMAD.MOV.U32 R11, RZ, RZ, R9 ;  /* 0x000000ffff0b7224 */ /* 0x000fce00078e0009 */
.L_x_10:
[----:B------:R-:W-:Y:S02]  /*02f0*/  IMAD.MOV.U32 R8, RZ, RZ, R2 ;  /* 0x000000ffff087224 */ /* 0x000fe400078e0002 */
[----:B------:R-:W-:-:S06]  /*0300*/  IMAD.MOV.U32 R9, RZ, RZ, R11 ;  /* 0x000000ffff097224 */ /* 0x000fcc00078e000b */
[----:B------:R-:W2:Y:S01]  /*0310*/  LDG.E.64.CONSTANT R8, desc[UR6][R8.64] ;  /* 0x0000000608087981 */ /* 0x000ea2000c1e9b00 */
[----:B------:R-:W-:Y:S01]  /*0320*/  VIADD R0, R0, 0x1 ;  /* 0x0000000100007836 */ /* 0x000fe20000000000 */
[----:B------:R-:W-:Y:S01]  /*0330*/  IADD3 R2, P3, PT, R2, 0x800, RZ ;  /* 0x0000080002027810 */ /* 0x000fe20007f7e0ff */
[----:B------:R-:W-:-:S03]  /*0340*/  VIADD R5, R5, 0x100 ;  /* 0x0000010005057836 */ /* 0x000fc60000000000 */
[----:B------:R-:W-:Y:S01]  /*0350*/  ISETP.NE.AND P2, PT, R0, RZ, PT ;  /* 0x000000ff0000720c */ /* 0x000fe20003f45270 */
[----:B------:R-:W-:Y:S01]  /*0360*/  IMAD.X R11, RZ, RZ, R11, P3 ;  /* 0x000000ffff0b7224 */ /* 0x000fe200018e060b */
[----:B--2--5:R-:W-:-:S06]  /*0370*/  DSETP.GEU.AND P1, PT, R6, R8, PT ;  /* 0x000000080600722a */ /* 0x024fcc0003f2e000 */
[----:B------:R-:W-:Y:S02]  /*0380*/  FSEL R6, R8, R6, !P1 ;  /* 0x0000000608067208 */ /* 0x000fe40004800000 */
[----:B------:R-:W-:-:S03]  /*0390*/  FSEL R7, R9, R7, !P1 ;  /* 0x0000000709077208 */ /* 0x000fc60004800000 */
[----:B------:R-:W-:Y:S05]  /*03a0*/  @P2 BRA `(.L_x_10) ;  /* 0xfffffffc00d02947 */ /* 0x000fea000383ffff */
.L_x_9:
[----:B------:R-:W-:Y:S05]  /*03b0*/  BSYNC.RECONVERGENT B2 ;  /* 0x0000000000027941 */ /* 0x000fea0003800200 */
.L_x_8:
[----:B------:R-:W-:Y:S05]  /*03c0*/  @!P0 BRA `(.L_x_7) ;  /* 0x0000000800488947 */ /* 0x000fea0003800000 */
[----:B------:R-:W-:Y:S01]  /*03d0*/  IMAD.IADD R0, R4, 0x1, -R5 ;  /* 0x0000000104007824 */ /* 0x000fe200078e0a05 */
[----:B------:R-:W-:Y:S01]  /*03e0*/  BSSY.RECONVERGENT B2, `(.L_x_11) ;  /* 0x0000051000027945 */ /* 0x000fe20003800200 */
[----:B------:R-:W-:-:S03]  /*03f0*/  PLOP3.LUT P0, PT, PT, PT, PT, 0x80, 0x8 ;  /* 0x000000000008781c */ /* 0x000fc60003f0f070 */
[----:B------:R-:W-:-:S13]  /*0400*/  ISETP.GT.AND P1, PT, R0, 0xc00, PT ;  /* 0x00000c000000780c */ /* 0x000fda0003f24270 */
[----:B------:R-:W-:Y:S05]  /*0410*/  @!P1 BRA `(.L_x_12) ;  /* 0x0000000400349947 */ /* 0x000fea0003800000 */
[----:B------:R-:W0:Y:S01]  /*0420*/  LDC.64 R8, c[0x0][0x380] ;  /* 0x0000e000ff087b82 */ /* 0x000e220000000a00 */
[----:B------:R-:W-:Y:S01]  /*0430*/  PLOP3.LUT P0, PT, PT, PT, PT, 0x8, 0x80 ;  /* 0x000000000080781c */ /* 0x000fe20003f0e170 */
[----:B------:R-:W-:-:S12]  /*0440*/  VIADD R0, R4, 0xfffff400 ;  /* 0xfffff40004007836 */ /* 0x000fd80000000000 */
.L_x_13:
[----:B0-----:R-:W-:-:S05]  /*0450*/  IMAD.WIDE R30, R5, 0x8, R8 ;  /* 0x00000008051e7825 */ /* 0x001fca00078e0208 */
[----:B------:R-:W2:Y:S04]  /*0460*/  LDG.E.64.CONSTANT R10, desc[UR6][R30.64] ;  /* 0x000000061e0a7981 */ /* 0x000ea8000c1e9b00 */
[----:B------:R-:W3:Y:S04]  /*0470*/  LDG.E.64.CONSTANT R12, desc[UR6][R30.64+0x800] ;  /* 0x000800061e0c7981 */ /* 0x000ee8000c1e9b00 */
[----:B------:R-:W4:Y:S01]  /*0480*/  LDG.E.64.CONSTANT R14, desc[UR6][R30.64+0x1000] ;  /* 0x001000061e0e7981 */ /* 0x000f22000c1e9b00 */
[----:B------:R-:W-:-:S03]  /*0490*/  VIADD R39, R5, 0x400 ;  /* 0x0000040005277836 */ /* 0x000fc60000000000 */
[----:B------:R-:W4:Y:S01]  /*04a0*/  LDG.E.64.CONSTANT R16, desc[UR6][R30.64+0x1800] ;  /* 0x001800061e107981 */ /* 0x000f22000c1e9b00 */
[----:B------:R-:W-:-:S05]  /*04b0*/  IMAD.WIDE R38, R39, 0x8, R8 ;  /* 0x0000000827267825 */ /* 0x000fca00078e0208 */
[----:B------:R-:W4:Y:S04]  /*04c0*/  LDG.E.64.CONSTANT R18, desc[UR6][R38.64] ;  /* 0x0000000626127981 */ /* 0x000f28000c1e9b00 */
[----:B------:R-:W4:Y:S04]  /*04d0*/  LDG.E.64.CONSTANT R20, desc[UR6][R38.64+0x800] ;  /* 0x0008000626147981 */ /* 0x000f28000c1e9b00 */
        /* <DEDUP_REMOVED lines=12> */
[----:B------:R-:W4:Y:S04]  /*05a0*/  LDG.E.64.CONSTANT R38, desc[UR6][R44.64+0x1000] ;  /* 0x001000062c267981 */ /* 0x000f28000c1e9b00 */
[----:B------:R-:W4:Y:S01]  /*05b0*/  LDG.E.64.CONSTANT R40, desc[UR6][R44.64+0x1800] ;  /* 0x001800062c287981 */ /* 0x000f22000c1e9b00 */
[----:B------:R-:W-:-:S05]  /*05c0*/  VIADD R5, R5, 0x1000 ;  /* 0x0000100005057836 */ /* 0x000fca0000000000 */
[----:B------:R-:W-:Y:S01]  /*05d0*/  ISETP.GE.AND P2, PT, R5, R0, PT ;  /* 0x000000000500720c */ /* 0x000fe20003f46270 */
[----:B--2--5:R-:W-:-:S06]  /*05e0*/  DSETP.GEU.AND P1, PT, R6, R10, PT ;  /* 0x0000000a0600722a */ /* 0x024fcc0003f2e000 */
[----:B------:R-:W-:Y:S02]  /*05f0*/  FSEL R6, R10, R6, !P1 ;  /* 0x000000060a067208 */ /* 0x000fe40004800000 */
[----:B------:R-:W-:-:S06]  /*0600*/  FSEL R7, R11, R7, !P1 ;  /* 0x000000070b077208 */ /* 0x000fcc0004800000 */
[----:B---3--:R-:W-:-:S06]  /*0610*/  DSETP.GEU.AND P1, PT, R6, R12, PT ;  /* 0x0000000c0600722a */ /* 0x008fcc0003f2e000 */
[----:B------:R-:W-:Y:S02]  /*0620*/  FSEL R6, R12, R6, !P1 ;  /* 0x000000060c067208 */ /* 0x000fe40004800000 */
[----:B------:R-:W-:-:S06]  /*0630*/  FSEL R7, R13, R7, !P1 ;  /* 0x000000070d077208 */ /* 0x000fcc0004800000 */
[----:B----4-:R-:W-:-:S06]  /*0640*/  DSETP.GEU.AND P1, PT, R6, R14, PT ;  /* 0x0000000e0600722a */ /* 0x010fcc0003f2e000 */
[----:B------:R-:W-:Y:S02]  /*0650*/  FSEL R6, R14, R6, !P1 ;  /* 0x000000060e067208 */ /* 0x000fe40004800000 */
[----:B------:R-:W-:-:S06]  /*0660*/  FSEL R7, R15, R7, !P1 ;  /* 0x000000070f077208 */ /* 0x000fcc0004800000 */
[----:B------:R-:W-:-:S06]  /*0670*/  DSETP.GEU.AND P1, PT, R6, R16, PT ;  /* 0x000000100600722a */ /* 0x000fcc0003f2e000 */
        /* <DEDUP_REMOVED lines=37> */
[----:B------:R-:W-:Y:S01]  /*08d0*/  FSEL R7, R41, R7, !P1 ;  /* 0x0000000729077208 */ /* 0x000fe20004800000 */
[----:B------:R-:W-:Y:S06]  /*08e0*/  @!P2 BRA `(.L_x_13) ;  /* 0xfffffff800d8a947 */ /* 0x000fec000383ffff */
.L_x_12:
[----:B------:R-:W-:Y:S05]  /*08f0*/  BSYNC.RECONVERGENT B2 ;  /* 0x0000000000027941 */ /* 0x000fea0003800200 */
.L_x_11:
[----:B------:R-:W-:Y:S01]  /*0900*/  IMAD.IADD R0, R4, 0x1, -R5 ;  /* 0x0000000104007824 */ /* 0x000fe200078e0a05 */
[----:B------:R-:W-:Y:S04]  /*0910*/  BSSY.RECONVERGENT B2, `(.L_x_14) ;  /* 0x0000029000027945 */ /* 0x000fe80003800200 */
[----:B------:R-:W-:-:S13]  /*0920*/  ISETP.GT.AND P1, PT, R0, 0x400, PT ;  /* 0x000004000000780c */ /* 0x000fda0003f24270 */
[----:B------:R-:W-:Y:S05]  /*0930*/  @!P1 BRA `(.L_x_15) ;  /* 0x0000000000989947 */ /* 0x000fea0003800000 */
[----:B------:R-:W0:Y:S02]  /*0940*/  LDC.64 R18, c[0x0][0x380] ;  /* 0x0000e000ff127b82 */ /* 0x000e240000000a00 */
        /* <DEDUP_REMOVED lines=11> */
[----:B------:R-:W-:Y:S01]  /*0a00*/  VIADD R5, R5, 0x800 ;  /* 0x0000080005057836 */ /* 0x000fe20000000000 */
        /* <DEDUP_REMOVED lines=20> */
[----:B------:R-:W-:Y:S02]  /*0b50*/  FSEL R7, R25, R7, !P0 ;  /* 0x0000000719077208 */ /* 0x000fe40004000000 */
[----:B------:R-:W-:-:S04]  /*0b60*/  PLOP3.LUT P0, PT, PT, PT, PT, 0x8, 0x80 ;  /* 0x000000000080781c */ /* 0x000fc80003f0e170 */
[----:B------:R-:W-:-:S06]  /*0b70*/  DSETP.GEU.AND P1, PT, R6, R26, PT ;  /* 0x0000001a0600722a */ /* 0x000fcc0003f2e000 */
[----:B------:R-:W-:Y:S02]  /*0b80*/  FSEL R6, R26, R6, !P1 ;  /* 0x000000061a067208 */ /* 0x000fe40004800000 */
[----:B------:R-:W-:-:S07]  /*0b90*/  FSEL R7, R27, R7, !P1 ;  /* 0x000000071b077208 */ /* 0x000fce0004800000 */
.L_x_15:
[----:B------:R-:W-:Y:S05]  /*0ba0*/  BSYNC.RECONVERGENT B2 ;  /* 0x0000000000027941 */ /* 0x000fea0003800200 */
.L_x_14:
[----:B------:R-:W-:-:S13]  /*0bb0*/  ISETP.LT.OR P0, PT, R5, R4, P0 ;  /* 0x000000040500720c */ /* 0x000fda0000701670 */
[----:B------:R-:W-:Y:S05]  /*0bc0*/  @!P0 BRA `(.L_x_7) ;  /* 0x0000000000488947 */ /* 0x000fea0003800000 */
[----:B------:R-:W0:Y:S02]  /*0bd0*/  LDC.64 R8, c[0x0][0x380] ;  /* 0x0000e000ff087b82 */ /* 0x000e240000000a00 */
[----:B0-----:R-:W-:-:S05]  /*0be0*/  IMAD.WIDE R8, R5, 0x8, R8 ;  /* 0x0000000805087825 */ /* 0x001fca00078e0208 */
[----:B------:R-:W2:Y:S04]  /*0bf0*/  LDG.E.64.CONSTANT R10, desc[UR6][R8.64] ;  /* 0x00000006080a7981 */ /* 0x000ea8000c1e9b00 */
[----:B------:R-:W3:Y:S04]  /*0c00*/  LDG.E.64.CONSTANT R12, desc[UR6][R8.64+0x800] ;  /* 0x00080006080c7981 */ /* 0x000ee8000c1e9b00 */
[----:B------:R-:W4:Y:S04]  /*0c10*/  LDG.E.64.CONSTANT R14, desc[UR6][R8.64+0x1000] ;  /* 0x00100006080e7981 */ /* 0x000f28000c1e9b00 */
[----:B------:R-:W4:Y:S01]  /*0c20*/  LDG.E.64.CONSTANT R16, desc[UR6][R8.64+0x1800] ;  /* 0x0018000608107981 */ /* 0x000f22000c1e9b00 */
        /* <DEDUP_REMOVED lines=11> */
[----:B------:R-:W-:-:S07]  /*0ce0*/  FSEL R7, R17, R7, !P0 ;  /* 0x0000000711077208 */ /* 0x000fce0004000000 */
.L_x_7:
[----:B------:R-:W-:Y:S05]  /*0cf0*/  BSYNC.RECONVERGENT B1 ;  /* 0x0000000000017941 */ /* 0x000fea0003800200 */
.L_x_6:
[----:B------:R-:W-:-:S13]  /*0d00*/  ISETP.GE.AND P0, PT, R4, 0x100, PT ;  /* 0x000001000400780c */ /* 0x000fda0003f06270 */
[----:B------:R-:W-:Y:S05]  /*0d10*/  @!P0 BRA `(.L_x_16) ;  /* 0x00000004003c8947 */ /* 0x000fea0003800000 */
[----:B------:R-:W0:Y:S01]  /*0d20*/  S2R R8, SR_LANEID ;  /* 0x0000000000087919 */ /* 0x000e220000000000 */
[----:B-----5:R-:W-:Y:S04]  /*0d30*/  SHFL.DOWN PT, R4, R6, 0x1, 0x1f ;  /* 0x08201f0006047f89 */ /* 0x020fe800000e0000 */
[----:B------:R-:W1:Y:S02]  /*0d40*/  SHFL.DOWN PT, R5, R7, 0x1, 0x1f ;  /* 0x08201f0007057f89 */ /* 0x000e6400000e0000 */
[----:B-1----:R-:W-:Y:S01]  /*0d50*/  DSETP.GEU.AND P1, PT, R6, R4, PT ;  /* 0x000000040600722a */ /* 0x002fe20003f2e000 */
[C---:B0-----:R-:W-:Y:S02]  /*0d60*/  ISETP.GT.AND P0, PT, R8.reuse, 0x1e, PT ;  /* 0x0000001e0800780c */ /* 0x041fe40003f04270 */
[----:B------:R-:W-:-:S03]  /*0d70*/  ISETP.NE.AND P2, PT, R8, RZ, PT ;  /* 0x000000ff0800720c */ /* 0x000fc60003f45270 */
[----:B------:R-:W-:Y:S02]  /*0d80*/  FSEL R9, R4, R6, !P1 ;  /* 0x0000000604097208 */ /* 0x000fe40004800000 */
[----:B------:R-:W-:Y:S02]  /*0d90*/  FSEL R5, R5, R7, !P1 ;  /* 0x0000000705057208 */ /* 0x000fe40004800000 */
[----:B------:R-:W-:Y:S02]  /*0da0*/  FSEL R6, R6, R9, P0 ;  /* 0x0000000906067208 */ /* 0x000fe40000000000 */
[----:B------:R-:W-:Y:S02]  /*0db0*/  FSEL R11, R7, R5, P0 ;  /* 0x00000005070b7208 */ /* 0x000fe40000000000 */
[----:B------:R-:W-:Y:S01]  /*0dc0*/  ISETP.GT.AND P0, PT, R8, 0x1d, PT ;  /* 0x0000001d0800780c */ /* 0x000fe20003f04270 */
[----:B------:R-:W-:Y:S01]  /*0dd0*/  SHFL.DOWN PT, R4, R6, 0x2, 0x1f ;  /* 0x08401f0006047f89 */ /* 0x000fe200000e0000 */
[----:B------:R-:W-:Y:S01]  /*0de0*/  @!P2 MOV R2, 0x400 ;  /* 0x000004000002a802 */ /* 0x000fe20000000f00 */
[----:B------:R-:W-:Y:S01]  /*0df0*/  IMAD.MOV.U32 R7, RZ, RZ, R11 ;  /* 0x000000ffff077224 */ /* 0x000fe200078e000b */
[----:B------:R-:W-:Y:S01]  /*0e00*/  @!P2 SHF.R.U32.HI R0, RZ, 0x2, R3 ;  /* 0x00000002ff00a819 */ /* 0x000fe20000011603 */
[----:B------:R-:W0:Y:S03]  /*0e10*/  SHFL.DOWN PT, R5, R11, 0x2, 0x1f ;  /* 0x08401f000b057f89 */ /* 0x000e2600000e0000 */
[----:B------:R-:W-:Y:S01]  /*0e20*/  @!P2 LOP3.LUT R0, R0, 0xf8, RZ, 0xc0, !PT ;  /* 0x000000f80000a812 */ /* 0x000fe200078ec0ff */
[----:B------:R-:W1:Y:S01]  /*0e30*/  @!P2 S2R R9, SR_CgaCtaId ;  /* 0x000000000009a919 */ /* 0x000e620000008800 */
[----:B0-----:R-:W-:-:S06]  /*0e40*/  DSETP.GEU.AND P1, PT, R6, R4, PT ;  /* 0x000000040600722a */ /* 0x001fcc0003f2e000 */
[----:B------:R-:W-:Y:S02]  /*0e50*/  @!P0 FSEL R6, R4, R6, !P1 ;  /* 0x0000000604068208 */ /* 0x000fe40004800000 */
[----:B------:R-:W-:Y:S02]  /*0e60*/  @!P0 FSEL R11, R5, R11, !P1 ;  /* 0x0000000b050b8208 */ /* 0x000fe40004800000 */
[----:B------:R-:W-:Y:S01]  /*0e70*/  ISETP.GT.AND P0, PT, R8, 0x1b, PT ;  /* 0x0000001b0800780c */ /* 0x000fe20003f04270 */
[----:B------:R-:W-:Y:S02]  /*0e80*/  SHFL.DOWN PT, R4, R6, 0x4, 0x1f ;  /* 0x08801f0006047f89 */ /* 0x000fe400000e0000 */
[----:B------:R-:W-:Y:S02]  /*0e90*/  IMAD.MOV.U32 R7, RZ, RZ, R11 ;  /* 0x000000ffff077224 */ /* 0x000fe400078e000b */
[----:B------:R-:W0:Y:S04]  /*0ea0*/  SHFL.DOWN PT, R5, R11, 0x4, 0x1f ;  /* 0x08801f000b057f89 */ /* 0x000e2800000e0000 */
        /* <DEDUP_REMOVED lines=14> */
[----:B0-----:R-:W-:Y:S01]  /*0f90*/  DSETP.GEU.AND P0, PT, R6, R4, PT ;  /* 0x000000040600722a */ /* 0x001fe20003f0e000 */
[----:B-1----:R-:W-:-:S05]  /*0fa0*/  @!P2 LEA R7, R9, R2, 0x18 ;  /* 0x000000020907a211 */ /* 0x002fca00078ec0ff */
[----:B------:R-:W-:Y:S01]  /*0fb0*/  FSEL R4, R4, R6, !P0 ;  /* 0x0000000604047208 */ /* 0x000fe20004000000 */
[----:B------:R-:W-:Y:S01]  /*0fc0*/  @!P2 IMAD.IADD R9, R0, 0x1, R7 ;  /* 0x000000010009a824 */ /* 0x000fe200078e0207 */
[----:B------:R-:W-:Y:S02]  /*0fd0*/  FSEL R5, R5, R11, !P0 ;  /* 0x0000000b05057208 */ /* 0x000fe40004000000 */
[----:B------:R-:W-:Y:S02]  /*0fe0*/  ISETP.NE.AND P0, PT, R3, RZ, PT ;  /* 0x000000ff0300720c */ /* 0x000fe40003f05270 */
[----:B------:R-:W-:Y:S01]  /*0ff0*/  FSEL R6, R6, R4, P1 ;  /* 0x0000000406067208 */ /* 0x000fe20000800000 */
[----:B------:R3:W-:Y:S01]  /*1000*/  @!P2 STS.64 [R9+0x8], R4 ;  /* 0x000008040900a388 */ /* 0x0007e20000000a00 */
[----:B------:R-:W-:Y:S01]  /*1010*/  FSEL R7, R11, R5, P1 ;  /* 0x000000050b077208 */ /* 0x000fe20000800000 */
[----:B------:R-:W-:Y:S08]  /*1020*/  BAR.SYNC.DEFER_BLOCKING 0x0 ;  /* 0x0000000000007b1d */ /* 0x000ff00000010000 */
[----:B------:R-:W-:Y:S05]  /*1030*/  @P0 BRA `(.L_x_17) ;  /* 0x0000004800f40947 */ /* 0x000fea0003800000 */
[----:B------:R-:W0:Y:S01]  /*1040*/  S2UR UR5, SR_CgaCtaId ;  /* 0x00000000000579c3 */ /* 0x000e220000008800 */
[----:B------:R-:W-:Y:S02]  /*1050*/  UMOV UR4, 0x400 ;  /* 0x0000040000047882 */ /* 0x000fe40000000000 */
[----:B0-----:R-:W-:-:S09]  /*1060*/  ULEA UR4, UR5, UR4, 0x18 ;  /* 0x0000000405047291 */ /* 0x001fd2000f8ec0ff */
[----:B---3--:R-:W0:Y:S04]  /*1070*/  LDS.128 R8, [UR4+0x10] ;  /* 0x00001004ff087984 */ /* 0x008e280008000c00 */
[----:B------:R-:W1:Y:S01]  /*1080*/  LDS.128 R12, [UR4+0x20] ;  /* 0x00002004ff0c7984 */ /* 0x000e620008000c00 */
[----:B0-----:R-:W-:-:S06]  /*1090*/  DSETP.GEU.AND P1, PT, R6, R8, PT ;  /* 0x000000080600722a */ /* 0x001fcc0003f2e000 */
[----:B------:R-:W-:Y:S02]  /*10a0*/  FSEL R2, R8, R6, !P1 ;  /* 0x0000000608027208 */ /* 0x000fe40004800000 */
[----:B------:R-:W-:Y:S02]  /*10b0*/  FSEL R3, R9, R7, !P1 ;  /* 0x0000000709037208 */ /* 0x000fe40004800000 */
[----:B------:R-:W0:Y:S04]  /*10c0*/  LDS.128 R4, [UR4+0x30] ;  /* 0x00003004ff047984 */ /* 0x000e280008000c00 */
[----:B------:R-:W-:-:S06]  /*10d0*/  DSETP.GEU.AND P1, PT, R2, R10, PT ;  /* 0x0000000a0200722a */ /* 0x000fcc0003f2e000 */
[----:B------:R-:W-:Y:S02]  /*10e0*/  FSEL R2, R10, R2, !P1 ;  /* 0x000000020a027208 */ /* 0x000fe40004800000 */
[----:B------:R-:W-:-:S06]  /*10f0*/  FSEL R3, R11, R3, !P1 ;  /* 0x000000030b037208 */ /* 0x000fcc0004800000 */
[----:B-1----:R-:W-:-:S06]  /*1100*/  DSETP.GEU.AND P1, PT, R2, R12, PT ;  /* 0x0000000c0200722a */ /* 0x002fcc0003f2e000 */
[----:B------:R-:W-:Y:S02]  /*1110*/  FSEL R8, R12, R2, !P1 ;  /* 0x000000020c087208 */ /* 0x000fe40004800000 */
[----:B------:R-:W-:Y:S02]  /*1120*/  FSEL R9, R13, R3, !P1 ;  /* 0x000000030d097208 */ /* 0x000fe40004800000 */
[----:B------:R-:W1:Y:S04]  /*1130*/  LDS.64 R2, [UR4+0x40] ;  /* 0x00004004ff027984 */ /* 0x000e680008000a00 */
[----:B------:R-:W-:-:S06]  /*1140*/  DSETP.GEU.AND P1, PT, R8, R14, PT ;  /* 0x0000000e0800722a */ /* 0x000fcc0003f2e000 */
[----:B------:R-:W-:Y:S02]  /*1150*/  FSEL R8, R14, R8, !P1 ;  /* 0x000000080e087208 */ /* 0x000fe40004800000 */
[----:B------:R-:W-:-:S06]  /*1160*/  FSEL R9, R15, R9, !P1 ;  /* 0x000000090f097208 */ /* 0x000fcc0004800000 */
[----:B0-----:R-:W-:-:S06]  /*1170*/  DSETP.GEU.AND P1, PT, R8, R4, PT ;  /* 0x000000040800722a */ /* 0x001fcc0003f2e000 */
[----:B------:R-:W-:Y:S02]  /*1180*/  FSEL R4, R4, R8, !P1 ;  /* 0x0000000804047208 */ /* 0x000fe40004800000 */
[----:B------:R-:W-:-:S06]  /*1190*/  FSEL R5, R5, R9, !P1 ;  /* 0x0000000905057208 */ /* 0x000fcc0004800000 */
[----:B------:R-:W-:-:S06]  /*11a0*/  DSETP.GEU.AND P1, PT, R4, R6, PT ;  /* 0x000000060400722a */ /* 0x000fcc0003f2e000 */
[----:B------:R-:W-:Y:S02]  /*11b0*/  FSEL R4, R6, R4, !P1 ;  /* 0x0000000406047208 */ /* 0x000fe40004800000 */
[----:B------:R-:W-:-:S06]  /*11c0*/  FSEL R5, R7, R5, !P1 ;  /* 0x0000000507057208 */ /* 0x000fcc0004800000 */
[----:B-1----:R-:W-:-:S06]  /*11d0*/  DSETP.GEU.AND P1, PT, R4, R2, PT ;  /* 0x000000020400722a */ /* 0x002fcc0003f2e000 */
[----:B------:R-:W-:Y:S02]  /*11e0*/  FSEL R6, R2, R4, !P1 ;  /* 0x0000000402067208 */ /* 0x000fe40004800000 */
[----:B------:R-:W-:Y:S01]  /*11f0*/  FSEL R7, R3, R5, !P1 ;  /* 0x0000000503077208 */ /* 0x000fe20004800000 */
[----:B------:R-:W-:Y:S06]  /*1200*/  BRA `(.L_x_17) ;  /* 0x0000004800807947 */ /* 0x000fec0003800000 */
.L_x_16:
[----:B------:R-:W-:Y:S01]  /*1210*/  LOP3.LUT R0, R3, 0x3e0, RZ, 0xc0, !PT ;  /* 0x000003e003007812 */ /* 0x000fe200078ec0ff */
[----:B------:R-:W0:Y:S03]  /*1220*/  S2R R10, SR_LANEID ;  /* 0x00000000000a7919 */ /* 0x000e260000000000 */
[----:B------:R-:W-:Y:S01]  /*1230*/  LOP3.LUT R9, RZ, R0, RZ, 0x33, !PT ;  /* 0x00000000ff097212 */ /* 0x000fe200078e33ff */
[----:B------:R-:W-:-:S04]  /*1240*/  VIADD R5, R0, 0x20 ;  /* 0x0000002000057836 */ /* 0x000fc80000000000 */
[----:B------:R-:W-:Y:S01]  /*1250*/  IMAD.IADD R9, R9, 0x1, R4 ;  /* 0x0000000109097824 */ /* 0x000fe200078e0204 */
[----:B------:R-:W-:-:S04]  /*1260*/  ISETP.GT.AND P0, PT, R5, R4, PT ;  /* 0x000000040500720c */ /* 0x000fc80003f04270 */
[----:B------:R-:W-:-:S05]  /*1270*/  SEL R5, R9, 0x1f, P0 ;  /* 0x0000001f09057807 */ /* 0x000fca0000000000 */
[----:B-----5:R-:W-:Y:S04]  /*1280*/  SHFL.DOWN PT, R8, R6, 0x1, R5 ;  /* 0x0820000006087989 */ /* 0x020fe800000e0005 */
[----:B------:R-:W1:Y:S01]  /*1290*/  SHFL.DOWN PT, R9, R7, 0x1, R5 ;  /* 0x0820000007097989 */ /* 0x000e6200000e0005 */
[C---:B0-----:R-:W-:Y:S01]  /*12a0*/  ISETP.GE.AND P0, PT, R10.reuse, R5, PT ;  /* 0x000000050a00720c */ /* 0x041fe20003f06270 */
[----:B------:R-:W-:Y:S01]  /*12b0*/  VIADD R0, R10, 0x2 ;  /* 0x000000020a007836 */ /* 0x000fe20000000000 */
[----:B-1----:R-:W-:-:S06]  /*12c0*/  DSETP.GEU.AND P1, PT, R6, R8, PT ;  /* 0x000000080600722a */ /* 0x002fcc0003f2e000 */
[-C--:B------:R-:W-:Y:S02]  /*12d0*/  FSEL R11, R8, R6.reuse, !P1 ;  /* 0x00000006080b7208 */ /* 0x080fe40004800000 */
[-C--:B------:R-:W-:Y:S02]  /*12e0*/  FSEL R9, R9, R7.reuse, !P1 ;  /* 0x0000000709097208 */ /* 0x080fe40004800000 */
[----:B------:R-:W-:Y:S02]  /*12f0*/  FSEL R2, R11, R6, !P0 ;  /* 0x000000060b027208 */ /* 0x000fe40004000000 */
[----:B------:R-:W-:Y:S02]  /*1300*/  FSEL R11, R9, R7, !P0 ;  /* 0x00000007090b7208 */ /* 0x000fe40004000000 */
[----:B------:R-:W-:Y:S01]  /*1310*/  ISETP.GT.AND P0, PT, R0, R5, PT ;  /* 0x000000050000720c */ /* 0x000fe20003f04270 */
[----:B------:R-:W-:Y:S01]  /*1320*/  SHFL.DOWN PT, R8, R2, 0x2, R5 ;  /* 0x0840000002087989 */ /* 0x000fe200000e0005 */
[----:B------:R-:W-:-:S02]  /*1330*/  IMAD.MOV.U32 R6, RZ, RZ, R2 ;  /* 0x000000ffff067224 */ /* 0x000fc400078e0002 */
[----:B------:R-:W-:Y:S01]  /*1340*/  IMAD.MOV.U32 R7, RZ, RZ, R11 ;  /* 0x000000ffff077224 */ /* 0x000fe200078e000b */
[----:B------:R-:W0:Y:S01]  /*1350*/  SHFL.DOWN PT, R9, R11, 0x2, R5 ;  /* 0x084000000b097989 */ /* 0x000e2200000e0005 */
[----:B------:R-:W-:-:S04]  /*1360*/  VIADD R0, R10, 0x4 ;  /* 0x000000040a007836 */ /* 0x000fc80000000000 */
[----:B0-----:R-:W-:-:S06]  /*1370*/  DSETP.GEU.AND P1, PT, R6, R8, PT ;  /* 0x000000080600722a */ /* 0x001fcc0003f2e000 */
[----:B------:R-:W-:Y:S02]  /*1380*/  @!P0 FSEL R2, R8, R2, !P1 ;  /* 0x0000000208028208 */ /* 0x000fe40004800000 */
[----:B------:R-:W-:Y:S02]  /*1390*/  @!P0 FSEL R11, R9, R11, !P1 ;  /* 0x0000000b090b8208 */ /* 0x000fe40004800000 */
[----:B------:R-:W-:Y:S01]  /*13a0*/  ISETP.GT.AND P0, PT, R0, R5, PT ;  /* 0x000000050000720c */ /* 0x000fe20003f04270 */
[----:B------:R-:W-:Y:S01]  /*13b0*/  SHFL.DOWN PT, R6, R2, 0x4, R5 ;  /* 0x0880000002067989 */ /* 0x000fe200000e0005 */
[----:B------:R-:W-:Y:S02]  /*13c0*/  IMAD.MOV.U32 R8, RZ, RZ, R2 ;  /* 0x000000ffff087224 */ /* 0x000fe400078e0002 */
        /* <DEDUP_REMOVED lines=8> */
[----:B------:R-:W-:Y:S01]  /*1450*/  IMAD.MOV.U32 R8, RZ, RZ, R2 ;  /* 0x000000ffff087224 */ /* 0x000fe200078e0002 */
[C---:B------:R-:W-:Y:S01]  /*1460*/  ISETP.NE.AND P0, PT, R10.reuse, RZ, PT ;  /* 0x000000ff0a00720c */ /* 0x040fe20003f05270 */
[----:B------:R-:W-:Y:S01]  /*1470*/  IMAD.MOV.U32 R9, RZ, RZ, R11 ;  /* 0x000000ffff097224 */ /* 0x000fe200078e000b */
[----:B------:R-:W0:Y:S01]  /*1480*/  SHFL.DOWN PT, R7, R11, 0x8, R5 ;  /* 0x090000000b077989 */ /* 0x000e2200000e0005 */
[----:B------:R-:W-:-:S10]  /*1490*/  VIADD R0, R10, 0x10 ;  /* 0x000000100a007836 */ /* 0x000fd40000000000 */
[----:B------:R-:W1:Y:S01]  /*14a0*/  @!P0 S2R R13, SR_CgaCtaId ;  /* 0x00000000000d8919 */ /* 0x000e620000008800 */
[----:B0-----:R-:W-:-:S06]  /*14b0*/  DSETP.GEU.AND P2, PT, R8, R6, PT ;  /* 0x000000060800722a */ /* 0x001fcc0003f4e000 */
[----:B------:R-:W-:Y:S02]  /*14c0*/  @!P1 FSEL R2, R6, R2, !P2 ;  /* 0x0000000206029208 */ /* 0x000fe40005000000 */
[----:B------:R-:W-:Y:S02]  /*14d0*/  @!P1 FSEL R11, R7, R11, !P2 ;  /* 0x0000000b070b9208 */ /* 0x000fe40005000000 */
[----:B------:R-:W-:Y:S01]  /*14e0*/  ISETP.GT.AND P1, PT, R0, R5, PT ;  /* 0x000000050000720c */ /* 0x000fe20003f24270 */
[----:B------:R-:W-:Y:S01]  /*14f0*/  SHFL.DOWN PT, R6, R2, 0x10, R5 ;  /* 0x0a00000002067989 */ /* 0x000fe200000e0005 */
[----:B------:R-:W-:Y:S01]  /*1500*/  IMAD.MOV.U32 R8, RZ, RZ, R2 ;  /* 0x000000ffff087224 */ /* 0x000fe200078e0002 */
[----:B------:R-:W-:Y:S01]  /*1510*/  @!P0 SHF.R.U32.HI R0, RZ, 0x2, R3 ;  /* 0x00000002ff008819 */ /* 0x000fe20000011603 */
[----:B------:R-:W-:Y:S01]  /*1520*/  IMAD.MOV.U32 R9, RZ, RZ, R11 ;  /* 0x000000ffff097224 */ /* 0x000fe200078e000b */
[----:B------:R-:W0:Y:S02]  /*1530*/  SHFL.DOWN PT, R7, R11, 0x10, R5 ;  /* 0x0a0000000b077989 */ /* 0x000e2400000e0005 */
[----:B------:R-:W-:-:S03]  /*1540*/  @!P0 LOP3.LUT R0, R0, 0xf8, RZ, 0xc0, !PT ;  /* 0x000000f800008812 */ /* 0x000fc600078ec0ff */
[----:B0-----:R-:W-:Y:S01]  /*1550*/  DSETP.GEU.AND P2, PT, R8, R6, PT ;  /* 0x000000060800722a */ /* 0x001fe20003f4e000 */
[----:B------:R-:W-:-:S04]  /*1560*/  @!P0 MOV R8, 0x400 ;  /* 0x0000040000088802 */ /* 0x000fc80000000f00 */
[----:B-1----:R-:W-:Y:S02]  /*1570*/  @!P0 LEA R13, R13, R8, 0x18 ;  /* 0x000000080d0d8211 */ /* 0x002fe400078ec0ff */
[----:B------:R-:W-:Y:S02]  /*1580*/  @!P1 FSEL R2, R6, R2, !P2 ;  /* 0x0000000206029208 */ /* 0x000fe40005000000 */
[----:B------:R-:W-:Y:S01]  /*1590*/  @!P1 FSEL R11, R7, R11, !P2 ;  /* 0x0000000b070b9208 */ /* 0x000fe20005000000 */
[----:B------:R-:W-:Y:S02]  /*15a0*/  @!P0 IMAD.IADD R13, R0, 0x1, R13 ;  /* 0x00000001000d8824 */ /* 0x000fe400078e020d */
[----:B------:R-:W-:Y:S02]  /*15b0*/  IMAD.MOV.U32 R6, RZ, RZ, R2 ;  /* 0x000000ffff067224 */ /* 0x000fe400078e0002 */
[----:B------:R-:W-:-:S05]  /*15c0*/  IMAD.MOV.U32 R7, RZ, RZ, R11 ;  /* 0x000000ffff077224 */ /* 0x000fca00078e000b */
[----:B------:R3:W-:Y:S01]  /*15d0*/  @!P0 STS.64 [R13+0x8], R6 ;  /* 0x000008060d008388 */ /* 0x0007e20000000a00 */
[----:B------:R-:W-:Y:S01]  /*15e0*/  BAR.SYNC.DEFER_BLOCKING 0x0 ;  /* 0x0000000000007b1d */ /* 0x000fe20000010000 */
[----:B------:R-:W-:-:S13]  /*15f0*/  ISETP.NE.AND P0, PT, R3, RZ, PT ;  /* 0x000000ff0300720c */ /* 0x000fda0003f05270 */
[----:B---3--:R-:W-:Y:S05]  /*1600*/  @P0 BRA `(.L_x_17) ;  /* 0x0000004400800947 */ /* 0x008fea0003800000 */
[----:B------:R-:W0:Y:S01]  /*1610*/  S2UR UR5, SR_CgaCtaId ;  /* 0x00000000000579c3 */ /* 0x000e220000008800 */
[----:B------:R-:W-:Y:S01]  /*1620*/  UMOV UR4, 0x400 ;  /* 0x0000040000047882 */ /* 0x000fe20000000000 */
[----:B------:R-:W-:Y:S01]  /*1630*/  ISETP.GT.AND P2, PT, R4, 0x20, PT ;  /* 0x000000200400780c */ /* 0x000fe20003f44270 */
[----:B0-----:R-:W-:-:S09]  /*1640*/  ULEA UR4, UR5, UR4, 0x18 ;  /* 0x0000000405047291 */ /* 0x001fd2000f8ec0ff */
[----:B------:R-:W0:Y:S04]  /*1650*/  LDS.128 R16, [UR4+0x10] ;  /* 0x00001004ff107984 */ /* 0x000e280008000c00 */
[----:B------:R-:W1:Y:S04]  /*1660*/  LDS.128 R12, [UR4+0x20] ;  /* 0x00002004ff0c7984 */ /* 0x000e680008000c00 */
[----:B------:R-:W2:Y:S01]  /*1670*/  LDS.128 R8, [UR4+0x30] ;  /* 0x00003004ff087984 */ /* 0x000ea20008000c00 */
[----:B0-----:R-:W-:-:S06]  /*1680*/  DSETP.GEU.AND P1, PT, R6, R16, PT ;  /* 0x000000100600722a */ /* 0x001fcc0003f2e000 */
[-C--:B------:R-:W-:Y:S02]  /*1690*/  FSEL R3, R16, R6.reuse, !P1 ;  /* 0x0000000610037208 */ /* 0x080fe40004800000 */
[-C--:B------:R-:W-:Y:S02]  /*16a0*/  FSEL R17, R17, R7.reuse, !P1 ;  /* 0x0000000711117208 */ /* 0x080fe40004800000 */
[----:B------:R-:W-:Y:S02]  /*16b0*/  FSEL R6, R3, R6, P2 ;  /* 0x0000000603067208 */ /* 0x000fe40001000000 */
[----:B------:R-:W-:Y:S02]  /*16c0*/  FSEL R7, R17, R7, P2 ;  /* 0x0000000711077208 */ /* 0x000fe40001000000 */
[C---:B------:R-:W-:Y:S01]  /*16d0*/  ISETP.GT.AND P1, PT, R4.reuse, 0x40, PT ;  /* 0x000000400400780c */ /* 0x040fe20003f24270 */
[----:B------:R-:W-:Y:S01]  /*16e0*/  IMAD.MOV.U32 R2, RZ, RZ, R6 ;  /* 0x000000ffff027224 */ /* 0x000fe200078e0006 */
[----:B------:R-:W-:Y:S01]  /*16f0*/  ISETP.GT.AND P2, PT, R4, 0x60, PT ;  /* 0x000000600400780c */ /* 0x000fe20003f44270 */
[----:B------:R-:W-:-:S06]  /*1700*/  IMAD.MOV.U32 R3, RZ, RZ, R7 ;  /* 0x000000ffff037224 */ /* 0x000fcc00078e0007 */
[----:B------:R-:W-:-:S06]  /*1710*/  DSETP.GEU.AND P3, PT, R2, R18, PT ;  /* 0x000000120200722a */ /* 0x000fcc0003f6e000 */
[----:B------:R-:W-:Y:S02]  /*1720*/  @P1 FSEL R6, R18, R6, !P3 ;  /* 0x0000000612061208 */ /* 0x000fe40005800000 */
[----:B------:R-:W-:Y:S02]  /*1730*/  @P1 FSEL R7, R19, R7, !P3 ;  /* 0x0000000713071208 */ /* 0x000fe40005800000 */
[----:B------:R-:W-:Y:S01]  /*1740*/  ISETP.GT.AND P1, PT, R4, 0x80, PT ;  /* 0x000000800400780c */ /* 0x000fe20003f24270 */
[----:B------:R-:W-:Y:S02]  /*1750*/  IMAD.MOV.U32 R2, RZ, RZ, R6 ;  /* 0x000000ffff027224 */ /* 0x000fe400078e0006 */
[----:B------:R-:W-:-:S06]  /*1760*/  IMAD.MOV.U32 R3, RZ, RZ, R7 ;  /* 0x000000ffff037224 */ /* 0x000fcc00078e0007 */
[----:B-1----:R-:W-:Y:S01]  /*1770*/  DSETP.GEU.AND P3, PT, R2, R12, PT ;  /* 0x0000000c0200722a */ /* 0x002fe20003f6e000 */
[----:B------:R-:W0:Y:S05]  /*1780*/  LDS.64 R2, [UR4+0x40] ;  /* 0x00004004ff027984 */ /* 0x000e2a0008000a00 */
[----:B------:R-:W-:Y:S02]  /*1790*/  @P2 FSEL R6, R12, R6, !P3 ;  /* 0x000000060c062208 */ /* 0x000fe40005800000 */
[----:B------:R-:W-:Y:S02]  /*17a0*/  @P2 FSEL R7, R13, R7, !P3 ;  /* 0x000000070d072208 */ /* 0x000fe40005800000 */
[----:B------:R-:W-:-:S04]  /*17b0*/  ISETP.GT.AND P2, PT, R4, 0xa0, PT ;  /* 0x000000a00400780c */ /* 0x000fc80003f44270 */
[----:B------:R-:W-:-:S06]  /*17c0*/  DSETP.GEU.AND P3, PT, R6, R14, PT ;  /* 0x0000000e0600722a */ /* 0x000fcc0003f6e000 */
[----:B------:R-:W-:Y:S02]  /*17d0*/  @P1 FSEL R6, R14, R6, !P3 ;  /* 0x000000060e061208 */ /* 0x000fe40005800000 */
[----:B------:R-:W-:Y:S02]  /*17e0*/  @P1 FSEL R7, R15, R7, !P3 ;  /* 0x000000070f071208 */ /* 0x000fe40005800000 */
[----:B------:R-:W-:-:S04]  /*17f0*/  ISETP.GT.AND P1, PT, R4, 0xc0, PT ;  /* 0x000000c00400780c */ /* 0x000fc80003f24270 */
[----:B--2---:R-:W-:-:S06]  /*1800*/  DSETP.GEU.AND P3, PT, R6, R8, PT ;  /* 0x000000080600722a */ /* 0x004fcc0003f6e000 */
[----:B------:R-:W-:Y:S02]  /*1810*/  @P2 FSEL R6, R8, R6, !P3 ;  /* 0x0000000608062208 */ /* 0x000fe40005800000 */
[----:B------:R-:W-:Y:S02]  /*1820*/  @P2 FSEL R7, R9, R7, !P3 ;  /* 0x0000000709072208 */ /* 0x000fe40005800000 */
[----:B------:R-:W-:-:S04]  /*1830*/  ISETP.GT.AND P2, PT, R4, 0xe0, PT ;  /* 0x000000e00400780c */ /* 0x000fc80003f44270 */
[----:B------:R-:W-:-:S06]  /*1840*/  DSETP.GEU.AND P3, PT, R6, R10, PT ;  /* 0x0000000a0600722a */ /* 0x000fcc0003f6e000 */
[----:B------:R-:W-:Y:S02]  /*1850*/  @P1 FSEL R6, R10, R6, !P3 ;  /* 0x000000060a061208 */ /* 0x000fe40005800000 */
[----:B------:R-:W-:-:S03]  /*1860*/  @P1 FSEL R7, R11, R7, !P3 ;  /* 0x000000070b071208 */ /* 0x000fc60005800000 */
[----:B------:R-:W-:Y:S02]  /*1870*/  IMAD.MOV.U32 R4, RZ, RZ, R6 ;  /* 0x000000ffff047224 */ /* 0x000fe400078e0006 */
[----:B------:R-:W-:-:S06]  /*1880*/  IMAD.MOV.U32 R5, RZ, RZ, R7 ;  /* 0x000000ffff057224 */ /* 0x000fcc00078e0007 */
[----:B0-----:R-:W-:-:S06]  /*1890*/  DSETP.GEU.AND P1, PT, R4, R2, PT ;  /* 0x000000020400722a */ /* 0x001fcc0003f2e000 */
[----:B------:R-:W-:Y:S02]  /*18a0*/  @P2 FSEL R6, R2, R6, !P1 ;  /* 0x0000000602062208 */ /* 0x000fe40004800000 */
[----:B------:R-:W-:Y:S01]  /*18b0*/  @P2 FSEL R7, R3, R7, !P1 ;  /* 0x0000000703072208 */ /* 0x000fe20004800000 */
[----:B------:R-:W-:Y:S06]  /*18c0*/  BRA `(.L_x_17) ;  /* 0x0000004000d07947 */ /* 0x000fec0003800000 */
.L_x_3:
[----:B------:R-:W0:Y:S01]  /*18d0*/  S2R R0, SR_TID.X ;  /* 0x0000000000007919 */ /* 0x000e220000002100 */
[----:B------:R-:W1:Y:S02]  /*18e0*/  LDCU.64 UR4, c[0x0][0x380] ;  /* 0x00007000ff0477ac */ /* 0x000e640008000a00 */
[----:B-1----:R-:W-:Y:S02]  /*18f0*/  IMAD.U32 R2, RZ, RZ, UR4 ;  /* 0x00000004ff027e24 */ /* 0x002fe4000f8e00ff */
[----:B------:R-:W-:Y:S02]  /*1900*/  IMAD.U32 R3, RZ, RZ, UR5 ;  /* 0x00000005ff037e24 */ /* 0x000fe4000f8e00ff */
[----:B0-----:R-:W-:-:S04]  /*1910*/  IMAD.SHL.U32 R5, R0, 0x4, RZ ;  /* 0x0000000400057824 */ /* 0x001fc800078e00ff */
[----:B------:R-:W-:-:S05]  /*1920*/  IMAD.WIDE.U32 R6, R5, 0x8, R2 ;  /* 0x0000000805067825 */ /* 0x000fca00078e0002 */
[----:B------:R-:W2:Y:S04]  /*1930*/  LDG.E.128.CONSTANT R20, desc[UR6][R6.64] ;  /* 0x0000000606147981 */ /* 0x000ea8000c1e9d00 */
[----:B------:R-:W3:Y:S04]  /*1940*/  LDG.E.128.CONSTANT R12, desc[UR6][R6.64+0x10] ;  /* 0x00001006060c7981 */ /* 0x000ee8000c1e9d00 */
[----:B------:R-:W4:Y:S04]  /*1950*/  LDG.E.128.CONSTANT R8, desc[UR6][R6.64+0x2000] ;  /* 0x0020000606087981 */ /* 0x000f28000c1e9d00 */
[----:B------:R0:W5:Y:S01]  /*1960*/  LDG.E.128.CONSTANT R16, desc[UR6][R6.64+0x2010] ;  /* 0x0020100606107981 */ /* 0x000162000c1e9d00 */
[----:B------:R-:W-:Y:S01]  /*1970*/  ISETP.GE.U32.AND P1, PT, R4, 0x1000, PT ;  /* 0x000010000400780c */ /* 0x000fe20003f26070 */
[----:B------:R-:W-:Y:S01]  /*1980*/  UMOV UR4, 0x800 ;  /* 0x0000080000047882 */ /* 0x000fe20000000000 */
[----:B--2---:R-:W-:-:S06]  /*1990*/  DSETP.GEU.AND P0, PT, R20, R22, PT ;  /* 0x000000161400722a */ /* 0x004fcc0003f0e000 */
[----:B------:R-:W-:Y:S02]  /*19a0*/  FSEL R20, R22, R20, !P0 ;  /* 0x0000001416147208 */ /* 0x000fe40004000000 */
[----:B------:R-:W-:-:S06]  /*19b0*/  FSEL R21, R23, R21, !P0 ;  /* 0x0000001517157208 */ /* 0x000fcc0004000000 */
[----:B---3--:R-:W-:-:S06]  /*19c0*/  DSETP.GEU.AND P0, PT, R20, R12, PT ;  /* 0x0000000c1400722a */ /* 0x008fcc0003f0e000 */
[----:B------:R-:W-:Y:S02]  /*19d0*/  FSEL R12, R12, R20, !P0 ;  /* 0x000000140c0c7208 */ /* 0x000fe40004000000 */
[----:B------:R-:W-:-:S06]  /*19e0*/  FSEL R13, R13, R21, !P0 ;  /* 0x000000150d0d7208 */ /* 0x000fcc0004000000 */
[----:B------:R-:W-:-:S06]  /*19f0*/  DSETP.GEU.AND P0, PT, R12, R14, PT ;  /* 0x0000000e0c00722a */ /* 0x000fcc0003f0e000 */
[----:B------:R-:W-:Y:S02]  /*1a00*/  FSEL R12, R14, R12, !P0 ;  /* 0x0000000c0e0c7208 */ /* 0x000fe40004000000 */
[----:B------:R-:W-:-:S06]  /*1a10*/  FSEL R13, R15, R13, !P0 ;  /* 0x0000000d0f0d7208 */ /* 0x000fcc0004000000 */
[----:B----4-:R-:W-:-:S06]  /*1a20*/  DSETP.GEU.AND P0, PT, R12, R8, PT ;  /* 0x000000080c00722a */ /* 0x010fcc0003f0e000 */
[----:B0-----:R-:W-:Y:S02]  /*1a30*/  FSEL R6, R8, R12, !P0 ;  /* 0x0000000c08067208 */ /* 0x001fe40004000000 */
[----:B------:R-:W-:-:S06]  /*1a40*/  FSEL R7, R9, R13, !P0 ;  /* 0x0000000d09077208 */ /* 0x000fcc0004000000 */
[----:B------:R-:W-:-:S06]  /*1a50*/  DSETP.GEU.AND P0, PT, R6, R10, PT ;  /* 0x0000000a0600722a */ /* 0x000fcc0003f0e000 */
[----:B------:R-:W-:Y:S02]  /*1a60*/  FSEL R6, R10, R6, !P0 ;  /* 0x000000060a067208 */ /* 0x000fe40004000000 */
[----:B------:R-:W-:-:S06]  /*1a70*/  FSEL R7, R11, R7, !P0 ;  /* 0x000000070b077208 */ /* 0x000fcc0004000000 */
[----:B-----5:R-:W-:-:S06]  /*1a80*/  DSETP.GEU.AND P0, PT, R6, R16, PT ;  /* 0x000000100600722a */ /* 0x020fcc0003f0e000 */
[----:B------:R-:W-:Y:S02]  /*1a90*/  FSEL R6, R16, R6, !P0 ;  /* 0x0000000610067208 */ /* 0x000fe40004000000 */
[----:B------:R-:W-:-:S06]  /*1aa0*/  FSEL R7, R17, R7, !P0 ;  /* 0x0000000711077208 */ /* 0x000fcc0004000000 */
[----:B------:R-:W-:-:S06]  /*1ab0*/  DSETP.GEU.AND P0, PT, R6, R18, PT ;  /* 0x000000120600722a */ /* 0x000fcc0003f0e000 */
[----:B------:R-:W-:Y:S02]  /*1ac0*/  FSEL R6, R18, R6, !P0 ;  /* 0x0000000612067208 */ /* 0x000fe40004000000 */
[----:B------:R-:W-:Y:S01]  /*1ad0*/  FSEL R7, R19, R7, !P0 ;  /* 0x0000000713077208 */ /* 0x000fe20004000000 */
[----:B------:R-:W-:Y:S06]  /*1ae0*/  @!P1 BRA `(.L_x_18) ;  /* 0x0000000000a49947 */ /* 0x000fec0003800000 */
[----:B------:R-:W0:Y:S01]  /*1af0*/  LDC R24, c[0x0][0x390] ;  /* 0x0000e400ff187b82 */ /* 0x000e220000000800 */
[----:B------:R-:W-:Y:S01]  /*1b00*/  VIADD R25, R4, 0xfffff800 ;  /* 0xfffff80004197836 */ /* 0x000fe20000000000 */
[----:B------:R-:W-:-:S06]  /*1b10*/  UMOV UR4, 0x800 ;  /* 0x0000080000047882 */ /* 0x000fcc0000000000 */
[----:B------:R-:W1:Y:S02]  /*1b20*/  LDC.64 R2, c[0x0][0x380] ;  /* 0x0000e000ff027b82 */ /* 0x000e640000000a00 */
.L_x_20:
[----:B------:R-:W-:-:S04]  /*1b30*/  VIADD R27, R5, UR4 ;  /* 0x00000004051b7c36 */ /* 0x000fc80008000000 */
[----:B-1----:R-:W-:-:S05]  /*1b40*/  IMAD.WIDE.U32 R26, R27, 0x8, R2 ;  /* 0x000000081b1a7825 */ /* 0x002fca00078e0002 */
[----:B------:R-:W2:Y:S04]  /*1b50*/  LDG.E.128.CONSTANT R12, desc[UR6][R26.64] ;  /* 0x000000061a0c7981 */ /* 0x000ea8000c1e9d00 */
[----:B------:R-:W3:Y:S04]  /*1b60*/  LDG.E.128.CONSTANT R16, desc[UR6][R26.64+0x10] ;  /* 0x000010061a107981 */ /* 0x000ee8000c1e9d00 */
[----:B------:R-:W4:Y:S04]  /*1b70*/  LDG.E.128.CONSTANT R20, desc[UR6][R26.64+0x2000] ;  /* 0x002000061a147981 */ /* 0x000f28000c1e9d00 */
[----:B------:R-:W5:Y:S01]  /*1b80*/  LDG.E.128.CONSTANT R8, desc[UR6][R26.64+0x2010] ;  /* 0x002010061a087981 */ /* 0x000f62000c1e9d00 */
[----:B0-----:R-:W-:Y:S01]  /*1b90*/  IMAD.MOV.U32 R4, RZ, RZ, R24 ;  /* 0x000000ffff047224 */ /* 0x001fe200078e0018 */
[----:B--2---:R-:W-:-:S06]  /*1ba0*/  DSETP.GEU.AND P0, PT, R6, R12, PT ;  /* 0x0000000c0600722a */ /* 0x004fcc0003f0e000 */
[----:B------:R-:W-:Y:S02]  /*1bb0*/  FSEL R6, R12, R6, !P0 ;  /* 0x000000060c067208 */ /* 0x000fe40004000000 */
[----:B------:R-:W-:-:S06]  /*1bc0*/  FSEL R7, R13, R7, !P0 ;  /* 0x000000070d077208 */ /* 0x000fcc0004000000 */
[----:B------:R-:W-:-:S06]  /*1bd0*/  DSETP.GEU.AND P0, PT, R6, R14, PT ;  /* 0x0000000e0600722a */ /* 0x000fcc0003f0e000 */
        /* <DEDUP_REMOVED lines=14> */
[----:B-----5:R-:W-:-:S06]  /*1cc0*/  DSETP.GEU.AND P0, PT, R6, R8, PT ;  /* 0x000000080600722a */ /* 0x020fcc0003f0e000 */
[----:B------:R-:W-:Y:S01]  /*1cd0*/  FSEL R6, R8, R6, !P0 ;  /* 0x0000000608067208 */ /* 0x000fe20004000000 */
[----:B------:R-:W-:Y:S01]  /*1ce0*/  VIADD R8, R4, -UR4 ;  /* 0x8000000404087c36 */ /* 0x000fe20008000000 */
[----:B------:R-:W-:-:S04]  /*1cf0*/  FSEL R7, R9, R7, !P0 ;  /* 0x0000000709077208 */ /* 0x000fc80004000000 */
[----:B------:R-:W-:Y:S02]  /*1d00*/  ISETP.GE.AND P1, PT, R8, 0x800, PT ;  /* 0x000008000800780c */ /* 0x000fe40003f26270 */
[----:B------:R-:W-:-:S06]  /*1d10*/  DSETP.GEU.AND P0, PT, R6, R10, PT ;  /* 0x0000000a0600722a */ /* 0x000fcc0003f0e000 */
[----:B------:R-:W-:Y:S02]  /*1d20*/  FSEL R6, R10, R6, !P0 ;  /* 0x000000060a067208 */ /* 0x000fe40004000000 */
[----:B------:R-:W-:-:S03]  /*1d30*/  FSEL R7, R11, R7, !P0 ;  /* 0x000000070b077208 */ /* 0x000fc60004000000 */
[----:B------:R-:W-:Y:S05]  /*1d40*/  @!P1 BRA `(.L_x_19) ;  /* 0x0000000c00009947 */ /* 0x000fea0003800000 */
[----:B------:R-:W-:-:S06]  /*1d50*/  UIADD3 UR4, UPT, UPT, UR4, 0x800, URZ ;  /* 0x0000080004047890 */ /* 0x000fcc000fffe0ff */
[----:B------:R-:W-:-:S13]  /*1d60*/  ISETP.LT.AND P0, PT, R25, UR4, PT ;  /* 0x0000000419007c0c */ /* 0x000fda000bf01270 */
[----:B------:R-:W-:Y:S05]  /*1d70*/  @!P0 BRA `(.L_x_20) ;  /* 0xfffffffc006c8947 */ /* 0x000fea000383ffff */
.L_x_18:
[----:B------:R-:W-:-:S13]  /*1d80*/  ISETP.LE.AND P0, PT, R4, UR4, PT ;  /* 0x0000000404007c0c */ /* 0x000fda000bf03270 */
[----:B------:R-:W-:Y:S05]  /*1d90*/  @P0 BRA `(.L_x_19) ;  /* 0x0000000800ec0947 */ /* 0x000fea0003800000 */
[----:B------:R-:W-:Y:S01]  /*1da0*/  VIADD R41, R4, -UR4 ;  /* 0x8000000404297c36 */ /* 0x000fe20008000000 */
[----:B------:R-:W-:Y:S04]  /*1db0*/  BSSY.RECONVERGENT B1, `(.L_x_19) ;  /* 0x00000b9000017945 */ /* 0x000fe80003800200 */
[----:B------:R-:W-:-:S13]  /*1dc0*/  ISETP.GE.AND P0, PT, R0, R41, PT ;  /* 0x000000290000720c */ /* 0x000fda0003f06270 */
[----:B------:R-:W-:Y:S05]  /*1dd0*/  @P0 BRA `(.L_x_21) ;  /* 0x0000000800d80947 */ /* 0x000fea0003800000 */
[----:B------:R-:W-:Y:S01]  /*1de0*/  LOP3.LUT R5, RZ, R0, RZ, 0x33, !PT ;  /* 0x00000000ff057212 */ /* 0x000fe200078e33ff */
[----:B------:R-:W-:Y:S01]  /*1df0*/  BSSY.RECONVERGENT B2, `(.L_x_22) ;  /* 0x0000016000027945 */ /* 0x000fe20003800200 */
[----:B------:R-:W-:Y:S02]  /*1e00*/  IMAD.MOV.U32 R40, RZ, RZ, R0 ;  /* 0x000000ffff287224 */ /* 0x000fe400078e0000 */
[----:B------:R-:W-:-:S04]  /*1e10*/  IADD3 R4, PT, PT, R4, -UR4, R5 ;  /* 0x8000000404047c10 */ /* 0x000fc8000fffe005 */
[C---:B------:R-:W-:Y:S02]  /*1e20*/  LOP3.LUT R5, R4.reuse, 0x300, RZ, 0xc0, !PT ;  /* 0x0000030004057812 */ /* 0x040fe400078ec0ff */
[----:B------:R-:W-:Y:S02]  /*1e30*/  ISETP.GE.U32.AND P2, PT, R4, 0x300, PT ;  /* 0x000003000400780c */ /* 0x000fe40003f46070 */
[----:B------:R-:W-:-:S13]  /*1e40*/  ISETP.NE.AND P0, PT, R5, 0x300, PT ;  /* 0x000003000500780c */ /* 0x000fda0003f05270 */
[----:B------:R-:W-:Y:S05]  /*1e50*/  @!P0 BRA `(.L_x_23) ;  /* 0x00000000003c8947 */ /* 0x000fea0003800000 */
[----:B------:R-:W-:Y:S01]  /*1e60*/  LEA.HI R4, R4, 0x1, RZ, 0x18 ;  /* 0x0000000104047811 */ /* 0x000fe200078fc0ff */
[----:B------:R-:W-:Y:S02]  /*1e70*/  VIADD R9, R0, UR4 ;  /* 0x0000000400097c36 */ /* 0x000fe40008000000 */
[----:B------:R-:W-:Y:S01]  /*1e80*/  IMAD.MOV.U32 R40, RZ, RZ, R0 ;  /* 0x000000ffff287224 */ /* 0x000fe200078e0000 */
[----:B------:R-:W-:-:S05]  /*1e90*/  LOP3.LUT R4, R4, 0x3, RZ, 0xc0, !PT ;  /* 0x0000000304047812 */ /* 0x000fca00078ec0ff */
[----:B------:R-:W-:-:S07]  /*1ea0*/  IMAD.MOV R8, RZ, RZ, -R4 ;  /* 0x000000ffff087224 */ /* 0x000fce00078e0a04 */
.L_x_24:
[----:B------:R-:W-:-:S06]  /*1eb0*/  IMAD.WIDE.U32 R4, R9, 0x8, R2 ;  /* 0x0000000809047825 */ /* 0x000fcc00078e0002 */
[----:B------:R-:W2:Y:S01]  /*1ec0*/  LDG.E.64.CONSTANT R4, desc[UR6][R4.64] ;  /* 0x0000000604047981 */ /* 0x000ea2000c1e9b00 */
[----:B------:R-:W-:Y:S02]  /*1ed0*/  VIADD R8, R8, 0x1 ;  /* 0x0000000108087836 */ /* 0x000fe40000000000 */
[----:B------:R-:W-:Y:S02]  /*1ee0*/  VIADD R40, R40, 0x100 ;  /* 0x0000010028287836 */ /* 0x000fe40000000000 */
[----:B------:R-:W-:Y:S01]  /*1ef0*/  VIADD R9, R9, 0x100 ;  /* 0x0000010009097836 */ /* 0x000fe20000000000 */
[----:B------:R-:W-:Y:S01]  /*1f00*/  ISETP.NE.AND P1, PT, R8, RZ, PT ;  /* 0x000000ff0800720c */ /* 0x000fe20003f25270 */
[----:B--2---:R-:W-:-:S06]  /*1f10*/  DSETP.GEU.AND P0, PT, R6, R4, PT ;  /* 0x000000040600722a */ /* 0x004fcc0003f0e000 */
[----:B------:R-:W-:Y:S02]  /*1f20*/  FSEL R6, R4, R6, !P0 ;  /* 0x0000000604067208 */ /* 0x000fe40004000000 */
[----:B------:R-:W-:-:S04]  /*1f30*/  FSEL R7, R5, R7, !P0 ;  /* 0x0000000705077208 */ /* 0x000fc80004000000 */
[----:B------:R-:W-:Y:S05]  /*1f40*/  @P1 BRA `(.L_x_24) ;  /* 0xfffffffc00d81947 */ /* 0x000fea000383ffff */
.L_x_23:
[----:B------:R-:W-:Y:S05]  /*1f50*/  BSYNC.RECONVERGENT B2 ;  /* 0x0000000000027941 */ /* 0x000fea0003800200 */
.L_x_22:
[----:B------:R-:W-:Y:S05]  /*1f60*/  @!P2 BRA `(.L_x_21) ;  /* 0x000000080074a947 */ /* 0x000fea0003800000 */
[----:B------:R-:W0:Y:S01]  /*1f70*/  LDCU.64 UR8, c[0x0][0x380] ;  /* 0x00007000ff0877ac */ /* 0x000e220008000a00 */
[----:B------:R-:W-:Y:S01]  /*1f80*/  IMAD.IADD R9, R41, 0x1, -R40 ;  /* 0x0000000129097824 */ /* 0x000fe200078e0a28 */
[C---:B------:R-:W-:Y:S01]  /*1f90*/  IADD3 R5, P0, PT, R40.reuse, UR4, RZ ;  /* 0x0000000428057c10 */ /* 0x040fe2000ff1e0ff */
[----:B------:R-:W-:Y:S01]  /*1fa0*/  BSSY.RECONVERGENT B2, `(.L_x_25) ;  /* 0x0000059000027945 */ /* 0x000fe20003800200 */
[----:B------:R-:W-:Y:S02]  /*1fb0*/  VIADD R43, R40, UR4 ;  /* 0x00000004282b7c36 */ /* 0x000fe40008000000 */
[----:B------:R-:W-:Y:S01]  /*1fc0*/  ISETP.GT.AND P1, PT, R9, 0xc00, PT ;  /* 0x00000c000900780c */ /* 0x000fe20003f24270 */
[----:B------:R-:W-:Y:S01]  /*1fd0*/  IMAD.X R8, RZ, RZ, RZ, P0 ;  /* 0x000000ffff087224 */ /* 0x000fe200000e06ff */
[----:B0-----:R-:W-:-:S04]  /*1fe0*/  LEA R4, P0, R5, UR8, 0x3 ;  /* 0x0000000805047c11 */ /* 0x001fc8000f8018ff */
[----:B------:R-:W-:Y:S02]  /*1ff0*/  LEA.HI.X R5, R5, UR9, R8, 0x3, P0 ;  /* 0x0000000905057c11 */ /* 0x000fe400080f1c08 */
[----:B------:R-:W-:-:S05]  /*2000*/  IADD3 R4, P0, PT, R4, 0x1000, RZ ;  /* 0x0000100004047810 */ /* 0x000fca0007f1e0ff */
[----:B------:R-:W-:Y:S01]  /*2010*/  IMAD.X R5, RZ, RZ, R5, P0 ;  /* 0x000000ffff057224 */ /* 0x000fe200000e0605 */
[----:B------:R-:W-:Y:S01]  /*2020*/  PLOP3.LUT P0, PT, PT, PT, PT, 0x80, 0x8 ;  /* 0x000000000008781c */ /* 0x000fe20003f0f070 */
[----:B------:R-:W-:-:S12]  /*2030*/  @!P1 BRA `(.L_x_26) ;  /* 0x00000004003c9947 */ /* 0x000fd80003800000 */
[----:B------:R-:W-:Y:S01]  /*2040*/  PLOP3.LUT P0, PT, PT, PT, PT, 0x8, 0x80 ;  /* 0x000000000080781c */ /* 0x000fe20003f0e170 */
[----:B------:R-:W-:-:S12]  /*2050*/  VIADD R45, R41, 0xfffff400 ;  /* 0xfffff400292d7836 */ /* 0x000fd80000000000 */
.L_x_27:
[C---:B------:R-:W-:Y:S01]  /*2060*/  IMAD.WIDE.U32 R38, R43.reuse, 0x8, R2 ;  /* 0x000000082b267825 */ /* 0x040fe200078e0002 */
[----:B------:R-:W2:Y:S04]  /*2070*/  LDG.E.64.CONSTANT R8, desc[UR6][R4.64+-0x800] ;  /* 0xfff8000604087981 */ /* 0x000ea8000c1e9b00 */
[----:B------:R-:W3:Y:S04]  /*2080*/  LDG.E.64.CONSTANT R10, desc[UR6][R4.64] ;  /* 0x00000006040a7981 */ /* 0x000ee8000c1e9b00 */
[----:B------:R-:W4:Y:S01]  /*2090*/  LDG.E.64.CONSTANT R38, desc[UR6][R38.64] ;  /* 0x0000000626267981 */ /* 0x000f22000c1e9b00 */
[----:B------:R-:W-:-:S03]  /*20a0*/  VIADD R15, R43, 0x400 ;  /* 0x000004002b0f7836 */ /* 0x000fc60000000000 */
[----:B------:R-:W5:Y:S01]  /*20b0*/  LDG.E.64.CONSTANT R12, desc[UR6][R4.64+0x800] ;  /* 0x00080006040c7981 */ /* 0x000f62000c1e9b00 */
[----:B------:R-:W-:-:S03]  /*20c0*/  IMAD.WIDE.U32 R14, R15, 0x8, R2 ;  /* 0x000000080f0e7825 */ /* 0x000fc600078e0002 */
[----:B------:R-:W5:Y:S04]  /*20d0*/  LDG.E.64.CONSTANT R16, desc[UR6][R4.64+0x1800] ;  /* 0x0018000604107981 */ /* 0x000f68000c1e9b00 */
[----:B------:R-:W5:Y:S04]  /*20e0*/  LDG.E.64.CONSTANT R14, desc[UR6][R14.64] ;  /* 0x000000060e0e7981 */ /* 0x000f68000c1e9b00 */
[----:B------:R-:W5:Y:S01]  /*20f0*/  LDG.E.64.CONSTANT R18, desc[UR6][R4.64+0x2000] ;  /* 0x0020000604127981 */ /* 0x000f62000c1e9b00 */
        /* <DEDUP_REMOVED lines=11> */
[----:B------:R-:W5:Y:S04]  /*21b0*/  LDG.E.64.CONSTANT R34, desc[UR6][R4.64+0x6000] ;  /* 0x0060000604227981 */ /* 0x000f68000c1e9b00 */
[----:B------:R0:W5:Y:S01]  /*21c0*/  LDG.E.64.CONSTANT R36, desc[UR6][R4.64+0x6800] ;  /* 0x0068000604247981 */ /* 0x000162000c1e9b00 */
[----:B------:R-:W-:-:S05]  /*21d0*/  VIADD R40, R40, 0x1000 ;  /* 0x0000100028287836 */ /* 0x000fca0000000000 */
[----:B------:R-:W-:Y:S02]  /*21e0*/  ISETP.GE.AND P2, PT, R40, R45, PT ;  /* 0x0000002d2800720c */ /* 0x000fe40003f46270 */
[----:B0-----:R-:W-:Y:S01]  /*21f0*/  IADD3 R4, P3, PT, R4, 0x8000, RZ ;  /* 0x0000800004047810 */ /* 0x001fe20007f7e0ff */
[----:B------:R-:W-:-:S04]  /*2200*/  VIADD R43, R43, 0x1000 ;  /* 0x000010002b2b7836 */ /* 0x000fc80000000000 */
[----:B------:R-:W-:Y:S01]  /*2210*/  IMAD.X R5, RZ, RZ, R5, P3 ;  /* 0x000000ffff057224 */ /* 0x000fe200018e0605 */
[----:B----4-:R-:W-:-:S06]  /*2220*/  DSETP.GEU.AND P1, PT, R6, R38, PT ;  /* 0x000000260600722a */ /* 0x010fcc0003f2e000 */
[----:B------:R-:W-:Y:S02]  /*2230*/  FSEL R6, R38, R6, !P1 ;  /* 0x0000000626067208 */ /* 0x000fe40004800000 */
[----:B------:R-:W-:-:S06]  /*2240*/  FSEL R7, R39, R7, !P1 ;  /* 0x0000000727077208 */ /* 0x000fcc0004800000 */
[----:B--2---:R-:W-:-:S06]  /*2250*/  DSETP.GEU.AND P1, PT, R6, R8, PT ;  /* 0x000000080600722a */ /* 0x004fcc0003f2e000 */
[----:B------:R-:W-:Y:S02]  /*2260*/  FSEL R6, R8, R6, !P1 ;  /* 0x0000000608067208 */ /* 0x000fe40004800000 */
[----:B------:R-:W-:-:S06]  /*2270*/  FSEL R7, R9, R7, !P1 ;  /* 0x0000000709077208 */ /* 0x000fcc0004800000 */
[----:B---3--:R-:W-:-:S06]  /*2280*/  DSETP.GEU.AND P1, PT, R6, R10, PT ;  /* 0x0000000a0600722a */ /* 0x008fcc0003f2e000 */
[----:B------:R-:W-:Y:S02]  /*2290*/  FSEL R6, R10, R6, !P1 ;  /* 0x000000060a067208 */ /* 0x000fe40004800000 */
[----:B------:R-:W-:-:S06]  /*22a0*/  FSEL R7, R11, R7, !P1 ;  /* 0x000000070b077208 */ /* 0x000fcc0004800000 */
[----:B-----5:R-:W-:-:S06]  /*22b0*/  DSETP.GEU.AND P1, PT, R6, R12, PT ;  /* 0x0000000c0600722a */ /* 0x020fcc0003f2e000 */
        /* <DEDUP_REMOVED lines=39> */
.L_x_26:
[----:B------:R-:W-:Y:S05]  /*2530*/  BSYNC.RECONVERGENT B2 ;  /* 0x0000000000027941 */ /* 0x000fea0003800200 */
.L_x_25:
[----:B------:R-:W-:Y:S01]  /*2540*/  IMAD.IADD R8, R41, 0x1, -R40 ;  /* 0x0000000129087824 */ /* 0x000fe200078e0a28 */
[----:B------:R-:W-:Y:S04]  /*2550*/  BSSY.RECONVERGENT B2, `(.L_x_28) ;  /* 0x000002b000027945 */ /* 0x000fe80003800200 */
[----:B------:R-:W-:-:S13]  /*2560*/  ISETP.GT.AND P1, PT, R8, 0x400, PT ;  /* 0x000004000800780c */ /* 0x000fda0003f24270 */
[----:B------:R-:W-:Y:S05]  /*2570*/  @!P1 BRA `(.L_x_29) ;  /* 0x0000000000a09947 */ /* 0x000fea0003800000 */
        /* <DEDUP_REMOVED lines=9> */
[----:B------:R-:W5:Y:S04]  /*2610*/  LDG.E.64.CONSTANT R22, desc[UR6][R4.64+0x2000] ;  /* 0x0020000604167981 */ /* 0x000f68000c1e9b00 */
[----:B------:R0:W5:Y:S01]  /*2620*/  LDG.E.64.CONSTANT R8, desc[UR6][R4.64+0x2800] ;  /* 0x0028000604087981 */ /* 0x000162000c1e9b00 */
[----:B------:R-:W-:-:S02]  /*2630*/  VIADD R40, R40, 0x800 ;  /* 0x0000080028287836 */ /* 0x000fc40000000000 */
[----:B------:R-:W-:Y:S01]  /*2640*/  VIADD R43, R43, 0x800 ;  /* 0x000008002b2b7836 */ /* 0x000fe20000000000 */
[----:B0-----:R-:W-:-:S05]  /*2650*/  IADD3 R4, P2, PT, R4, 0x4000, RZ ;  /* 0x0000400004047810 */ /* 0x001fca0007f5e0ff */
        /* <DEDUP_REMOVED lines=22> */
[----:B------:R-:W-:Y:S01]  /*27c0*/  DSETP.GEU.AND P1, PT, R6, R8, PT ;  /* 0x000000080600722a */ /* 0x000fe20003f2e000 */
[----:B------:R-:W-:-:S05]  /*27d0*/  PLOP3.LUT P0, PT, PT, PT, PT, 0x8, 0x80 ;  /* 0x000000000080781c */ /* 0x000fca0003f0e170 */
[----:B------:R-:W-:Y:S02]  /*27e0*/  FSEL R6, R8, R6, !P1 ;  /* 0x0000000608067208 */ /* 0x000fe40004800000 */
[----:B------:R-:W-:-:S07]  /*27f0*/  FSEL R7, R9, R7, !P1 ;  /* 0x0000000709077208 */ /* 0x000fce0004800000 */
.L_x_29:
[----:B------:R-:W-:Y:S05]  /*2800*/  BSYNC.RECONVERGENT B2 ;  /* 0x0000000000027941 */ /* 0x000fea0003800200 */
.L_x_28:
[----:B------:R-:W-:-:S13]  /*2810*/  ISETP.LT.OR P0, PT, R40, R41, P0 ;  /* 0x000000292800720c */ /* 0x000fda0000701670 */
[----:B------:R-:W-:Y:S05]  /*2820*/  @!P0 BRA `(.L_x_21) ;  /* 0x0000000000448947 */ /* 0x000fea0003800000 */
[----:B------:R-:W-:Y:S01]  /*2830*/  IMAD.WIDE.U32 R2, R43, 0x8, R2 ;  /* 0x000000082b027825 */ /* 0x000fe200078e0002 */
[----:B------:R-:W2:Y:S04]  /*2840*/  LDG.E.64.CONSTANT R8, desc[UR6][R4.64+-0x800] ;  /* 0xfff8000604087981 */ /* 0x000ea8000c1e9b00 */
[----:B------:R-:W3:Y:S04]  /*2850*/  LDG.E.64.CONSTANT R10, desc[UR6][R4.64] ;  /* 0x00000006040a7981 */ /* 0x000ee8000c1e9b00 */
[----:B------:R-:W4:Y:S04]  /*2860*/  LDG.E.64.CONSTANT R2, desc[UR6][R2.64] ;  /* 0x0000000602027981 */ /* 0x000f28000c1e9b00 */
[----:B------:R-:W5:Y:S01]  /*2870*/  LDG.E.64.CONSTANT R12, desc[UR6][R4.64+0x800] ;  /* 0x00080006040c7981 */ /* 0x000f62000c1e9b00 */
        /* <DEDUP_REMOVED lines=11> */
[----:B------:R-:W-:-:S07]  /*2930*/  FSEL R7, R13, R3, !P0 ;  /* 0x000000030d077208 */ /* 0x000fce0004000000 */
.L_x_21:
[----:B------:R-:W-:Y:S05]  /*2940*/  BSYNC.RECONVERGENT B1 ;  /* 0x0000000000017941 */ /* 0x000fea0003800200 */
.L_x_19:
[----:B------:R-:W0:Y:S01]  /*2950*/  S2R R10, SR_LANEID ;  /* 0x00000000000a7919 */ /* 0x000e220000000000 */
[----:B------:R-:W-:Y:S04]  /*2960*/  SHFL.DOWN PT, R2, R6, 0x1, 0x1f ;  /* 0x08201f0006027f89 */ /* 0x000fe800000e0000 */
        /* <DEDUP_REMOVED lines=10> */
[----:B------:R-:W-:-:S02]  /*2a10*/  @!P2 MOV R7, 0x400 ;  /* 0x000004000007a802 */ /* 0x000fc40000000f00 */
        /* <DEDUP_REMOVED lines=8> */
[----:B------:R-:W-:Y:S01]  /*2aa0*/  SHFL.DOWN PT, R2, R4, 0x4, 0x1f ;  /* 0x08801f0004027f89 */ /* 0x000fe200000e0000 */
[----:B-1----:R-:W-:-:S03]  /*2ab0*/  @!P2 LEA R7, R8, R7, 0x18 ;  /* 0x000000070807a211 */ /* 0x002fc600078ec0ff */
[----:B------:R-:W0:Y:S02]  /*2ac0*/  SHFL.DOWN PT, R3, R5, 0x4, 0x1f ;  /* 0x08801f0005037f89 */ /* 0x000e2400000e0000 */
[----:B------:R-:W-:Y:S01]  /*2ad0*/  @!P2 IMAD.IADD R9, R6, 0x1, R7 ;  /* 0x000000010609a824 */ /* 0x000fe200078e0207 */
[----:B0-----:R-:W-:-:S06]  /*2ae0*/  DSETP.GEU.AND P0, PT, R4, R2, PT ;  /* 0x000000020400722a */ /* 0x001fcc0003f0e000 */
[----:B------:R-:W-:Y:S02]  /*2af0*/  @!P1 FSEL R4, R2, R4, !P0 ;  /* 0x0000000402049208 */ /* 0x000fe40004000000 */
[----:B------:R-:W-:Y:S02]  /*2b00*/  @!P1 FSEL R5, R3, R5, !P0 ;  /* 0x0000000503059208 */ /* 0x000fe40004000000 */
[----:B------:R-:W-:Y:S01]  /*2b10*/  ISETP.GT.AND P1, PT, R10, 0x17, PT ;  /* 0x000000170a00780c */ /* 0x000fe20003f24270 */
[----:B------:R-:W-:Y:S04]  /*2b20*/  SHFL.DOWN PT, R2, R4, 0x8, 0x1f ;  /* 0x09001f0004027f89 */ /* 0x000fe800000e0000 */
[----:B------:R-:W0:Y:S02]  /*2b30*/  SHFL.DOWN PT, R3, R5, 0x8, 0x1f ;  /* 0x09001f0005037f89 */ /* 0x000e2400000e0000 */
[----:B0-----:R-:W-:-:S06]  /*2b40*/  DSETP.GEU.AND P0, PT, R4, R2, PT ;  /* 0x000000020400722a */ /* 0x001fcc0003f0e000 */
[----:B------:R-:W-:Y:S02]  /*2b50*/  @!P1 FSEL R4, R2, R4, !P0 ;  /* 0x0000000402049208 */ /* 0x000fe40004000000 */
[----:B------:R-:W-:Y:S02]  /*2b60*/  @!P1 FSEL R5, R3, R5, !P0 ;  /* 0x0000000503059208 */ /* 0x000fe40004000000 */
[----:B------:R-:W-:Y:S01]  /*2b70*/  ISETP.GT.AND P1, PT, R10, 0xf, PT ;  /* 0x0000000f0a00780c */ /* 0x000fe20003f24270 */
[----:B------:R-:W-:Y:S04]  /*2b80*/  SHFL.DOWN PT, R2, R4, 0x10, 0x1f ;  /* 0x0a001f0004027f89 */ /* 0x000fe800000e0000 */
[----:B------:R-:W0:Y:S02]  /*2b90*/  SHFL.DOWN PT, R3, R5, 0x10, 0x1f ;  /* 0x0a001f0005037f89 */ /* 0x000e2400000e0000 */
[----:B0-----:R-:W-:-:S06]  /*2ba0*/  DSETP.GEU.AND P0, PT, R4, R2, PT ;  /* 0x000000020400722a */ /* 0x001fcc0003f0e000 */
[----:B------:R-:W-:Y:S02]  /*2bb0*/  FSEL R2, R2, R4, !P0 ;  /* 0x0000000402027208 */ /* 0x000fe40004000000 */
        /* <DEDUP_REMOVED lines=10> */
[----:B--2---:R-:W0:Y:S04]  /*2c60*/  LDS.128 R8, [UR4+0x10] ;  /* 0x00001004ff087984 */ /* 0x004e280008000c00 */
        /* <DEDUP_REMOVED lines=25> */
.L_x_2:
        /* <DEDUP_REMOVED lines=12> */
.L_x_32:
[----:B------:R-:W-:Y:S05]  /*2ec0*/  BSYNC.RECONVERGENT B1 ;  /* 0x0000000000017941 */ /* 0x000fea0003800200 */
.L_x_31:
        /* <DEDUP_REMOVED lines=17> */
.L_x_37:
        /* <DEDUP_REMOVED lines=12> */
.L_x_36:
[----:B------:R-:W-:Y:S05]  /*30a0*/  BSYNC.RECONVERGENT B2 ;  /* 0x0000000000027941 */ /* 0x000fea0003800200 */
.L_x_35:
        /* <DEDUP_REMOVED lines=9> */
.L_x_40:
        /* <DEDUP_REMOVED lines=74> */
.L_x_39:
[----:B------:R-:W-:Y:S05]  /*35e0*/  BSYNC.RECONVERGENT B2 ;  /* 0x0000000000027941 */ /* 0x000fea0003800200 */
.L_x_38:
        /* <DEDUP_REMOVED lines=42> */
.L_x_42:
[----:B------:R-:W-:Y:S05]  /*3890*/  BSYNC.RECONVERGENT B2 ;  /* 0x0000000000027941 */ /* 0x000fea0003800200 */
.L_x_41:
        /* <DEDUP_REMOVED lines=20> */
.L_x_34:
[----:B------:R-:W-:Y:S05]  /*39e0*/  BSYNC.RECONVERGENT B1 ;  /* 0x0000000000017941 */ /* 0x000fea0003800200 */
.L_x_33:
        /* <DEDUP_REMOVED lines=14> */
[----:B------:R-:W-:Y:S01]  /*3ad0*/  IMAD.MOV.U32 R2, RZ, RZ, R9 ;  /* 0x000000ffff027224 */ /* 0x000fe200078e0009 */
[----:B------:R-:W-:Y:S01]  /*3ae0*/  @!P2 MOV R4, 0x400 ;  /* 0x000004000004a802 */ /* 0x000fe20000000f00 */
[----:B------:R-:W-:Y:S01]  /*3af0*/  IMAD.MOV.U32 R3, RZ, RZ, R11 ;  /* 0x000000ffff037224 */ /* 0x000fe200078e000b */
[----:B------:R-:W0:Y:S01]  /*3b00*/  SHFL.DOWN PT, R7, R11, 0x2, 0x1f ;  /* 0x08401f000b077f89 */ /* 0x000e2200000e0000 */
[----:B------:R-:W-:Y:S01]  /*3b10*/  @!P2 SHF.R.U32.HI R0, RZ, 0x2, R5 ;  /* 0x00000002ff00a819 */ /* 0x000fe20000011605 */
[----:B------:R-:W1:Y:S03]  /*3b20*/  @!P2 S2R R13, SR_CgaCtaId ;  /* 0x00000000000da919 */ /* 0x000e660000008800 */
[----:B------:R-:W-:Y:S01]  /*3b30*/  @!P2 LOP3.LUT R0, R0, 0xf8, RZ, 0xc0, !PT ;  /* 0x000000f80000a812 */ /* 0x000fe200078ec0ff */
[----:B0-----:R-:W-:-:S06]  /*3b40*/  DSETP.GEU.AND P0, PT, R2, R6, PT ;  /* 0x000000060200722a */ /* 0x001fcc0003f0e000 */
[----:B------:R-:W-:Y:S02]  /*3b50*/  @!P1 FSEL R9, R6, R9, !P0 ;  /* 0x0000000906099208 */ /* 0x000fe40004000000 */
[----:B------:R-:W-:Y:S02]  /*3b60*/  @!P1 FSEL R11, R7, R11, !P0 ;  /* 0x0000000b070b9208 */ /* 0x000fe40004000000 */
[----:B------:R-:W-:Y:S01]  /*3b70*/  ISETP.GT.AND P1, PT, R8, 0x1b, PT ;  /* 0x0000001b0800780c */ /* 0x000fe20003f24270 */
[----:B------:R-:W-:Y:S01]  /*3b80*/  SHFL.DOWN PT, R2, R9, 0x4, 0x1f ;  /* 0x08801f0009027f89 */ /* 0x000fe200000e0000 */
[----:B------:R-:W-:Y:S01]  /*3b90*/  IMAD.MOV.U32 R6, RZ, RZ, R9 ;  /* 0x000000ffff067224 */ /* 0x000fe200078e0009 */
[----:B-1----:R-:W-:Y:S01]  /*3ba0*/  @!P2 LEA R13, R13, R4, 0x18 ;  /* 0x000000040d0da211 */ /* 0x002fe200078ec0ff */
[----:B------:R-:W-:Y:S01]  /*3bb0*/  IMAD.MOV.U32 R7, RZ, RZ, R11 ;  /* 0x000000ffff077224 */ /* 0x000fe200078e000b */
[----:B------:R-:W0:Y:S03]  /*3bc0*/  SHFL.DOWN PT, R3, R11, 0x4, 0x1f ;  /* 0x08801f000b037f89 */ /* 0x000e2600000e0000 */
[----:B------:R-:W-:-:S02]  /*3bd0*/  @!P2 IMAD.IADD R13, R0, 0x1, R13 ;  /* 0x00000001000da824 */ /* 0x000fc400078e020d */
[----:B0-----:R-:W-:-:S06]  /*3be0*/  DSETP.GEU.AND P0, PT, R6, R2, PT ;  /* 0x000000020600722a */ /* 0x001fcc0003f0e000 */
[----:B------:R-:W-:Y:S02]  /*3bf0*/  @!P1 FSEL R9, R2, R9, !P0 ;  /* 0x0000000902099208 */ /* 0x000fe40004000000 */
[----:B------:R-:W-:Y:S02]  /*3c00*/  @!P1 FSEL R11, R3, R11, !P0 ;  /* 0x0000000b030b9208 */ /* 0x000fe40004000000 */
[----:B------:R-:W-:Y:S01]  /*3c10*/  ISETP.GT.AND P1, PT, R8, 0x17, PT ;  /* 0x000000170800780c */ /* 0x000fe20003f24270 */
[----:B------:R-:W-:Y:S01]  /*3c20*/  SHFL.DOWN PT, R2, R9, 0x8, 0x1f ;  /* 0x09001f0009027f89 */ /* 0x000fe200000e0000 */
[----:B------:R-:W-:Y:S02]  /*3c30*/  IMAD.MOV.U32 R6, RZ, RZ, R9 ;  /* 0x000000ffff067224 */ /* 0x000fe400078e0009 */
[----:B------:R-:W-:Y:S01]  /*3c40*/  IMAD.MOV.U32 R7, RZ, RZ, R11 ;  /* 0x000000ffff077224 */ /* 0x000fe200078e000b */
[----:B------:R-:W0:Y:S05]  /*3c50*/  SHFL.DOWN PT, R3, R11, 0x8, 0x1f ;  /* 0x09001f000b037f89 */ /* 0x000e2a00000e0000 */
        /* <DEDUP_REMOVED lines=20> */
[----:B------:R-:W0:Y:S04]  /*3da0*/  LDS.128 R8, [UR4+0x10] ;  /* 0x00001004ff087984 */ /* 0x000e280008000c00 */
[----:B-1----:R-:W1:Y:S01]  /*3db0*/  LDS.128 R12, [UR4+0x20] ;  /* 0x00002004ff0c7984 */ /* 0x002e620008000c00 */
        /* <DEDUP_REMOVED lines=24> */
.L_x_43:
        /* <DEDUP_REMOVED lines=20> */
[----:B------:R-:W0:Y:S05]  /*4080*/  SHFL.DOWN PT, R7, R0, 0x2, R11 ;  /* 0x0840000000077989 */ /* 0x000e2a00000e000b */
[----:B0-----:R-:W-:-:S06]  /*4090*/  DSETP.GEU.AND P0, PT, R2, R6, PT ;  /* 0x000000060200722a */ /* 0x001fcc0003f0e000 */
[----:B------:R-:W-:Y:S01]  /*40a0*/  @!P1 FSEL R9, R6, R9, !P0 ;  /* 0x0000000906099208 */ /* 0x000fe20004000000 */
[----:B------:R-:W-:Y:S01]  /*40b0*/  VIADD R6, R8, 0x4 ;  /* 0x0000000408067836 */ /* 0x000fe20000000000 */
[----:B------:R-:W-:-:S03]  /*40c0*/  @!P1 FSEL R0, R7, R0, !P0 ;  /* 0x0000000007009208 */ /* 0x000fc60004000000 */
[----:B------:R-:W-:Y:S01]  /*40d0*/  SHFL.DOWN PT, R2, R9, 0x4, R11 ;  /* 0x0880000009027989 */ /* 0x000fe200000e000b */
[----:B------:R-:W-:Y:S01]  /*40e0*/  ISETP.GT.AND P1, PT, R6, R11, PT ;  /* 0x0000000b0600720c */ /* 0x000fe20003f24270 */
[----:B------:R-:W-:Y:S02]  /*40f0*/  IMAD.MOV.U32 R6, RZ, RZ, R9 ;  /* 0x000000ffff067224 */ /* 0x000fe400078e0009 */
[----:B------:R-:W0:Y:S01]  /*4100*/  SHFL.DOWN PT, R3, R0, 0x4, R11 ;  /* 0x0880000000037989 */ /* 0x000e2200000e000b */
[----:B------:R-:W-:-:S06]  /*4110*/  IMAD.MOV.U32 R7, RZ, RZ, R0 ;  /* 0x000000ffff077224 */ /* 0x000fcc00078e0000 */
[----:B0-----:R-:W-:Y:S01]  /*4120*/  DSETP.GEU.AND P0, PT, R6, R2, PT ;  /* 0x000000020600722a */ /* 0x001fe20003f0e000 */
[----:B------:R-:W-:-:S05]  /*4130*/  VIADD R6, R8, 0x8 ;  /* 0x0000000808067836 */ /* 0x000fca0000000000 */
        /* <DEDUP_REMOVED lines=15> */
[----:B------:R-:W-:Y:S02]  /*4230*/  IMAD.MOV.U32 R6, RZ, RZ, R9 ;  /* 0x000000ffff067224 */ /* 0x000fe400078e0009 */
[----:B------:R-:W-:Y:S01]  /*4240*/  IMAD.MOV.U32 R7, RZ, RZ, R0 ;  /* 0x000000ffff077224 */ /* 0x000fe200078e0000 */
[----:B------:R-:W0:Y:S05]  /*4250*/  SHFL.DOWN PT, R3, R0, 0x10, R11 ;  /* 0x0a00000000037989 */ /* 0x000e2a00000e000b */
[----:B0-----:R-:W-:Y:S01]  /*4260*/  DSETP.GEU.AND P1, PT, R6, R2, PT ;  /* 0x000000020600722a */ /* 0x001fe20003f2e000 */
[----:B------:R-:W-:-:S02]  /*4270*/  @!P0 MOV R7, 0x400 ;  /* 0x0000040000078802 */ /* 0x000fc40000000f00 */
[----:B------:R-:W-:Y:S02]  /*4280*/  @!P0 SHF.R.U32.HI R6, RZ, 0x2, R5 ;  /* 0x00000002ff068819 */ /* 0x000fe40000011605 */
[----:B-1----:R-:W-:Y:S02]  /*4290*/  @!P0 LEA R7, R10, R7, 0x18 ;  /* 0x000000070a078211 */ /* 0x002fe400078ec0ff */
[----:B------:R-:W-:Y:S02]  /*42a0*/  @!P0 LOP3.LUT R6, R6, 0xf8, RZ, 0xc0, !PT ;  /* 0x000000f806068812 */ /* 0x000fe400078ec0ff */
[----:B------:R-:W-:Y:S02]  /*42b0*/  @!P2 FSEL R9, R2, R9, !P1 ;  /* 0x000000090209a208 */ /* 0x000fe40004800000 */
[----:B------:R-:W-:Y:S01]  /*42c0*/  @!P2 FSEL R0, R3, R0, !P1 ;  /* 0x000000000300a208 */ /* 0x000fe20004800000 */
[----:B------:R-:W-:Y:S02]  /*42d0*/  @!P0 IMAD.IADD R3, R6, 0x1, R7 ;  /* 0x0000000106038824 */ /* 0x000fe400078e0207 */
[----:B------:R-:W-:-:S02]  /*42e0*/  IMAD.MOV.U32 R6, RZ, RZ, R9 ;  /* 0x000000ffff067224 */ /* 0x000fc400078e0009 */
[----:B------:R-:W-:-:S05]  /*42f0*/  IMAD.MOV.U32 R7, RZ, RZ, R0 ;  /* 0x000000ffff077224 */ /* 0x000fca00078e0000 */
[----:B------:R1:W-:Y:S01]  /*4300*/  @!P0 STS.64 [R3+0x8], R6 ;  /* 0x0000080603008388 */ /* 0x0003e20000000a00 */
[----:B------:R-:W-:Y:S01]  /*4310*/  BAR.SYNC.DEFER_BLOCKING 0x0 ;  /* 0x0000000000007b1d */ /* 0x000fe20000010000 */
[----:B------:R-:W-:-:S13]  /*4320*/  ISETP.NE.AND P0, PT, R5, RZ, PT ;  /* 0x000000ff0500720c */ /* 0x000fda0003f05270 */
[----:B-1----:R-:W-:Y:S05]  /*4330*/  @P0 BRA `(.L_x_17) ;  /* 0x0000001800340947 */ /* 0x002fea0003800000 */
[----:B------:R-:W0:Y:S01]  /*4340*/  S2UR UR5, SR_CgaCtaId ;  /* 0x00000000000579c3 */ /* 0x000e220000008800 */
[----:B------:R-:W-:Y:S01]  /*4350*/  UMOV UR4, 0x400 ;  /* 0x0000040000047882 */ /* 0x000fe20000000000 */
[C---:B------:R-:W-:Y:S02]  /*4360*/  ISETP.GT.AND P3, PT, R4.reuse, 0x20, PT ;  /* 0x000000200400780c */ /* 0x040fe40003f64270 */
        /* <DEDUP_REMOVED lines=10> */
[----:B------:R-:W-:Y:S01]  /*4410*/  ISETP.GT.AND P1, PT, R4, 0x60, PT ;  /* 0x000000600400780c */ /* 0x000fe20003f24270 */
[----:B------:R-:W-:Y:S02]  /*4420*/  IMAD.MOV.U32 R2, RZ, RZ, R6 ;  /* 0x000000ffff027224 */ /* 0x000fe400078e0006 */
        /* <DEDUP_REMOVED lines=29> */
.L_x_30:
[----:B------:R-:W0:Y:S01]  /*4600*/  S2R R41, SR_TID.X ;  /* 0x0000000000297919 */ /* 0x000e220000002100 */
[----:B------:R-:W0:Y:S02]  /*4610*/  LDC.64 R6, c[0x0][0x380] ;  /* 0x0000e000ff067b82 */ /* 0x000e240000000a00 */
[----:B0-----:R-:W-:-:S05]  /*4620*/  IMAD.WIDE.U32 R6, R41, 0x8, R6 ;  /* 0x0000000829067825 */ /* 0x001fca00078e0006 */
[----:B------:R-:W2:Y:S04]  /*4630*/  LDG.E.64.CONSTANT R20, desc[UR6][R6.64] ;  /* 0x0000000606147981 */ /* 0x000ea8000c1e9b00 */
[----:B------:R-:W2:Y:S04]  /*4640*/  LDG.E.64.CONSTANT R2, desc[UR6][R6.64+0x800] ;  /* 0x0008000606027981 */ /* 0x000ea8000c1e9b00 */
[----:B------:R-:W3:Y:S04]  /*4650*/  LDG.E.64.CONSTANT R8, desc[UR6][R6.64+0x1000] ;  /* 0x0010000606087981 */ /* 0x000ee8000c1e9b00 */
[----:B------:R-:W4:Y:S04]  /*4660*/  LDG.E.64.CONSTANT R10, desc[UR6][R6.64+0x1800] ;  /* 0x00180006060a7981 */ /* 0x000f28000c1e9b00 */
[----:B------:R-:W5:Y:S04]  /*4670*/  LDG.E.64.CONSTANT R12, desc[UR6][R6.64+0x2000] ;  /* 0x00200006060c7981 */ /* 0x000f68000c1e9b00 */
[----:B------:R-:W5:Y:S04]  /*4680*/  LDG.E.64.CONSTANT R14, desc[UR6][R6.64+0x2800] ;  /* 0x00280006060e7981 */ /* 0x000f68000c1e9b00 */
[----:B------:R-:W5:Y:S04]  /*4690*/  LDG.E.64.CONSTANT R16, desc[UR6][R6.64+0x3000] ;  /* 0x0030000606107981 */ /* 0x000f68000c1e9b00 */
[----:B------:R-:W5:Y:S01]  /*46a0*/  LDG.E.64.CONSTANT R18, desc[UR6][R6.64+0x3800] ;  /* 0x0038000606127981 */ /* 0x000f62000c1e9b00 */
[----:B------:R-:W-:Y:S01]  /*46b0*/  ISETP.GE.U32.AND P1, PT, R4, 0x1000, PT ;  /* 0x000010000400780c */ /* 0x000fe20003f26070 */
[----:B------:R-:W-:Y:S01]  /*46c0*/  IMAD.MOV.U32 R45, RZ, RZ, 0x800 ;  /* 0x00000800ff2d7424 */ /* 0x000fe200078e00ff */
[----:B--2---:R-:W-:-:S06]  /*46d0*/  DSETP.GEU.AND P0, PT, R20, R2, PT ;  /* 0x000000021400722a */ /* 0x004fcc0003f0e000 */
        /* <DEDUP_REMOVED lines=21> */
[----:B------:R-:W0:Y:S01]  /*4830*/  LDC R24, c[0x0][0x390] ;  /* 0x0000e400ff187b82 */ /* 0x000e220000000800 */
[----:B------:R-:W-:Y:S02]  /*4840*/  VIADD R0, R4, 0xfffff800 ;  /* 0xfffff80004007836 */ /* 0x000fe40000000000 */
[----:B------:R-:W-:-:S07]  /*4850*/  IMAD.MOV.U32 R45, RZ, RZ, 0x800 ;  /* 0x00000800ff2d7424 */ /* 0x000fce00078e00ff */
.L_x_46:
[----:B------:R-:W-:-:S05]  /*4860*/  IMAD.WIDE R4, R45, 0x8, R6 ;  /* 0x000000082d047825 */ /* 0x000fca00078e0206 */
[----:B------:R-:W2:Y:S04]  /*4870*/  LDG.E.64.CONSTANT R10, desc[UR6][R4.64] ;  /* 0x00000006040a7981 */ /* 0x000ea8000c1e9b00 */
[----:B------:R-:W3:Y:S04]  /*4880*/  LDG.E.64.CONSTANT R12, desc[UR6][R4.64+0x800] ;  /* 0x00080006040c7981 */ /* 0x000ee8000c1e9b00 */
[----:B------:R-:W4:Y:S04]  /*4890*/  LDG.E.64.CONSTANT R14, desc[UR6][R4.64+0x1000] ;  /* 0x00100006040e7981 */ /* 0x000f28000c1e9b00 */
[----:B------:R-:W5:Y:S04]  /*48a0*/  LDG.E.64.CONSTANT R16, desc[UR6][R4.64+0x1800] ;  /* 0x0018000604107981 */ /* 0x000f68000c1e9b00 */
[----:B------:R-:W5:Y:S04]  /*48b0*/  LDG.E.64.CONSTANT R18, desc[UR6][R4.64+0x2000] ;  /* 0x0020000604127981 */ /* 0x000f68000c1e9b00 */
[----:B------:R-:W5:Y:S04]  /*48c0*/  LDG.E.64.CONSTANT R20, desc[UR6][R4.64+0x2800] ;  /* 0x0028000604147981 */ /* 0x000f68000c1e9b00 */
[----:B------:R-:W5:Y:S04]  /*48d0*/  LDG.E.64.CONSTANT R22, desc[UR6][R4.64+0x3000] ;  /* 0x0030000604167981 */ /* 0x000f68000c1e9b00 */
[----:B------:R0:W5:Y:S02]  /*48e0*/  LDG.E.64.CONSTANT R8, desc[UR6][R4.64+0x3800] ;  /* 0x0038000604087981 */ /* 0x000164000c1e9b00 */
[----:B0-----:R-:W-:-:S04]  /*48f0*/  IMAD.MOV.U32 R4, RZ, RZ, R24 ;  /* 0x000000ffff047224 */ /* 0x001fc800078e0018 */
[----:B------:R-:W-:-:S05]  /*4900*/  IMAD.IADD R5, R4, 0x1, -R45 ;  /* 0x0000000104057824 */ /* 0x000fca00078e0a2d */
[----:B------:R-:W-:Y:S01]  /*4910*/  ISETP.GE.AND P1, PT, R5, 0x800, PT ;  /* 0x000008000500780c */ /* 0x000fe20003f26270 */
        /* <DEDUP_REMOVED lines=25> */
[----:B------:R-:W-:-:S05]  /*4ab0*/  VIADD R45, R45, 0x800 ;  /* 0x000008002d2d7836 */ /* 0x000fca0000000000 */
[----:B------:R-:W-:-:S13]  /*4ac0*/  ISETP.GT.AND P0, PT, R45, R0, PT ;  /* 0x000000002d00720c */ /* 0x000fda0003f04270 */
[----:B------:R-:W-:Y:S05]  /*4ad0*/  @!P0 BRA `(.L_x_46) ;  /* 0xfffffffc00608947 */ /* 0x000fea000383ffff */
.L_x_44:
[----:B------:R-:W-:-:S13]  /*4ae0*/  ISETP.GE.AND P0, PT, R45, R4, PT ;  /* 0x000000042d00720c */ /* 0x000fda0003f06270 */
[----:B------:R-:W-:Y:S05]  /*4af0*/  @P0 BRA `(.L_x_45) ;  /* 0x0000000800fc0947 */ /* 0x000fea0003800000 */
[----:B------:R-:W-:Y:S01]  /*4b00*/  IMAD.IADD R0, R4, 0x1, -R45 ;  /* 0x0000000104007824 */ /* 0x000fe200078e0a2d */
[----:B------:R-:W-:Y:S04]  /*4b10*/  BSSY.RECONVERGENT B1, `(.L_x_45) ;  /* 0x00000bd000017945 */ /* 0x000fe80003800200 */
[----:B------:R-:W-:-:S13]  /*4b20*/  ISETP.GE.AND P0, PT, R41, R0, PT ;  /* 0x000000002900720c */ /* 0x000fda0003f06270 */
[----:B------:R-:W-:Y:S05]  /*4b30*/  @P0 BRA `(.L_x_47) ;  /* 0x0000000800e80947 */ /* 0x000fea0003800000 */
[----:B------:R-:W-:Y:S01]  /*4b40*/  LOP3.LUT R5, RZ, R41, RZ, 0x33, !PT ;  /* 0x00000029ff057212 */ /* 0x000fe200078e33ff */
[----:B------:R-:W-:Y:S01]  /*4b50*/  BSSY.RECONVERGENT B2, `(.L_x_48) ;  /* 0x0000017000027945 */ /* 0x000fe20003800200 */
[----:B------:R-:W-:Y:S02]  /*4b60*/  IMAD.MOV.U32 R43, RZ, RZ, R41 ;  /* 0x000000ffff2b7224 */ /* 0x000fe400078e0029 */
[----:B------:R-:W-:-:S04]  /*4b70*/  IADD3 R4, PT, PT, -R45, R4, R5 ;  /* 0x000000042d047210 */ /* 0x000fc80007ffe105 */
[C---:B------:R-:W-:Y:S02]  /*4b80*/  LOP3.LUT R5, R4.reuse, 0x300, RZ, 0xc0, !PT ;  /* 0x0000030004057812 */ /* 0x040fe400078ec0ff */
[----:B------:R-:W-:Y:S02]  /*4b90*/  ISETP.GE.U32.AND P2, PT, R4, 0x300, PT ;  /* 0x000003000400780c */ /* 0x000fe40003f46070 */
[----:B------:R-:W-:-:S13]  /*4ba0*/  ISETP.NE.AND P0, PT, R5, 0x300, PT ;  /* 0x000003000500780c */ /* 0x000fda0003f05270 */
[----:B------:R-:W-:Y:S05]  /*4bb0*/  @!P0 BRA `(.L_x_49) ;  /* 0x0000000000408947 */ /* 0x000fea0003800000 */
[----:B------:R-:W0:Y:S01]  /*4bc0*/  LDC.64 R6, c[0x0][0x380] ;  /* 0x0000e000ff067b82 */ /* 0x000e220000000a00 */
[----:B------:R-:W-:Y:S01]  /*4bd0*/  LEA.HI R4, R4, 0x1, RZ, 0x18 ;  /* 0x0000000104047811 */ /* 0x000fe200078fc0ff */
[----:B------:R-:W-:Y:S02]  /*4be0*/  IMAD.IADD R9, R41, 0x1, R45 ;  /* 0x0000000129097824 */ /* 0x000fe400078e022d */
[----:B------:R-:W-:Y:S01]  /*4bf0*/  IMAD.MOV.U32 R43, RZ, RZ, R41 ;  /* 0x000000ffff2b7224 */ /* 0x000fe200078e0029 */
[----:B------:R-:W-:-:S05]  /*4c00*/  LOP3.LUT R4, R4, 0x3, RZ, 0xc0, !PT ;  /* 0x0000000304047812 */ /* 0x000fca00078ec0ff */
[----:B------:R-:W-:-:S07]  /*4c10*/  IMAD.MOV R8, RZ, RZ, -R4 ;  /* 0x000000ffff087224 */ /* 0x000fce00078e0a04 */
.L_x_50:
[----:B0-----:R-:W-:-:S06]  /*4c20*/  IMAD.WIDE.U32 R4, R9, 0x8, R6 ;  /* 0x0000000809047825 */ /* 0x001fcc00078e0006 */
        /* <DEDUP_REMOVED lines=9> */
.L_x_49:
[----:B------:R-:W-:Y:S05]  /*4cc0*/  BSYNC.RECONVERGENT B2 ;  /* 0x0000000000027941 */ /* 0x000fea0003800200 */
.L_x_48:
[----:B------:R-:W-:Y:S05]  /*4cd0*/  @!P2 BRA `(.L_x_47) ;  /* 0x000000080080a947 */ /* 0x000fea0003800000 */
[----:B------:R-:W0:Y:S01]  /*4ce0*/  LDCU.64 UR4, c[0x0][0x380] ;  /* 0x00007000ff0477ac */ /* 0x000e220008000a00 */
[----:B------:R-:W-:Y:S01]  /*4cf0*/  IMAD.IADD R7, R0, 0x1, -R43 ;  /* 0x0000000100077824 */ /* 0x000fe200078e0a2b */
[C---:B------:R-:W-:Y:S01]  /*4d00*/  IADD3 R5, P0, PT, R43.reuse, R45, RZ ;  /* 0x0000002d2b057210 */ /* 0x040fe20007f1e0ff */
[----:B------:R-:W-:Y:S01]  /*4d10*/  BSSY.RECONVERGENT B2, `(.L_x_51) ;  /* 0x000005a000027945 */ /* 0x000fe20003800200 */
[----:B------:R-:W-:Y:S02]  /*4d20*/  IMAD.IADD R45, R43, 0x1, R45 ;  /* 0x000000012b2d7824 */ /* 0x000fe400078e022d */
        /* <DEDUP_REMOVED lines=8> */
[----:B------:R-:W0:Y:S01]  /*4db0*/  LDC.64 R6, c[0x0][0x380] ;  /* 0x0000e000ff067b82 */ /* 0x000e220000000a00 */
[----:B------:R-:W-:Y:S01]  /*4dc0*/  PLOP3.LUT P0, PT, PT, PT, PT, 0x8, 0x80 ;  /* 0x000000000080781c */ /* 0x000fe20003f0e170 */
[----:B------:R-:W-:-:S12]  /*4dd0*/  VIADD R40, R0, 0xfffff400 ;  /* 0xfffff40000287836 */ /* 0x000fd80000000000 */
.L_x_53:
[C---:B0-----:R-:W-:Y:S01]  /*4de0*/  IMAD.WIDE.U32 R38, R45.reuse, 0x8, R6 ;  /* 0x000000082d267825 */ /* 0x041fe200078e0006 */
        /* <DEDUP_REMOVED lines=76> */
.L_x_52:
[----:B------:R-:W-:Y:S05]  /*52b0*/  BSYNC.RECONVERGENT B2 ;  /* 0x0000000000027941 */ /* 0x000fea0003800200 */
.L_x_51:
[----:B------:R-:W-:Y:S01]  /*52c0*/  IMAD.IADD R6, R0, 0x1, -R43 ;  /* 0x0000000100067824 */ /* 0x000fe200078e0a2b */
[----:B------:R-:W-:Y:S04]  /*52d0*/  BSSY.RECONVERGENT B2, `(.L_x_54) ;  /* 0x000002c000027945 */ /* 0x000fe80003800200 */
[----:B------:R-:W-:-:S13]  /*52e0*/  ISETP.GT.AND P1, PT, R6, 0x400, PT ;  /* 0x000004000600780c */ /* 0x000fda0003f24270 */
[----:B------:R-:W-:Y:S05]  /*52f0*/  @!P1 BRA `(.L_x_55) ;  /* 0x0000000000a49947 */ /* 0x000fea0003800000 */
[----:B------:R-:W0:Y:S01]  /*5300*/  LDC.64 R16, c[0x0][0x380] ;  /* 0x0000e000ff107b82 */ /* 0x000e220000000a00 */
[----:B------:R-:W2:Y:S04]  /*5310*/  LDG.E.64.CONSTANT R10, desc[UR6][R4.64+-0x800] ;  /* 0xfff80006040a7981 */ /* 0x000ea8000c1e9b00 */
[----:B------:R-:W3:Y:S01]  /*5320*/  LDG.E.64.CONSTANT R12, desc[UR6][R4.64] ;  /* 0x00000006040c7981 */ /* 0x000ee2000c1e9b00 */
[----:B------:R-:W-:-:S03]  /*5330*/  VIADD R7, R45, 0x400 ;  /* 0x000004002d077836 */ /* 0x000fc60000000000 */
[----:B------:R-:W4:Y:S04]  /*5340*/  LDG.E.64.CONSTANT R14, desc[UR6][R4.64+0x800] ;  /* 0x00080006040e7981 */ /* 0x000f28000c1e9b00 */
[----:B------:R-:W5:Y:S04]  /*5350*/  LDG.E.64.CONSTANT R18, desc[UR6][R4.64+0x1800] ;  /* 0x0018000604127981 */ /* 0x000f68000c1e9b00 */
[----:B------:R-:W5:Y:S01]  /*5360*/  LDG.E.64.CONSTANT R20, desc[UR6][R4.64+0x2000] ;  /* 0x0020000604147981 */ /* 0x000f62000c1e9b00 */
[----:B0-----:R-:W-:-:S06]  /*5370*/  IMAD.WIDE.U32 R8, R45, 0x8, R16 ;  /* 0x000000082d087825 */ /* 0x001fcc00078e0010 */
[----:B------:R-:W2:Y:S01]  /*5380*/  LDG.E.64.CONSTANT R8, desc[UR6][R8.64] ;  /* 0x0000000608087981 */ /* 0x000ea2000c1e9b00 */
[----:B------:R-:W-:-:S03]  /*5390*/  IMAD.WIDE.U32 R16, R7, 0x8, R16 ;  /* 0x0000000807107825 */ /* 0x000fc600078e0010 */
[----:B------:R0:W5:Y:S04]  /*53a0*/  LDG.E.64.CONSTANT R6, desc[UR6][R4.64+0x2800] ;  /* 0x0028000604067981 */ /* 0x000168000c1e9b00 */
[----:B------:R-:W5:Y:S01]  /*53b0*/  LDG.E.64.CONSTANT R16, desc[UR6][R16.64] ;  /* 0x0000000610107981 */ /* 0x000f62000c1e9b00 */
[----:B------:R-:W-:Y:S01]  /*53c0*/  VIADD R43, R43, 0x800 ;  /* 0x000008002b2b7836 */ /* 0x000fe20000000000 */
[----:B0-----:R-:W-:Y:S01]  /*53d0*/  IADD3 R4, P2, PT, R4, 0x4000, RZ ;  /* 0x0000400004047810 */ /* 0x001fe20007f5e0ff */
[----:B------:R-:W-:-:S04]  /*53e0*/  VIADD R45, R45, 0x800 ;  /* 0x000008002d2d7836 */ /* 0x000fc80000000000 */
[----:B------:R-:W-:Y:S01]  /*53f0*/  IMAD.X R5, RZ, RZ, R5, P2 ;  /* 0x000000ffff057224 */ /* 0x000fe200010e0605 */
        /* <DEDUP_REMOVED lines=25> */
.L_x_55:
[----:B------:R-:W-:Y:S05]  /*5590*/  BSYNC.RECONVERGENT B2 ;  /* 0x0000000000027941 */ /* 0x000fea0003800200 */
.L_x_54:
[----:B------:R-:W-:-:S13]  /*55a0*/  ISETP.LT.OR P0, PT, R43, R0, P0 ;  /* 0x000000002b00720c */ /* 0x000fda0000701670 */
[----:B------:R-:W-:Y:S05]  /*55b0*/  @!P0 BRA `(.L_x_47) ;  /* 0x0000000000488947 */ /* 0x000fea0003800000 */
[----:B------:R-:W0:Y:S01]  /*55c0*/  LDC.64 R6, c[0x0][0x380] ;  /* 0x0000e000ff067b82 */ /* 0x000e220000000a00 */
[----:B------:R-:W2:Y:S04]  /*55d0*/  LDG.E.64.CONSTANT R8, desc[UR6][R4.64+-0x800] ;  /* 0xfff8000604087981 */ /* 0x000ea8000c1e9b00 */
[----:B------:R-:W3:Y:S04]  /*55e0*/  LDG.E.64.CONSTANT R10, desc[UR6][R4.64] ;  /* 0x00000006040a7981 */ /* 0x000ee8000c1e9b00 */
[----:B------:R-:W4:Y:S01]  /*55f0*/  LDG.E.64.CONSTANT R12, desc[UR6][R4.64+0x800] ;  /* 0x00080006040c7981 */ /* 0x000f22000c1e9b00 */
[----:B0-----:R-:W-:-:S06]  /*5600*/  IMAD.WIDE.U32 R6, R45, 0x8, R6 ;  /* 0x000000082d067825 */ /* 0x001fcc00078e0006 */
[----:B------:R-:W5:Y:S02]  /*5610*/  LDG.E.64.CONSTANT R6, desc[UR6][R6.64] ;  /* 0x0000000606067981 */ /* 0x000f64000c1e9b00 */
[----:B-----5:R-:W-:-:S06]  /*5620*/  DSETP.GEU.AND P0, PT, R2, R6, PT ;  /* 0x000000060200722a */ /* 0x020fcc0003f0e000 */
        /* <DEDUP_REMOVED lines=10> */
[----:B------:R-:W-:-:S07]  /*56d0*/  FSEL R3, R13, R3, !P0 ;  /* 0x000000030d037208 */ /* 0x000fce0004000000 */
.L_x_47:
[----:B------:R-:W-:Y:S05]  /*56e0*/  BSYNC.RECONVERGENT B1 ;  /* 0x0000000000017941 */ /* 0x000fea0003800200 */
.L_x_45:
        /* <DEDUP_REMOVED lines=54> */
[----:B------:R-:W1:Y:S01]  /*5a50*/  S2UR UR5, SR_CgaCtaId ;  /* 0x00000000000579c3 */ /* 0x000e620000008800 */
[----:B------:R-:W-:Y:S02]  /*5a60*/  UMOV UR4, 0x400 ;  /* 0x0000040000047882 */ /* 0x000fe40000000000 */
[----:B-1----:R-:W-:-:S09]  /*5a70*/  ULEA UR4, UR5, UR4, 0x18 ;  /* 0x0000000405047291 */ /* 0x002fd2000f8ec0ff */
[----:B0-----:R-:W0:Y:S04]  /*5a80*/  LDS.128 R8, [UR4+0x10] ;  /* 0x00001004ff087984 */ /* 0x001e280008000c00 */
        /* <DEDUP_REMOVED lines=23> */
[----:B------:R-:W-:-:S07]  /*5c00*/  FSEL R7, R3, R5, !P1 ;  /* 0x0000000503077208 */ /* 0x000fce0004800000 */
.L_x_17:
[----:B------:R-:W-:Y:S05]  /*5c10*/  BSYNC.RECONVERGENT B0 ;  /* 0x0000000000007941 */ /* 0x000fea0003800200 */
.L_x_1:
[----:B------:R-:W-:Y:S05]  /*5c20*/  @P0 EXIT ;  /* 0x000000000000094d */ /* 0x000fea0003800000 */
[----:B------:R-:W4:Y:S01]  /*5c30*/  LDCU.64 UR8, c[0x0][0x398] ;  /* 0x00007300ff0877ac */ /* 0x000f220008000a00 */
[----:B---3--:R-:W3:Y:S01]  /*5c40*/  LDC.64 R4, c[0x0][0x388] ;  /* 0x0000e200ff047b82 */ /* 0x008ee20000000a00 */
[----:B------:R-:W0:Y:S01]  /*5c50*/  LDCU.64 UR4, c[0x0][0x398] ;  /* 0x00007300ff0477ac */ /* 0x000e220008000a00 */
[----:B----4-:R-:W-:-:S06]  /*5c60*/  DSETP.GT.AND P0, PT, R6, UR8, PT ;  /* 0x0000000806007e2a */ /* 0x010fcc000bf04000 */
[----:B012---:R-:W-:Y:S02]  /*5c70*/  FSEL R2, R6, UR4, P0 ;  /* 0x0000000406027c08 */ /* 0x007fe40008000000 */
[----:B------:R-:W-:-:S05]  /*5c80*/  FSEL R3, R7, UR5, P0 ;  /* 0x0000000507037c08 */ /* 0x000fca0008000000 */
[----:B---3--:R-:W-:Y:S01]  /*5c90*/  STG.E.64 desc[UR6][R4.64], R2 ;  /* 0x0000000204007986 */ /* 0x008fe2000c101b06 */
[----:B------:R-:W-:Y:S05]  /*5ca0*/  EXIT ;  /* 0x000000000000794d */ /* 0x000fea0003800000 */
.L_x_56:
[----:B------:R-:W-:-:S00]  /*5cb0*/  BRA `(.L_x_56) ;  /* 0xfffffffc00fc7947 */ /* 0x000fc0000383ffff */
[----:B------:R-:W-:-:S00]  /*5cc0*/  NOP ;  /* 0x0000000000007918 */ /* 0x000fc00000000000 */
        /* <DEDUP_REMOVED lines=11> */
.L_x_149:


//--------------------- .text._ZN3cub18CUB_300001_SM_10006detail6reduce18DeviceReduceKernelINS2_10policy_hubIdjN4cuda3__47maximumIvEEE10Policy1000EPdjS8_dNS5_3std3__410__identityEEEvT0_PT3_T1_NS0_13GridEvenShareISI_EET2_T4_ --------------------------
	.section	.text._ZN3cub18CUB_300001_SM_10006detail6reduce18DeviceReduceKernelINS2_10policy_hubIdjN4cuda3__47maximumIvEEE10Policy1000EPdjS8_dNS5_3std3__410__identityEEEvT0_PT3_T1_NS0_13GridEvenShareISI_EET2_T4_,"ax",@progbits
	.align	128
        .global         _ZN3cub18CUB_300001_SM_10006detail6reduce18DeviceReduceKernelINS2_10policy_hubIdjN4cuda3__47maximumIvEEE10Policy1000EPdjS8_dNS5_3std3__410__identityEEEvT0_PT3_T1_NS0_13GridEvenShareISI_EET2_T4_
        .type           _ZN3cub18CUB_300001_SM_10006detail6reduce18DeviceReduceKernelINS2_10policy_hubIdjN4cuda3__47maximumIvEEE10Policy1000EPdjS8_dNS5_3std3__410__identityEEEvT0_PT3_T1_NS0_13GridEvenShareISI_EET2_T4_,@function
        .size           _ZN3cub18CUB_300001_SM_10006detail6reduce18DeviceReduceKernelINS2_10policy_hubIdjN4cuda3__47maximumIvEEE10Policy1000EPdjS8_dNS5_3std3__410__identityEEEvT0_PT3_T1_NS0_13GridEvenShareISI_EET2_T4_,(.L_x_150 - _ZN3cub18CUB_300001_SM_10006detail6reduce18DeviceReduceKernelINS2_10policy_hubIdjN4cuda3__47maximumIvEEE10Policy1000EPdjS8_dNS5_3std3__410__identityEEEvT0_PT3_T1_NS0_13GridEvenShareISI_EET2_T4_)
        .other          _ZN3cub18CUB_300001_SM_10006detail6reduce18DeviceReduceKernelINS2_10policy_hubIdjN4cuda3__47maximumIvEEE10Policy1000EPdjS8_dNS5_3std3__410__identityEEEvT0_PT3_T1_NS0_13GridEvenShareISI_EET2_T4_,@"STO_CUDA_ENTRY STV_DEFAULT"
_ZN3cub18CUB_300001_SM_10006detail6reduce18DeviceReduceKernelINS2_10policy_hubIdjN4cuda3__47maximumIvEEE10Policy1000EPdjS8_dNS5_3std3__410__identityEEEvT0_PT3_T1_NS0_13GridEvenShareISI_EET2_T4_:
.text._ZN3cub18CUB_300001_SM_10006detail6reduce18DeviceReduceKernelINS2_10policy_hubIdjN4cuda3__47maximumIvEEE10Policy1000EPdjS8_dNS5_3std3__410__identityEEEvT0_PT3_T1_NS0_13GridEvenShareISI_EET2_T4_:
[----:B------:R-:W-:Y:S01]  /*0000*/  LDC R1, c[0x0][0x37c] ;  /* 0x0000df00ff017b82 */ /* 0x000fe20000000800 */
[----:B------:R-:W0:Y:S07]  /*0010*/  LDCU UR4, c[0x0][0x380] ;  /* 0x00007000ff0477ac */ /* 0x000e2e0008000800 */
[----:B------:R-:W1:Y:S01]  /*0020*/  S2UR UR16, SR_CTAID.X ;  /* 0x00000000001079c3 */ /* 0x000e620000002500 */
[----:B------:R-:W-:Y:S01]  /*0030*/  BSSY.RECONVERGENT B0, `(.L_x_57) ;  /* 0x00003fa000007945 */ /* 0x000fe20003800200 */
[----:B------:R-:W2:Y:S01]  /*0040*/  LDCU UR5, c[0x0][0x3ac] ;  /* 0x00007580ff0577ac */ /* 0x000ea20008000800 */
[----:B------:R-:W3:Y:S01]  /*0050*/  LDCU.64 UR10, c[0x0][0x358] ;  /* 0x00006b00ff0a77ac */ /* 0x000ee20008000a00 */
[----:B0-----:R-:W-:-:S02]  /*0060*/  ULOP3.LUT UP0, URZ, UR4, 0x1f, URZ, 0xc0, !UPT ;  /* 0x0000001f04ff7892 */ /* 0x001fc4000f80c0ff */
[----:B--2---:R-:W-:-:S07]  /*0070*/  USHF.L.U32 UR5, UR5, 0xb, URZ ;  /* 0x0000000b05057899 */ /* 0x004fce00080006ff */
[----:B---3--:R-:W-:Y:S05]  /*0080*/  BRA.U UP0, `(.L_x_58) ;  /* 0x0000001d00dc7547 */ /* 0x008fea000b800000 */
[----:B------:R-:W1:Y:S02]  /*0090*/  LDCU UR8, c[0x0][0x3a8] ;  /* 0x00007500ff0877ac */ /* 0x000e640008000800 */
[----:B-1----:R-:W-:-:S04]  /*00a0*/  UIMAD UR12, UR16, -0x800, UR8 ;  /* 0xfffff800100c78a4 */ /* 0x002fc8000f8e0208 */
[----:B------:R-:W-:-:S09]  /*00b0*/  UISETP.GT.U32.AND UP0, UPT, UR12, 0x7ff, UPT ;  /* 0x000007ff0c00788c */ /* 0x000fd2000bf04070 */
[----:B------:R-:W-:Y:S05]  /*00c0*/  BRA.U UP0, `(.L_x_59) ;  /* 0x0000001100407547 */ /* 0x000fea000b800000 */
[----:B------:R-:W0:Y:S01]  /*00d0*/  S2R R0, SR_TID.X ;  /* 0x0000000000007919 */ /* 0x000e220000002100 */
[----:B------:R-:W-:Y:S01]  /*00e0*/  BSSY.RECONVERGENT B1, `(.L_x_60) ;  /* 0x000000b000017945 */ /* 0x000fe20003800200 */
[----:B------:R-:W-:Y:S02]  /*00f0*/  CS2R R2, SRZ ;  /* 0x0000000000027805 */ /* 0x000fe4000001ff00 */
[----:B0-----:R-:W-:Y:S01]  /*0100*/  ISETP.GE.U32.AND P0, PT, R0, UR12, PT ;  /* 0x0000000c00007c0c */ /* 0x001fe2000bf06070 */
[----:B------:R-:W-:-:S12]  /*0110*/  IMAD.MOV.U32 R8, RZ, RZ, R0 ;  /* 0x000000ffff087224 */ /* 0x000fd800078e0000 */
[----:B------:R-:W-:Y:S05]  /*0120*/  @P0 BRA `(.L_x_61) ;  /* 0x0000000000180947 */ /* 0x000fea0003800000 */
[----:B------:R-:W0:Y:S01]  /*0130*/  LDC.64 R2, c[0x0][0x380] ;  /* 0x0000e000ff027b82 */ /* 0x000e220000000a00 */
[----:B------:R-:W-:-:S04]  /*0140*/  IMAD.U32 R5, RZ, RZ, UR16 ;  /* 0x00000010ff057e24 */ /* 0x000fc8000f8e00ff */
[----:B------:R-:W-:-:S04]  /*0150*/  IMAD R5, R5, 0x800, R0 ;  /* 0x0000080005057824 */ /* 0x000fc800078e0200 */
[----:B0-----:R-:W-:-:S06]  /*0160*/  IMAD.WIDE.U32 R2, R5, 0x8, R2 ;  /* 0x0000000805027825 */ /* 0x001fcc00078e0002 */
[----:B------:R-:W5:Y:S01]  /*0170*/  LDG.E.64.CONSTANT R2, desc[UR10][R2.64] ;  /* 0x0000000a02027981 */ /* 0x000f62000c1e9b00 */
[----:B------:R-:W-:-:S07]  /*0180*/  VIADD R8, R0, 0x100 ;  /* 0x0000010000087836 */ /* 0x000fce0000000000 */
.L_x_61:
[----:B------:R-:W-:Y:S05]  /*0190*/  BSYNC.RECONVERGENT B1 ;  /* 0x0000000000017941 */ /* 0x000fea0003800200 */
.L_x_60:
[----:B------:R-:W-:Y:S01]  /*01a0*/  ISETP.GE.U32.AND P0, PT, R8, UR12, PT ;  /* 0x0000000c08007c0c */ /* 0x000fe2000bf06070 */
[----:B------:R-:W-:-:S12]  /*01b0*/  BSSY.RECONVERGENT B1, `(.L_x_62) ;  /* 0x000003d000017945 */ /* 0x000fd80003800200 */
[----:B------:R-:W-:Y:S05]  /*01c0*/  @P0 BRA `(.L_x_63) ;  /* 0x0000000000ec0947 */ /* 0x000fea0003800000 */
[----:B------:R-:W-:Y:S01]  /*01d0*/  LOP3.LUT R4, RZ, R8, RZ, 0x33, !PT ;  /* 0x00000008ff047212 */ /* 0x000fe200078e33ff */
[----:B------:R-:W-:Y:S01]  /*01e0*/  IMAD.U32 R6, RZ, RZ, UR16 ;  /* 0x00000010ff067e24 */ /* 0x000fe2000f8e00ff */
[----:B------:R-:W-:Y:S03]  /*01f0*/  BSSY.RECONVERGENT B2, `(.L_x_64) ;  /* 0x0000017000027945 */ /* 0x000fe60003800200 */
[----:B------:R-:W-:-:S04]  /*0200*/  VIADD R5, R4, UR8 ;  /* 0x0000000804057c36 */ /* 0x000fc80008000000 */
[----:B------:R-:W-:Y:S01]  /*0210*/  IMAD R4, R6, -0x800, R5 ;  /* 0xfffff80006047824 */ /* 0x000fe200078e0205 */
[----:B------:R-:W-:-:S04]  /*0220*/  LOP3.LUT R6, R5, 0x300, RZ, 0xc0, !PT ;  /* 0x0000030005067812 */ /* 0x000fc800078ec0ff */
[----:B------:R-:W-:Y:S02]  /*0230*/  ISETP.NE.AND P0, PT, R6, 0x300, PT ;  /* 0x000003000600780c */ /* 0x000fe40003f05270 */
[----:B------:R-:W-:-:S11]  /*0240*/  ISETP.GE.U32.AND P2, PT, R4, 0x300, PT ;  /* 0x000003000400780c */ /* 0x000fd60003f46070 */
[----:B------:R-:W-:Y:S05]  /*0250*/  @!P0 BRA `(.L_x_65) ;  /* 0x0000000000408947 */ /* 0x000fea0003800000 */
[----:B------:R-:W0:Y:S01]  /*0260*/  LDC.64 R6, c[0x0][0x380] ;  /* 0x0000e000ff067b82 */ /* 0x000e220000000a00 */
[----:B------:R-:W-:Y:S01]  /*0270*/  LEA.HI R4, R5, 0x1, RZ, 0x18 ;  /* 0x0000000105047811 */ /* 0x000fe200078fc0ff */
[----:B------:R-:W-:-:S03]  /*0280*/  IMAD.U32 R9, RZ, RZ, UR16 ;  /* 0x00000010ff097e24 */ /* 0x000fc6000f8e00ff */
[----:B------:R-:W-:Y:S01]  /*0290*/  LOP3.LUT R4, R4, 0x3, RZ, 0xc0, !PT ;  /* 0x0000000304047812 */ /* 0x000fe200078ec0ff */
[----:B------:R-:W-:-:S04]  /*02a0*/  IMAD R9, R9, 0x800, R8 ;  /* 0x0000080009097824 */ /* 0x000fc800078e0208 */
[----:B------:R-:W-:-:S07]  /*02b0*/  IMAD.MOV R10, RZ, RZ, -R4 ;  /* 0x000000ffff0a7224 */ /* 0x000fce00078e0a04 */
.L_x_66:
[----:B0-----:R-:W-:-:S06]  /*02c0*/  IMAD.WIDE.U32 R4, R9, 0x8, R6 ;  /* 0x0000000809047825 */ /* 0x001fcc00078e0006 */
[----:B------:R-:W2:Y:S01]  /*02d0*/  LDG.E.64.CONSTANT R4, desc[UR10][R4.64] ;  /* 0x0000000a04047981 */ /* 0x000ea2000c1e9b00 */
[----:B------:R-:W-:Y:S02]  /*02e0*/  VIADD R10, R10, 0x1 ;  /* 0x000000010a0a7836 */ /* 0x000fe40000000000 */
[----:B------:R-:W-:Y:S02]  /*02f0*/  VIADD R8, R8, 0x100 ;  /* 0x0000010008087836 */ /* 0x000fe40000000000 */
[----:B------:R-:W-:Y:S01]  /*0300*/  VIADD R9, R9, 0x100 ;  /* 0x0000010009097836 */ /* 0x000fe20000000000 */
[----:B------:R-:W-:Y:S01]  /*0310*/  ISETP.NE.AND P1, PT, R10, RZ, PT ;  /* 0x000000ff0a00720c */ /* 0x000fe20003f25270 */
[----:B--2--5:R-:W-:-:S06]  /*0320*/  DSETP.GEU.AND P0, PT, R2, R4, PT ;  /* 0x000000040200722a */ /* 0x024fcc0003f0e000 */
[----:B------:R-:W-:Y:S02]  /*0330*/  FSEL R2, R4, R2, !P0 ;  /* 0x0000000204027208 */ /* 0x000fe40004000000 */
[----:B------:R-:W-:-:S04]  /*0340*/  FSEL R3, R5, R3, !P0 ;  /* 0x0000000305037208 */ /* 0x000fc80004000000 */
[----:B------:R-:W-:Y:S05]  /*0350*/  @P1 BRA `(.L_x_66) ;  /* 0xfffffffc00d81947 */ /* 0x000fea000383ffff */
.L_x_65:
[----:B------:R-:W-:Y:S05]  /*0360*/  BSYNC.RECONVERGENT B2 ;  /* 0x0000000000027941 */ /* 0x000fea0003800200 */
.L_x_64:
[----:B------:R-:W-:Y:S05]  /*0370*/  @!P2 BRA `(.L_x_63) ;  /* 0x000000000080a947 */ /* 0x000fea0003800000 */
[----:B------:R-:W0:Y:S01]  /*0380*/  LDC.64 R4, c[0x0][0x380] ;  /* 0x0000e000ff047b82 */ /* 0x000e220000000a00 */
[----:B------:R-:W-:Y:S02]  /*0390*/  IMAD.U32 R7, RZ, RZ, UR16 ;  /* 0x00000010ff077e24 */ /* 0x000fe4000f8e00ff */
[----:B------:R-:W-:Y:S02]  /*03a0*/  VIADD R6, R8, 0x200 ;  /* 0x0000020008067836 */ /* 0x000fe40000000000 */
[----:B------:R-:W-:-:S07]  /*03b0*/  IMAD R7, R7, 0x800, R8 ;  /* 0x0000080007077824 */ /* 0x000fce00078e0208 */
.L_x_67:
[----:B0-----:R-:W-:-:S04]  /*03c0*/  IMAD.WIDE.U32 R8, R7, 0x8, R4 ;  /* 0x0000000807087825 */ /* 0x001fc800078e0004 */
[----:B------:R-:W-:Y:S02]  /*03d0*/  VIADD R11, R7, 0x100 ;  /* 0x00000100070b7836 */ /* 0x000fe40000000000 */
[----:B------:R-:W2:Y:S02]  /*03e0*/  LDG.E.64.CONSTANT R8, desc[UR10][R8.64] ;  /* 0x0000000a08087981 */ /* 0x000ea4000c1e9b00 */
[----:B------:R-:W-:-:S04]  /*03f0*/  IMAD.WIDE.U32 R10, R11, 0x8, R4 ;  /* 0x000000080b0a7825 */ /* 0x000fc800078e0004 */
[----:B------:R-:W-:Y:S02]  /*0400*/  VIADD R13, R7, 0x200 ;  /* 0x00000200070d7836 */ /* 0x000fe40000000000 */
[----:B------:R-:W3:Y:S02]  /*0410*/  LDG.E.64.CONSTANT R10, desc[UR10][R10.64] ;  /* 0x0000000a0a0a7981 */ /* 0x000ee4000c1e9b00 */
[----:B------:R-:W-:-:S04]  /*0420*/  IMAD.WIDE.U32 R12, R13, 0x8, R4 ;  /* 0x000000080d0c7825 */ /* 0x000fc800078e0004 */
[----:B------:R-:W-:Y:S02]  /*0430*/  VIADD R15, R7, 0x300 ;  /* 0x00000300070f7836 */ /* 0x000fe40000000000 */
[----:B------:R-:W4:Y:S02]  /*0440*/  LDG.E.64.CONSTANT R12, desc[UR10][R12.64] ;  /* 0x0000000a0c0c7981 */ /* 0x000f24000c1e9b00 */
[----:B------:R-:W-:-:S06]  /*0450*/  IMAD.WIDE.U32 R14, R15, 0x8, R4 ;  /* 0x000000080f0e7825 */ /* 0x000fcc00078e0004 */
[----:B------:R-:W4:Y:S01]  /*0460*/  LDG.E.64.CONSTANT R14, desc[UR10][R14.64] ;  /* 0x0000000a0e0e7981 */ /* 0x000f22000c1e9b00 */
[----:B------:R-:W-:Y:S01]  /*0470*/  VIADD R7, R7, 0x400 ;  /* 0x0000040007077836 */ /* 0x000fe20000000000 */
[----:B--2--5:R-:W-:-:S06]  /*0480*/  DSETP.GEU.AND P0, PT, R2, R8, PT ;  /* 0x000000080200722a */ /* 0x024fcc0003f0e000 */
[----:B------:R-:W-:Y:S01]  /*0490*/  FSEL R2, R8, R2, !P0 ;  /* 0x0000000208027208 */ /* 0x000fe20004000000 */
[C---:B------:R-:W-:Y:S01]  /*04a0*/  VIADD R8, R6.reuse, 0x200 ;  /* 0x0000020006087836 */ /* 0x040fe20000000000 */
[----:B------:R-:W-:Y:S01]  /*04b0*/  FSEL R3, R9, R3, !P0 ;  /* 0x0000000309037208 */ /* 0x000fe20004000000 */
[----:B------:R-:W-:-:S03]  /*04c0*/  VIADD R6, R6, 0x400 ;  /* 0x0000040006067836 */ /* 0x000fc60000000000 */
[----:B------:R-:W-:Y:S02]  /*04d0*/  ISETP.GE.AND P1, PT, R8, UR12, PT ;  /* 0x0000000c08007c0c */ /* 0x000fe4000bf26270 */
        /* <DEDUP_REMOVED lines=8> */
[----:B------:R-:W-:Y:S01]  /*0560*/  FSEL R3, R15, R3, !P0 ;  /* 0x000000030f037208 */ /* 0x000fe20004000000 */
[----:B------:R-:W-:Y:S06]  /*0570*/  @!P1 BRA `(.L_x_67) ;  /* 0xfffffffc00909947 */ /* 0x000fec000383ffff */
.L_x_63:
[----:B------:R-:W-:Y:S05]  /*0580*/  BSYNC.RECONVERGENT B1 ;  /* 0x0000000000017941 */ /* 0x000fea0003800200 */
.L_x_62:
[----:B------:R-:W-:-:S09]  /*0590*/  UISETP.GE.U32.AND UP0, UPT, UR12, 0x100, UPT ;  /* 0x000001000c00788c */ /* 0x000fd2000bf06070 */
[----:B------:R-:W-:Y:S05]  /*05a0*/  BRA.U !UP0, `(.L_x_68) ;  /* 0x00000005082c7547 */ /* 0x000fea000b800000 */
        /* <DEDUP_REMOVED lines=11> */
[----:B------:R-:W-:Y:S04]  /*0660*/  SHFL.DOWN PT, R6, R4, 0x2, 0x1f ;  /* 0x08401f0004067f89 */ /* 0x000fe800000e0000 */
[----:B------:R-:W0:Y:S01]  /*0670*/  SHFL.DOWN PT, R7, R5, 0x2, 0x1f ;  /* 0x08401f0005077f89 */ /* 0x000e2200000e0000 */
[----:B------:R-:W1:Y:S01]  /*0680*/  @!P2 S2R R8, SR_CgaCtaId ;  /* 0x000000000008a919 */ /* 0x000e620000008800 */
[----:B0-----:R-:W-:-:S06]  /*0690*/  DSETP.GEU.AND P1, PT, R4, R6, PT ;  /* 0x000000060400722a */ /* 0x001fcc0003f2e000 */
[----:B------:R-:W-:Y:S02]  /*06a0*/  @!P0 FSEL R4, R6, R4, !P1 ;  /* 0x0000000406048208 */ /* 0x000fe40004800000 */
[----:B------:R-:W-:Y:S02]  /*06b0*/  @!P0 FSEL R5, R7, R5, !P1 ;  /* 0x0000000507058208 */ /* 0x000fe40004800000 */
[----:B------:R-:W-:Y:S01]  /*06c0*/  ISETP.GT.AND P0, PT, R9, 0x1b, PT ;  /* 0x0000001b0900780c */ /* 0x000fe20003f04270 */
[----:B------:R-:W-:Y:S01]  /*06d0*/  SHFL.DOWN PT, R2, R4, 0x4, 0x1f ;  /* 0x08801f0004027f89 */ /* 0x000fe200000e0000 */
[----:B------:R-:W-:Y:S02]  /*06e0*/  @!P2 MOV R7, 0x400 ;  /* 0x000004000007a802 */ /* 0x000fe40000000f00 */
[----:B------:R-:W-:Y:S01]  /*06f0*/  @!P2 SHF.R.U32.HI R6, RZ, 0x2, R0 ;  /* 0x00000002ff06a819 */ /* 0x000fe20000011600 */
[----:B------:R-:W0:Y:S01]  /*0700*/  SHFL.DOWN PT, R3, R5, 0x4, 0x1f ;  /* 0x08801f0005037f89 */ /* 0x000e2200000e0000 */
[----:B-1----:R-:W-:-:S02]  /*0710*/  @!P2 LEA R11, R8, R7, 0x18 ;  /* 0x00000007080ba211 */ /* 0x002fc400078ec0ff */
[----:B------:R-:W-:-:S05]  /*0720*/  @!P2 LOP3.LUT R8, R6, 0xf8, RZ, 0xc0, !PT ;  /* 0x000000f80608a812 */ /* 0x000fca00078ec0ff */
        /* <DEDUP_REMOVED lines=26> */
[----:B-1----:R-:W1:Y:S04]  /*08d0*/  LDS.128 R4, [UR4+0x20] ;  /* 0x00002004ff047984 */ /* 0x002e680008000c00 */
[----:B------:R-:W2:Y:S01]  /*08e0*/  LDS.128 R8, [UR4+0x30] ;  /* 0x00003004ff087984 */ /* 0x000ea20008000c00 */
        /* <DEDUP_REMOVED lines=8> */
[----:B------:R-:W-:Y:S02]  /*0970*/  FSEL R5, R5, R3, !P1 ;  /* 0x0000000305057208 */ /* 0x000fe40004800000 */
[----:B------:R-:W0:Y:S04]  /*0980*/  LDS.64 R2, [UR4+0x40] ;  /* 0x00004004ff027984 */ /* 0x000e280008000a00 */
[----:B------:R-:W-:-:S06]  /*0990*/  DSETP.GEU.AND P1, PT, R4, R6, PT ;  /* 0x000000060400722a */ /* 0x000fcc0003f2e000 */
[----:B------:R-:W-:Y:S02]  /*09a0*/  FSEL R4, R6, R4, !P1 ;  /* 0x0000000406047208 */ /* 0x000fe40004800000 */
[----:B------:R-:W-:-:S06]  /*09b0*/  FSEL R5, R7, R5, !P1 ;  /* 0x0000000507057208 */ /* 0x000fcc0004800000 */
[----:B--2---:R-:W-:-:S06]  /*09c0*/  DSETP.GEU.AND P1, PT, R4, R8, PT ;  /* 0x000000080400722a */ /* 0x004fcc0003f2e000 */
[----:B------:R-:W-:Y:S02]  /*09d0*/  FSEL R4, R8, R4, !P1 ;  /* 0x0000000408047208 */ /* 0x000fe40004800000 */
[----:B------:R-:W-:-:S06]  /*09e0*/  FSEL R5, R9, R5, !P1 ;  /* 0x0000000509057208 */ /* 0x000fcc0004800000 */
[----:B------:R-:W-:-:S06]  /*09f0*/  DSETP.GEU.AND P1, PT, R4, R10, PT ;  /* 0x0000000a0400722a */ /* 0x000fcc0003f2e000 */
[----:B------:R-:W-:Y:S02]  /*0a00*/  FSEL R4, R10, R4, !P1 ;  /* 0x000000040a047208 */ /* 0x000fe40004800000 */
[----:B------:R-:W-:-:S06]  /*0a10*/  FSEL R5, R11, R5, !P1 ;  /* 0x000000050b057208 */ /* 0x000fcc0004800000 */
[----:B0-----:R-:W-:-:S06]  /*0a20*/  DSETP.GEU.AND P1, PT, R4, R2, PT ;  /* 0x000000020400722a */ /* 0x001fcc0003f2e000 */
[----:B------:R-:W-:Y:S02]  /*0a30*/  FSEL R2, R2, R4, !P1 ;  /* 0x0000000402027208 */ /* 0x000fe40004800000 */
[----:B------:R-:W-:Y:S01]  /*0a40*/  FSEL R3, R3, R5, !P1 ;  /* 0x0000000503037208 */ /* 0x000fe20004800000 */
[----:B------:R-:W-:Y:S06]  /*0a50*/  BRA `(.L_x_69) ;  /* 0x00000034005c7947 */ /* 0x000fec0003800000 */
.L_x_68:
[----:B------:R-:W-:Y:S01]  /*0a60*/  LOP3.LUT R4, R0, 0x3e0, RZ, 0xc0, !PT ;  /* 0x000003e000047812 */ /* 0x000fe200078ec0ff */
[----:B------:R-:W0:Y:S04]  /*0a70*/  S2R R10, SR_LANEID ;  /* 0x00000000000a7919 */ /* 0x000e280000000000 */
[----:B------:R-:W-:Y:S01]  /*0a80*/  VIADD R5, R4, 0x20 ;  /* 0x0000002004057836 */ /* 0x000fe20000000000 */
[----:B------:R-:W-:-:S04]  /*0a90*/  LOP3.LUT R4, RZ, R4, RZ, 0x33, !PT ;  /* 0x00000004ff047212 */ /* 0x000fc800078e33ff */
[----:B------:R-:W-:Y:S01]  /*0aa0*/  ISETP.GT.U32.AND P0, PT, R5, UR12, PT ;  /* 0x0000000c05007c0c */ /* 0x000fe2000bf04070 */
[----:B------:R-:W-:-:S05]  /*0ab0*/  VIADD R4, R4, UR12 ;  /* 0x0000000c04047c36 */ /* 0x000fca0008000000 */
[----:B------:R-:W-:-:S05]  /*0ac0*/  SEL R5, R4, 0x1f, P0 ;  /* 0x0000001f04057807 */ /* 0x000fca0000000000 */
[----:B-----5:R-:W-:Y:S04]  /*0ad0*/  SHFL.DOWN PT, R6, R2, 0x1, R5 ;  /* 0x0820000002067989 */ /* 0x020fe800000e0005 */
[----:B------:R-:W1:Y:S01]  /*0ae0*/  SHFL.DOWN PT, R7, R3, 0x1, R5 ;  /* 0x0820000003077989 */ /* 0x000e6200000e0005 */
[----:B0-----:R-:W-:Y:S01]  /*0af0*/  ISETP.GE.AND P0, PT, R10, R5, PT ;  /* 0x000000050a00720c */ /* 0x001fe20003f06270 */
[----:B-1----:R-:W-:-:S06]  /*0b00*/  DSETP.GEU.AND P1, PT, R2, R6, PT ;  /* 0x000000060200722a */ /* 0x002fcc0003f2e000 */
[-C--:B------:R-:W-:Y:S01]  /*0b10*/  FSEL R9, R6, R2.reuse, !P1 ;  /* 0x0000000206097208 */ /* 0x080fe20004800000 */
[----:B------:R-:W-:Y:S01]  /*0b20*/  VIADD R6, R10, 0x2 ;  /* 0x000000020a067836 */ /* 0x000fe20000000000 */
[-C--:B------:R-:W-:Y:S02]  /*0b30*/  FSEL R7, R7, R3.reuse, !P1 ;  /* 0x0000000307077208 */ /* 0x080fe40004800000 */
[----:B------:R-:W-:Y:S02]  /*0b40*/  FSEL R4, R9, R2, !P0 ;  /* 0x0000000209047208 */ /* 0x000fe40004000000 */
[----:B------:R-:W-:Y:S02]  /*0b50*/  FSEL R7, R7, R3, !P0 ;  /* 0x0000000307077208 */ /* 0x000fe40004000000 */
[----:B------:R-:W-:Y:S01]  /*0b60*/  ISETP.GT.AND P0, PT, R6, R5, PT ;  /* 0x000000050600720c */ /* 0x000fe20003f04270 */
[----:B------:R-:W-:Y:S01]  /*0b70*/  SHFL.DOWN PT, R8, R4, 0x2, R5 ;  /* 0x0840000004087989 */ /* 0x000fe200000e0005 */
[----:B------:R-:W-:-:S03]  /*0b80*/  IMAD.MOV.U32 R6, RZ, RZ, R4 ;  /* 0x000000ffff067224 */ /* 0x000fc600078e0004 */
[----:B------:R-:W0:Y:S03]  /*0b90*/  SHFL.DOWN PT, R9, R7, 0x2, R5 ;  /* 0x0840000007097989 */ /* 0x000e2600000e0005 */
[----:B0-----:R-:W-:Y:S01]  /*0ba0*/  DSETP.GEU.AND P1, PT, R6, R8, PT ;  /* 0x000000080600722a */ /* 0x001fe20003f2e000 */
[----:B------:R-:W-:-:S05]  /*0bb0*/  VIADD R6, R10, 0x4 ;  /* 0x000000040a067836 */ /* 0x000fca0000000000 */
[----:B------:R-:W-:Y:S02]  /*0bc0*/  @!P0 FSEL R4, R8, R4, !P1 ;  /* 0x0000000408048208 */ /* 0x000fe40004800000 */
[----:B------:R-:W-:Y:S02]  /*0bd0*/  @!P0 FSEL R7, R9, R7, !P1 ;  /* 0x0000000709078208 */ /* 0x000fe40004800000 */
        /* <DEDUP_REMOVED lines=10> */
[----:B------:R-:W-:Y:S01]  /*0c80*/  IMAD.MOV.U32 R6, RZ, RZ, R4 ;  /* 0x000000ffff067224 */ /* 0x000fe200078e0004 */
[C---:B------:R-:W-:Y:S02]  /*0c90*/  ISETP.NE.AND P0, PT, R10.reuse, RZ, PT ;  /* 0x000000ff0a00720c */ /* 0x040fe40003f05270 */
[----:B------:R-:W0:Y:S11]  /*0ca0*/  SHFL.DOWN PT, R3, R7, 0x8, R5 ;  /* 0x0900000007037989 */ /* 0x000e3600000e0005 */
[----:B------:R-:W1:Y:S01]  /*0cb0*/  @!P0 S2R R9, SR_CgaCtaId ;  /* 0x0000000000098919 */ /* 0x000e620000008800 */
[----:B------:R-:W-:Y:S01]  /*0cc0*/  @!P0 MOV R8, 0x400 ;  /* 0x0000040000088802 */ /* 0x000fe20000000f00 */
[----:B0-----:R-:W-:Y:S01]  /*0cd0*/  DSETP.GEU.AND P2, PT, R6, R2, PT ;  /* 0x000000020600722a */ /* 0x001fe20003f4e000 */
[----:B------:R-:W-:-:S05]  /*0ce0*/  VIADD R6, R10, 0x10 ;  /* 0x000000100a067836 */ /* 0x000fca0000000000 */
[----:B------:R-:W-:Y:S02]  /*0cf0*/  @!P1 FSEL R4, R2, R4, !P2 ;  /* 0x0000000402049208 */ /* 0x000fe40005000000 */
[----:B------:R-:W-:Y:S02]  /*0d00*/  @!P1 FSEL R7, R3, R7, !P2 ;  /* 0x0000000703079208 */ /* 0x000fe40005000000 */
[----:B------:R-:W-:Y:S01]  /*0d10*/  ISETP.GT.AND P1, PT, R6, R5, PT ;  /* 0x000000050600720c */ /* 0x000fe20003f24270 */
[----:B------:R-:W-:Y:S01]  /*0d20*/  SHFL.DOWN PT, R2, R4, 0x10, R5 ;  /* 0x0a00000004027989 */ /* 0x000fe200000e0005 */
[----:B------:R-:W-:-:S03]  /*0d30*/  @!P0 SHF.R.U32.HI R6, RZ, 0x2, R0 ;  /* 0x00000002ff068819 */ /* 0x000fc60000011600 */
[----:B------:R0:W2:Y:S01]  /*0d40*/  SHFL.DOWN PT, R3, R7, 0x10, R5 ;  /* 0x0a00000007037989 */ /* 0x0000a200000e0005 */
[----:B------:R-:W-:Y:S02]  /*0d50*/  @!P0 LOP3.LUT R6, R6, 0xf8, RZ, 0xc0, !PT ;  /* 0x000000f806068812 */ /* 0x000fe400078ec0ff */
[----:B-1----:R-:W-:-:S05]  /*0d60*/  @!P0 LEA R9, R9, R8, 0x18 ;  /* 0x0000000809098211 */ /* 0x002fca00078ec0ff */
[----:B------:R-:W-:Y:S02]  /*0d70*/  @!P0 IMAD.IADD R9, R6, 0x1, R9 ;  /* 0x0000000106098824 */ /* 0x000fe400078e0209 */
[----:B0-----:R-:W-:-:S06]  /*0d80*/  IMAD.MOV.U32 R5, RZ, RZ, R7 ;  /* 0x000000ffff057224 */ /* 0x001fcc00078e0007 */
[----:B--2---:R-:W-:-:S06]  /*0d90*/  DSETP.GEU.AND P2, PT, R4, R2, PT ;  /* 0x000000020400722a */ /* 0x004fcc0003f4e000 */
[----:B------:R-:W-:Y:S02]  /*0da0*/  @!P1 FSEL R4, R2, R4, !P2 ;  /* 0x0000000402049208 */ /* 0x000fe40005000000 */
[----:B------:R-:W-:-:S03]  /*0db0*/  @!P1 FSEL R7, R3, R7, !P2 ;  /* 0x0000000703079208 */ /* 0x000fc60005000000 */
[----:B------:R-:W-:Y:S02]  /*0dc0*/  IMAD.MOV.U32 R2, RZ, RZ, R4 ;  /* 0x000000ffff027224 */ /* 0x000fe400078e0004 */
[----:B------:R-:W-:-:S05]  /*0dd0*/  IMAD.MOV.U32 R3, RZ, RZ, R7 ;  /* 0x000000ffff037224 */ /* 0x000fca00078e0007 */
[----:B------:R1:W-:Y:S01]  /*0de0*/  @!P0 STS.64 [R9+0x8], R2 ;  /* 0x0000080209008388 */ /* 0x0003e20000000a00 */
[----:B------:R-:W-:Y:S01]  /*0df0*/  BAR.SYNC.DEFER_BLOCKING 0x0 ;  /* 0x0000000000007b1d */ /* 0x000fe20000010000 */
[----:B------:R-:W-:-:S13]  /*0e00*/  ISETP.NE.AND P0, PT, R0, RZ, PT ;  /* 0x000000ff0000720c */ /* 0x000fda0003f05270 */
[----:B-1----:R-:W-:Y:S05]  /*0e10*/  @P0 BRA `(.L_x_69) ;  /* 0x00000030006c0947 */ /* 0x002fea0003800000 */
[----:B------:R-:W0:Y:S01]  /*0e20*/  S2UR UR5, SR_CgaCtaId ;  /* 0x00000000000579c3 */ /* 0x000e220000008800 */
[----:B------:R-:W-:Y:S01]  /*0e30*/  UMOV UR4, 0x400 ;  /* 0x0000040000047882 */ /* 0x000fe20000000000 */
[----:B------:R-:W-:Y:S02]  /*0e40*/  UISETP.GT.U32.AND UP0, UPT, UR12, 0x20, UPT ;  /* 0x000000200c00788c */ /* 0x000fe4000bf04070 */
[----:B------:R-:W-:-:S04]  /*0e50*/  UISETP.GT.U32.AND UP1, UPT, UR12, 0x40, UPT ;  /* 0x000000400c00788c */ /* 0x000fc8000bf24070 */
[----:B------:R-:W-:Y:S01]  /*0e60*/  PLOP3.LUT P3, PT, PT, PT, UP0, 0x80, 0x8 ;  /* 0x000000000008781c */ /* 0x000fe20003f6f008 */
[----:B------:R-:W-:Y:S01]  /*0e70*/  UISETP.GT.U32.AND UP0, UPT, UR12, 0x60, UPT ;  /* 0x000000600c00788c */ /* 0x000fe2000bf04070 */
[----:B------:R-:W-:Y:S01]  /*0e80*/  PLOP3.LUT P2, PT, PT, PT, UP1, 0x80, 0x8 ;  /* 0x000000000008781c */ /* 0x000fe20003f4f018 */
[----:B0-----:R-:W-:-:S09]  /*0e90*/  ULEA UR4, UR5, UR4, 0x18 ;  /* 0x0000000405047291 */ /* 0x001fd2000f8ec0ff */
[----:B------:R-:W0:Y:S04]  /*0ea0*/  LDS.128 R12, [UR4+0x10] ;  /* 0x00001004ff0c7984 */ /* 0x000e280008000c00 */
[----:B------:R-:W1:Y:S01]  /*0eb0*/  LDS.128 R4, [UR4+0x20] ;  /* 0x00002004ff047984 */ /* 0x000e620008000c00 */
[----:B0-----:R-:W-:-:S06]  /*0ec0*/  DSETP.GEU.AND P1, PT, R2, R12, PT ;  /* 0x0000000c0200722a */ /* 0x001fcc0003f2e000 */
[-C--:B------:R-:W-:Y:S02]  /*0ed0*/  FSEL R9, R12, R2.reuse, !P1 ;  /* 0x000000020c097208 */ /* 0x080fe40004800000 */
[-C--:B------:R-:W-:Y:S02]  /*0ee0*/  FSEL R11, R13, R3.reuse, !P1 ;  /* 0x000000030d0b7208 */ /* 0x080fe40004800000 */
[----:B------:R-:W-:Y:S02]  /*0ef0*/  FSEL R13, R9, R2, P3 ;  /* 0x00000002090d7208 */ /* 0x000fe40001800000 */
[----:B------:R-:W-:Y:S02]  /*0f00*/  FSEL R0, R11, R3, P3 ;  /* 0x000000030b007208 */ /* 0x000fe40001800000 */
[----:B------:R-:W-:Y:S01]  /*0f10*/  PLOP3.LUT P1, PT, PT, PT, UP0, 0x80, 0x8 ;  /* 0x000000000008781c */ /* 0x000fe20003f2f008 */
[----:B------:R-:W-:Y:S01]  /*0f20*/  IMAD.MOV.U32 R2, RZ, RZ, R13 ;  /* 0x000000ffff027224 */ /* 0x000fe200078e000d */
[----:B------:R-:W0:Y:S01]  /*0f30*/  LDS.128 R8, [UR4+0x30] ;  /* 0x00003004ff087984 */ /* 0x000e220008000c00 */
[----:B------:R-:W-:Y:S01]  /*0f40*/  IMAD.MOV.U32 R3, RZ, RZ, R0 ;  /* 0x000000ffff037224 */ /* 0x000fe200078e0000 */
[----:B------:R-:W-:-:S05]  /*0f50*/  UISETP.GT.U32.AND UP0, UPT, UR12, 0x80, UPT ;  /* 0x000000800c00788c */ /* 0x000fca000bf04070 */
[----:B------:R-:W-:-:S06]  /*0f60*/  DSETP.GEU.AND P3, PT, R2, R14, PT ;  /* 0x0000000e0200722a */ /* 0x000fcc0003f6e000 */
[----:B------:R-:W-:Y:S02]  /*0f70*/  @P2 FSEL R13, R14, R13, !P3 ;  /* 0x0000000d0e0d2208 */ /* 0x000fe40005800000 */
[----:B------:R-:W-:Y:S02]  /*0f80*/  @P2 FSEL R0, R15, R0, !P3 ;  /* 0x000000000f002208 */ /* 0x000fe40005800000 */
[----:B------:R-:W-:Y:S01]  /*0f90*/  PLOP3.LUT P2, PT, PT, PT, UP0, 0x80, 0x8 ;  /* 0x000000000008781c */ /* 0x000fe20003f4f008 */
[----:B------:R-:W-:Y:S01]  /*0fa0*/  IMAD.MOV.U32 R2, RZ, RZ, R13 ;  /* 0x000000ffff027224 */ /* 0x000fe200078e000d */
[----:B------:R-:W-:Y:S01]  /*0fb0*/  UISETP.GT.U32.AND UP0, UPT, UR12, 0xa0, UPT ;  /* 0x000000a00c00788c */ /* 0x000fe2000bf04070 */
[----:B------:R-:W-:-:S06]  /*0fc0*/  IMAD.MOV.U32 R3, RZ, RZ, R0 ;  /* 0x000000ffff037224 */ /* 0x000fcc00078e0000 */
[----:B-1----:R-:W-:Y:S01]  /*0fd0*/  DSETP.GEU.AND P3, PT, R2, R4, PT ;  /* 0x000000040200722a */ /* 0x002fe20003f6e000 */
[----:B------:R-:W1:Y:S05]  /*0fe0*/  LDS.64 R2, [UR4+0x40] ;  /* 0x00004004ff027984 */ /* 0x000e6a0008000a00 */
[----:B------:R-:W-:Y:S02]  /*0ff0*/  @P1 FSEL R13, R4, R13, !P3 ;  /* 0x0000000d040d1208 */ /* 0x000fe40005800000 */
[----:B------:R-:W-:Y:S02]  /*1000*/  @P1 FSEL R0, R5, R0, !P3 ;  /* 0x0000000005001208 */ /* 0x000fe40005800000 */
[----:B------:R-:W-:Y:S01]  /*1010*/  PLOP3.LUT P1, PT, PT, PT, UP0, 0x80, 0x8 ;  /* 0x000000000008781c */ /* 0x000fe20003f2f008 */
[----:B------:R-:W-:Y:S01]  /*1020*/  IMAD.MOV.U32 R4, RZ, RZ, R13 ;  /* 0x000000ffff047224 */ /* 0x000fe200078e000d */
[----:B------:R-:W-:Y:S01]  /*1030*/  UISETP.GT.U32.AND UP0, UPT, UR12, 0xc0, UPT ;  /* 0x000000c00c00788c */ /* 0x000fe2000bf04070 */
[----:B------:R-:W-:-:S06]  /*1040*/  IMAD.MOV.U32 R5, RZ, RZ, R0 ;  /* 0x000000ffff057224 */ /* 0x000fcc00078e0000 */
[----:B------:R-:W-:-:S06]  /*1050*/  DSETP.GEU.AND P3, PT, R4, R6, PT ;  /* 0x000000060400722a */ /* 0x000fcc0003f6e000 */
[----:B------:R-:W-:Y:S02]  /*1060*/  @P2 FSEL R13, R6, R13, !P3 ;  /* 0x0000000d060d2208 */ /* 0x000fe40005800000 */
[----:B------:R-:W-:Y:S02]  /*1070*/  @P2 FSEL R0, R7, R0, !P3 ;  /* 0x0000000007002208 */ /* 0x000fe40005800000 */
[----:B------:R-:W-:Y:S01]  /*1080*/  PLOP3.LUT P2, PT, PT, PT, UP0, 0x80, 0x8 ;  /* 0x000000000008781c */ /* 0x000fe20003f4f008 */
[----:B------:R-:W-:Y:S01]  /*1090*/  IMAD.MOV.U32 R4, RZ, RZ, R13 ;  /* 0x000000ffff047224 */ /* 0x000fe200078e000d */
[----:B------:R-:W-:Y:S01]  /*10a0*/  UISETP.GT.U32.AND UP0, UPT, UR12, 0xe0, UPT ;  /* 0x000000e00c00788c */ /* 0x000fe2000bf04070 */
[----:B------:R-:W-:-:S06]  /*10b0*/  IMAD.MOV.U32 R5, RZ, RZ, R0 ;  /* 0x000000ffff057224 */ /* 0x000fcc00078e0000 */
[----:B0-----:R-:W-:-:S06]  /*10c0*/  DSETP.GEU.AND P3, PT, R4, R8, PT ;  /* 0x000000080400722a */ /* 0x001fcc0003f6e000 */
[----:B------:R-:W-:Y:S02]  /*10d0*/  @P1 FSEL R13, R8, R13, !P3 ;  /* 0x0000000d080d1208 */ /* 0x000fe40005800000 */
[----:B------:R-:W-:Y:S02]  /*10e0*/  @P1 FSEL R0, R9, R0, !P3 ;  /* 0x0000000009001208 */ /* 0x000fe40005800000 */
[----:B------:R-:W-:Y:S01]  /*10f0*/  PLOP3.LUT P1, PT, PT, PT, UP0, 0x80, 0x8 ;  /* 0x000000000008781c */ /* 0x000fe20003f2f008 */
[----:B------:R-:W-:Y:S02]  /*1100*/  IMAD.MOV.U32 R4, RZ, RZ, R13 ;  /* 0x000000ffff047224 */ /* 0x000fe400078e000d */
[----:B------:R-:W-:-:S06]  /*1110*/  IMAD.MOV.U32 R5, RZ, RZ, R0 ;  /* 0x000000ffff057224 */ /* 0x000fcc00078e0000 */
[----:B------:R-:W-:-:S06]  /*1120*/  DSETP.GEU.AND P3, PT, R4, R10, PT ;  /* 0x0000000a0400722a */ /* 0x000fcc0003f6e000 */
[----:B------:R-:W-:Y:S02]  /*1130*/  @P2 FSEL R13, R10, R13, !P3 ;  /* 0x0000000d0a0d2208 */ /* 0x000fe40005800000 */
[----:B------:R-:W-:-:S03]  /*1140*/  @P2 FSEL R0, R11, R0, !P3 ;  /* 0x000000000b002208 */ /* 0x000fc60005800000 */
[----:B------:R-:W-:Y:S02]  /*1150*/  IMAD.MOV.U32 R4, RZ, RZ, R13 ;  /* 0x000000ffff047224 */ /* 0x000fe400078e000d */
[----:B------:R-:W-:-:S06]  /*1160*/  IMAD.MOV.U32 R5, RZ, RZ, R0 ;  /* 0x000000ffff057224 */ /* 0x000fcc00078e0000 */
[----:B-1----:R-:W-:-:S06]  /*1170*/  DSETP.GEU.AND P2, PT, R4, R2, PT ;  /* 0x000000020400722a */ /* 0x002fcc0003f4e000 */
[----:B------:R-:W-:Y:S02]  /*1180*/  @P1 FSEL R13, R2, R13, !P2 ;  /* 0x0000000d020d1208 */ /* 0x000fe40005000000 */
[----:B------:R-:W-:-:S03]  /*1190*/  @P1 FSEL R0, R3, R0, !P2 ;  /* 0x0000000003001208 */ /* 0x000fc60005000000 */
[----:B------:R-:W-:Y:S02]  /*11a0*/  IMAD.MOV.U32 R2, RZ, RZ, R13 ;  /* 0x000000ffff027224 */ /* 0x000fe400078e000d */
[----:B------:R-:W-:Y:S01]  /*11b0*/  IMAD.MOV.U32 R3, RZ, RZ, R0 ;  /* 0x000000ffff037224 */ /* 0x000fe200078e0000 */
[----:B------:R-:W-:Y:S06]  /*11c0*/  BRA `(.L_x_69) ;  /* 0x0000002c00807947 */ /* 0x000fec0003800000 */
.L_x_59:
[----:B------:R-:W0:Y:S01]  /*11d0*/  S2R R0, SR_TID.X ;  /* 0x0000000000007919 */ /* 0x000e220000002100 */
[----:B------:R-:W1:Y:S01]  /*11e0*/  LDC.64 R20, c[0x0][0x380] ;  /* 0x0000e000ff147b82 */ /* 0x000e620000000a00 */
[----:B------:R-:W-:Y:S02]  /*11f0*/  IMAD.U32 R3, RZ, RZ, UR16 ;  /* 0x00000010ff037e24 */ /* 0x000fe4000f8e00ff */
[----:B0-----:R-:W-:-:S04]  /*1200*/  IMAD.SHL.U32 R2, R0, 0x4, RZ ;  /* 0x0000000400027824 */ /* 0x001fc800078e00ff */
[----:B------:R-:W-:-:S04]  /*1210*/  IMAD R3, R3, 0x800, R2 ;  /* 0x0000080003037824 */ /* 0x000fc800078e0202 */
[----:B-1----:R-:W-:-:S05]  /*1220*/  IMAD.WIDE.U32 R20, R3, 0x8, R20 ;  /* 0x0000000803147825 */ /* 0x002fca00078e0014 */
[----:B------:R-:W2:Y:S04]  /*1230*/  LDG.E.128.CONSTANT R4, desc[UR10][R20.64] ;  /* 0x0000000a14047981 */ /* 0x000ea8000c1e9d00 */
[----:B------:R-:W3:Y:S04]  /*1240*/  LDG.E.128.CONSTANT R8, desc[UR10][R20.64+0x10] ;  /* 0x0000100a14087981 */ /* 0x000ee8000c1e9d00 */
[----:B------:R-:W4:Y:S04]  /*1250*/  LDG.E.128.CONSTANT R12, desc[UR10][R20.64+0x2000] ;  /* 0x0020000a140c7981 */ /* 0x000f28000c1e9d00 */
[----:B------:R-:W5:Y:S01]  /*1260*/  LDG.E.128.CONSTANT R16, desc[UR10][R20.64+0x2010] ;  /* 0x0020100a14107981 */ /* 0x000f62000c1e9d00 */
[----:B------:R-:W-:Y:S01]  /*1270*/  UISETP.GE.U32.AND UP0, UPT, UR12, UR5, UPT ;  /* 0x000000050c00728c */ /* 0x000fe2000bf06070 */
        /* <DEDUP_REMOVED lines=21> */
[----:B------:R-:W-:Y:S06]  /*13d0*/  BRA.U !UP0, `(.L_x_70) ;  /* 0x0000000508dc7547 */ /* 0x000fec000b800000 */
[----:B------:R-:W-:Y:S02]  /*13e0*/  ULEA UR6, UR16, UR5, 0xb ;  /* 0x0000000510067291 */ /* 0x000fe4000f8e58ff */
[----:B------:R-:W-:Y:S01]  /*13f0*/  UIADD3 UR14, UPT, UPT, UR8, -0x800, URZ ;  /* 0xfffff800080e7890 */ /* 0x000fe2000fffe0ff */
[----:B------:R-:W0:Y:S03]  /*1400*/  LDCU UR9, c[0x0][0x3a8] ;  /* 0x00007500ff0977ac */ /* 0x000e260008000800 */
[----:B------:R-:W-:Y:S01]  /*1410*/  VIADD R3, R0, UR6 ;  /* 0x0000000600037c36 */ /* 0x000fe20008000000 */
[----:B------:R-:W-:Y:S01]  /*1420*/  UISETP.GT.U32.AND UP0, UPT, UR6, UR14, UPT ;  /* 0x0000000e0600728c */ /* 0x000fe2000bf04070 */
[----:B------:R-:W1:Y:S01]  /*1430*/  LDCU.64 UR18, c[0x0][0x380] ;  /* 0x00007000ff1277ac */ /* 0x000e620008000a00 */
[----:B------:R-:W-:Y:S01]  /*1440*/  UIADD3 UR13, UPT, UPT, UR6, 0x100, URZ ;  /* 0x00000100060d7890 */ /* 0x000fe2000fffe0ff */
[----:B------:R-:W-:Y:S01]  /*1450*/  UMOV UR4, URZ ;  /* 0x000000ff00047c82 */ /* 0x000fe20008000000 */
[----:B------:R-:W-:-:S05]  /*1460*/  UMOV UR7, UR6 ;  /* 0x0000000600077c82 */ /* 0x000fca0008000000 */
[----:B------:R-:W-:Y:S05]  /*1470*/  BRA.U UP0, `(.L_x_71) ;  /* 0x0000000100a87547 */ /* 0x000fea000b800000 */
.L_x_72:
[----:B------:R-:W-:-:S05]  /*1480*/  IADD3 R4, P0, PT, R2, UR7, RZ ;  /* 0x0000000702047c10 */ /* 0x000fca000ff1e0ff */
[----:B------:R-:W-:Y:S01]  /*1490*/  IMAD.X R5, RZ, RZ, RZ, P0 ;  /* 0x000000ffff057224 */ /* 0x000fe200000e06ff */
[----:B-1----:R-:W-:-:S04]  /*14a0*/  LEA R22, P0, R4, UR18, 0x3 ;  /* 0x0000001204167c11 */ /* 0x002fc8000f8018ff */
[----:B------:R-:W-:-:S05]  /*14b0*/  LEA.HI.X R23, R4, UR19, R5, 0x3, P0 ;  /* 0x0000001304177c11 */ /* 0x000fca00080f1c05 */
[----:B------:R-:W2:Y:S04]  /*14c0*/  LDG.E.128.CONSTANT R4, desc[UR10][R22.64] ;  /* 0x0000000a16047981 */ /* 0x000ea8000c1e9d00 */
[----:B------:R-:W3:Y:S04]  /*14d0*/  LDG.E.128.CONSTANT R8, desc[UR10][R22.64+0x10] ;  /* 0x0000100a16087981 */ /* 0x000ee8000c1e9d00 */
[----:B------:R-:W4:Y:S04]  /*14e0*/  LDG.E.128.CONSTANT R12, desc[UR10][R22.64+0x2000] ;  /* 0x0020000a160c7981 */ /* 0x000f28000c1e9d00 */
[----:B------:R-:W5:Y:S01]  /*14f0*/  LDG.E.128.CONSTANT R16, desc[UR10][R22.64+0x2010] ;  /* 0x0020100a16107981 */ /* 0x000f62000c1e9d00 */
[----:B0-----:R-:W-:-:S02]  /*1500*/  UMOV UR8, UR9 ;  /* 0x0000000900087c82 */ /* 0x001fc40008000000 */
[----:B------:R-:W-:-:S04]  /*1510*/  UIADD3 UR15, UPT, UPT, -UR7, UR8, URZ ;  /* 0x00000008070f7290 */ /* 0x000fc8000fffe1ff */
[----:B------:R-:W-:Y:S01]  /*1520*/  UISETP.GE.U32.AND UP0, UPT, UR15, UR5, UPT ;  /* 0x000000050f00728c */ /* 0x000fe2000bf06070 */
        /* <DEDUP_REMOVED lines=25> */
[----:B------:R-:W-:Y:S02]  /*16c0*/  UIADD3 UR7, UPT, UPT, UR5, UR7, URZ ;  /* 0x0000000705077290 */ /* 0x000fe4000fffe0ff */
[----:B------:R-:W-:Y:S01]  /*16d0*/  VIADD R3, R3, UR5 ;  /* 0x0000000503037c36 */ /* 0x000fe20008000000 */
[----:B------:R-:W-:Y:S02]  /*16e0*/  UIADD3 UR4, UPT, UPT, UR4, 0x1, URZ ;  /* 0x0000000104047890 */ /* 0x000fe4000fffe0ff */
[----:B------:R-:W-:Y:S02]  /*16f0*/  UISETP.GT.U32.AND UP0, UPT, UR7, UR14, UPT ;  /* 0x0000000e0700728c */ /* 0x000fe4000bf04070 */
[----:B------:R-:W-:-:S07]  /*1700*/  UIADD3 UR13, UPT, UPT, UR5, UR13, URZ ;  /* 0x0000000d050d7290 */ /* 0x000fce000fffe0ff */
[----:B------:R-:W-:Y:S05]  /*1710*/  BRA.U !UP0, `(.L_x_72) ;  /* 0xfffffffd08587547 */ /* 0x000fea000b83ffff */
.L_x_71:
[----:B------:R-:W-:-:S09]  /*1720*/  UISETP.GE.U32.AND UP0, UPT, UR7, UR8, UPT ;  /* 0x000000080700728c */ /* 0x000fd2000bf06070 */
[----:B------:R-:W-:Y:S05]  /*1730*/  BRA.U UP0, `(.L_x_70) ;  /* 0x0000000500047547 */ /* 0x000fea000b800000 */
[----:B------:R-:W-:Y:S01]  /*1740*/  UIADD3 UR5, UPT, UPT, -UR7, UR8, URZ ;  /* 0x0000000807057290 */ /* 0x000fe2000fffe1ff */
[----:B------:R-:W-:Y:S05]  /*1750*/  BSSY.RECONVERGENT B1, `(.L_x_70) ;  /* 0x000003f000017945 */ /* 0x000fea0003800200 */
[----:B------:R-:W-:-:S13]  /*1760*/  ISETP.GE.AND P0, PT, R0, UR5, PT ;  /* 0x0000000500007c0c */ /* 0x000fda000bf06270 */
[----:B------:R-:W-:Y:S05]  /*1770*/  @P0 BRA `(.L_x_73) ;  /* 0x0000000000f00947 */ /* 0x000fea0003800000 */
[----:B------:R-:W2:Y:S01]  /*1780*/  LDC R5, c[0x0][0x3ac] ;  /* 0x0000eb00ff057b82 */ /* 0x000ea20000000800 */
[----:B------:R-:W-:Y:S01]  /*1790*/  LOP3.LUT R2, RZ, R0, RZ, 0x33, !PT ;  /* 0x00000000ff027212 */ /* 0x000fe200078e33ff */
[----:B------:R-:W-:Y:S01]  /*17a0*/  BSSY.RECONVERGENT B2, `(.L_x_74) ;  /* 0x0000019000027945 */ /* 0x000fe20003800200 */
[----:B------:R-:W-:-:S03]  /*17b0*/  IMAD.MOV.U32 R8, RZ, RZ, R0 ;  /* 0x000000ffff087224 */ /* 0x000fc600078e0000 */
[----:B------:R-:W-:-:S04]  /*17c0*/  VIADD R2, R2, UR8 ;  /* 0x0000000802027c36 */ /* 0x000fc80008000000 */
[C---:B------:R-:W-:Y:S01]  /*17d0*/  VIADD R4, R2.reuse, -UR6 ;  /* 0x8000000602047c36 */ /* 0x040fe20008000000 */
[C---:B------:R-:W-:Y:S02]  /*17e0*/  LOP3.LUT R6, R2.reuse, 0x300, RZ, 0xc0, !PT ;  /* 0x0000030002067812 */ /* 0x040fe400078ec0ff */
[----:B------:R-:W-:Y:S02]  /*17f0*/  LEA.HI R2, R2, 0x1, RZ, 0x18 ;  /* 0x0000000102027811 */ /* 0x000fe400078fc0ff */
[----:B------:R-:W-:Y:S01]  /*1800*/  ISETP.NE.AND P0, PT, R6, 0x300, PT ;  /* 0x000003000600780c */ /* 0x000fe20003f05270 */
[----:B--2---:R-:W-:-:S04]  /*1810*/  IMAD R5, R5, UR4, RZ ;  /* 0x0000000405057c24 */ /* 0x004fc8000f8e02ff */
[----:B------:R-:W-:-:S05]  /*1820*/  IMAD R4, R5, -0x800, R4 ;  /* 0xfffff80005047824 */ /* 0x000fca00078e0204 */
[----:B------:R-:W-:-:S03]  /*1830*/  ISETP.GE.U32.AND P2, PT, R4, 0x300, PT ;  /* 0x000003000400780c */ /* 0x000fc60003f46070 */
[----:B------:R-:W-:Y:S10]  /*1840*/  @!P0 BRA `(.L_x_75) ;  /* 0x0000000000388947 */ /* 0x000ff40003800000 */
[----:B------:R-:W2:Y:S01]  /*1850*/  LDC.64 R6, c[0x0][0x380] ;  /* 0x0000e000ff067b82 */ /* 0x000ea20000000a00 */
[----:B------:R-:W-:Y:S01]  /*1860*/  LOP3.LUT R2, R2, 0x3, RZ, 0xc0, !PT ;  /* 0x0000000302027812 */ /* 0x000fe200078ec0ff */
[----:B------:R-:W-:-:S04]  /*1870*/  IMAD.MOV.U32 R8, RZ, RZ, R0 ;  /* 0x000000ffff087224 */ /* 0x000fc800078e0000 */
[----:B------:R-:W-:-:S07]  /*1880*/  IMAD.MOV R2, RZ, RZ, -R2 ;  /* 0x000000ffff027224 */ /* 0x000fce00078e0a02 */
.L_x_76:
[----:B--2---:R-:W-:-:S06]  /*1890*/  IMAD.WIDE.U32 R4, R3, 0x8, R6 ;  /* 0x0000000803047825 */ /* 0x004fcc00078e0006 */
        /* <DEDUP_REMOVED lines=9> */
.L_x_75:
[----:B01----:R-:W-:Y:S05]  /*1930*/  BSYNC.RECONVERGENT B2 ;  /* 0x0000000000027941 */ /* 0x003fea0003800200 */
.L_x_74:
[----:B------:R-:W-:Y:S05]  /*1940*/  @!P2 BRA `(.L_x_73) ;  /* 0x00000000007ca947 */ /* 0x000fea0003800000 */
[----:B------:R-:W0:Y:S01]  /*1950*/  LDC.64 R2, c[0x0][0x380] ;  /* 0x0000e000ff027b82 */ /* 0x000e220000000a00 */
[C---:B------:R-:W-:Y:S02]  /*1960*/  VIADD R4, R8.reuse, 0x200 ;  /* 0x0000020008047836 */ /* 0x040fe40000000000 */
[----:B------:R-:W-:-:S07]  /*1970*/  VIADD R5, R8, UR13 ;  /* 0x0000000d08057c36 */ /* 0x000fce0008000000 */
.L_x_77:
[----:B------:R-:W-:-:S04]  /*1980*/  VIADD R7, R5, 0xffffff00 ;  /* 0xffffff0005077836 */ /* 0x000fc80000000000 */
[----:B0-----:R-:W-:-:S06]  /*1990*/  IMAD.WIDE.U32 R6, R7, 0x8, R2 ;  /* 0x0000000807067825 */ /* 0x001fcc00078e0002 */
[----:B------:R-:W2:Y:S01]  /*19a0*/  LDG.E.64.CONSTANT R6, desc[UR10][R6.64] ;  /* 0x0000000a06067981 */ /* 0x000ea2000c1e9b00 */
[----:B------:R-:W-:-:S04]  /*19b0*/  IMAD.WIDE.U32 R8, R5, 0x8, R2 ;  /* 0x0000000805087825 */ /* 0x000fc800078e0002 */
[----:B------:R-:W-:Y:S02]  /*19c0*/  VIADD R11, R5, 0x100 ;  /* 0x00000100050b7836 */ /* 0x000fe40000000000 */
[----:B------:R-:W3:Y:S02]  /*19d0*/  LDG.E.64.CONSTANT R8, desc[UR10][R8.64] ;  /* 0x0000000a08087981 */ /* 0x000ee4000c1e9b00 */
[----:B------:R-:W-:-:S04]  /*19e0*/  IMAD.WIDE.U32 R10, R11, 0x8, R2 ;  /* 0x000000080b0a7825 */ /* 0x000fc800078e0002 */
[----:B------:R-:W-:Y:S02]  /*19f0*/  VIADD R13, R5, 0x200 ;  /* 0x00000200050d7836 */ /* 0x000fe40000000000 */
[----:B------:R-:W4:Y:S02]  /*1a00*/  LDG.E.64.CONSTANT R10, desc[UR10][R10.64] ;  /* 0x0000000a0a0a7981 */ /* 0x000f24000c1e9b00 */
[----:B------:R-:W-:-:S06]  /*1a10*/  IMAD.WIDE.U32 R12, R13, 0x8, R2 ;  /* 0x000000080d0c7825 */ /* 0x000fcc00078e0002 */
[----:B------:R-:W5:Y:S01]  /*1a20*/  LDG.E.64.CONSTANT R12, desc[UR10][R12.64] ;  /* 0x0000000a0c0c7981 */ /* 0x000f62000c1e9b00 */
[----:B------:R-:W-:Y:S01]  /*1a30*/  VIADD R5, R5, 0x400 ;  /* 0x0000040005057836 */ /* 0x000fe20000000000 */
[----:B--2---:R-:W-:-:S06]  /*1a40*/  DSETP.GEU.AND P0, PT, R20, R6, PT ;  /* 0x000000061400722a */ /* 0x004fcc0003f0e000 */
[----:B------:R-:W-:Y:S02]  /*1a50*/  FSEL R14, R6, R20, !P0 ;  /* 0x00000014060e7208 */ /* 0x000fe40004000000 */
[----:B------:R-:W-:-:S06]  /*1a60*/  FSEL R15, R7, R21, !P0 ;  /* 0x00000015070f7208 */ /* 0x000fcc0004000000 */
[----:B---3--:R-:W-:-:S06]  /*1a70*/  DSETP.GEU.AND P0, PT, R14, R8, PT ;  /* 0x000000080e00722a */ /* 0x008fcc0003f0e000 */
[----:B------:R-:W-:Y:S01]  /*1a80*/  FSEL R6, R8, R14, !P0 ;  /* 0x0000000e08067208 */ /* 0x000fe20004000000 */
[C---:B------:R-:W-:Y:S01]  /*1a90*/  VIADD R8, R4.reuse, 0x200 ;  /* 0x0000020004087836 */ /* 0x040fe20000000000 */
[----:B------:R-:W-:Y:S01]  /*1aa0*/  FSEL R7, R9, R15, !P0 ;  /* 0x0000000f09077208 */ /* 0x000fe20004000000 */
[----:B------:R-:W-:-:S05]  /*1ab0*/  VIADD R4, R4, 0x400 ;  /* 0x0000040004047836 */ /* 0x000fca0000000000 */
[----:B----4-:R-:W-:-:S06]  /*1ac0*/  DSETP.GEU.AND P0, PT, R6, R10, PT ;  /* 0x0000000a0600722a */ /* 0x010fcc0003f0e000 */
[----:B------:R-:W-:Y:S02]  /*1ad0*/  FSEL R6, R10, R6, !P0 ;  /* 0x000000060a067208 */ /* 0x000fe40004000000 */
[----:B------:R-:W-:-:S06]  /*1ae0*/  FSEL R7, R11, R7, !P0 ;  /* 0x000000070b077208 */ /* 0x000fcc0004000000 */
[----:B-----5:R-:W-:-:S06]  /*1af0*/  DSETP.GEU.AND P0, PT, R6, R12, PT ;  /* 0x0000000c0600722a */ /* 0x020fcc0003f0e000 */
[----:B------:R-:W-:Y:S02]  /*1b00*/  FSEL R20, R12, R6, !P0 ;  /* 0x000000060c147208 */ /* 0x000fe40004000000 */
[----:B------:R-:W-:Y:S02]  /*1b10*/  FSEL R21, R13, R7, !P0 ;  /* 0x000000070d157208 */ /* 0x000fe40004000000 */
[----:B------:R-:W-:-:S13]  /*1b20*/  ISETP.GE.AND P0, PT, R8, UR5, PT ;  /* 0x0000000508007c0c */ /* 0x000fda000bf06270 */
[----:B------:R-:W-:Y:S05]  /*1b30*/  @!P0 BRA `(.L_x_77) ;  /* 0xfffffffc00908947 */ /* 0x000fea000383ffff */
.L_x_73:
[----:B01----:R-:W-:Y:S05]  /*1b40*/  BSYNC.RECONVERGENT B1 ;  /* 0x0000000000017941 */ /* 0x003fea0003800200 */
.L_x_70:
[----:B------:R-:W2:Y:S01]  /*1b50*/  S2R R7, SR_LANEID ;  /* 0x0000000000077919 */ /* 0x000ea20000000000 */
[----:B------:R-:W-:Y:S04]  /*1b60*/  SHFL.DOWN PT, R2, R20, 0x1, 0x1f ;  /* 0x08201f0014027f89 */ /* 0x000fe800000e0000 */
[----:B------:R-:W3:Y:S02]  /*1b70*/  SHFL.DOWN PT, R3, R21, 0x1, 0x1f ;  /* 0x08201f0015037f89 */ /* 0x000ee400000e0000 */
[----:B---3--:R-:W-:Y:S01]  /*1b80*/  DSETP.GEU.AND P0, PT, R20, R2, PT ;  /* 0x000000021400722a */ /* 0x008fe20003f0e000 */
[C---:B--2---:R-:W-:Y:S02]  /*1b90*/  ISETP.GT.AND P1, PT, R7.reuse, 0x1e, PT ;  /* 0x0000001e0700780c */ /* 0x044fe40003f24270 */
        /* <DEDUP_REMOVED lines=9> */
[----:B------:R-:W2:Y:S03]  /*1c30*/  SHFL.DOWN PT, R5, R3, 0x2, 0x1f ;  /* 0x08401f0003057f89 */ /* 0x000ea600000e0000 */
[----:B------:R-:W-:Y:S01]  /*1c40*/  @!P2 LOP3.LUT R6, R6, 0xf8, RZ, 0xc0, !PT ;  /* 0x000000f80606a812 */ /* 0x000fe200078ec0ff */
[----:B------:R-:W3:Y:S01]  /*1c50*/  @!P2 S2R R9, SR_CgaCtaId ;  /* 0x000000000009a919 */ /* 0x000ee20000008800 */
[----:B--2---:R-:W-:-:S06]  /*1c60*/  DSETP.GEU.AND P0, PT, R2, R4, PT ;  /* 0x000000040200722a */ /* 0x004fcc0003f0e000 */
[----:B------:R-:W-:Y:S02]  /*1c70*/  @!P1 FSEL R2, R4, R2, !P0 ;  /* 0x0000000204029208 */ /* 0x000fe40004000000 */
[----:B------:R-:W-:Y:S02]  /*1c80*/  @!P1 FSEL R3, R5, R3, !P0 ;  /* 0x0000000305039208 */ /* 0x000fe40004000000 */
[----:B------:R-:W-:Y:S01]  /*1c90*/  ISETP.GT.AND P1, PT, R7, 0x1b, PT ;  /* 0x0000001b0700780c */ /* 0x000fe20003f24270 */
[----:B------:R-:W-:Y:S01]  /*1ca0*/  SHFL.DOWN PT, R4, R2, 0x4, 0x1f ;  /* 0x08801f0002047f89 */ /* 0x000fe200000e0000 */
[----:B---3--:R-:W-:-:S03]  /*1cb0*/  @!P2 LEA R9, R9, R8, 0x18 ;  /* 0x000000080909a211 */ /* 0x008fc600078ec0ff */
[----:B------:R-:W2:Y:S02]  /*1cc0*/  SHFL.DOWN PT, R5, R3, 0x4, 0x1f ;  /* 0x08801f0003057f89 */ /* 0x000ea400000e0000 */
[----:B------:R-:W-:Y:S01]  /*1cd0*/  @!P2 IMAD.IADD R9, R6, 0x1, R9 ;  /* 0x000000010609a824 */ /* 0x000fe200078e0209 */
[----:B--2---:R-:W-:-:S06]  /*1ce0*/  DSETP.GEU.AND P0, PT, R2, R4, PT ;  /* 0x000000040200722a */ /* 0x004fcc0003f0e000 */
[----:B------:R-:W-:Y:S02]  /*1cf0*/  @!P1 FSEL R2, R4, R2, !P0 ;  /* 0x0000000204029208 */ /* 0x000fe40004000000 */
[----:B------:R-:W-:Y:S02]  /*1d00*/  @!P1 FSEL R3, R5, R3, !P0 ;  /* 0x0000000305039208 */ /* 0x000fe40004000000 */
[----:B------:R-:W-:Y:S01]  /*1d10*/  ISETP.GT.AND P1, PT, R7, 0x17, PT ;  /* 0x000000170700780c */ /* 0x000fe20003f24270 */
[----:B------:R-:W-:Y:S04]  /*1d20*/  SHFL.DOWN PT, R4, R2, 0x8, 0x1f ;  /* 0x09001f0002047f89 */ /* 0x000fe800000e0000 */
[----:B------:R-:W2:Y:S02]  /*1d30*/  SHFL.DOWN PT, R5, R3, 0x8, 0x1f ;  /* 0x09001f0003057f89 */ /* 0x000ea400000e0000 */
[----:B--2---:R-:W-:-:S06]  /*1d40*/  DSETP.GEU.AND P0, PT, R2, R4, PT ;  /* 0x000000040200722a */ /* 0x004fcc0003f0e000 */
[----:B------:R-:W-:Y:S02]  /*1d50*/  @!P1 FSEL R2, R4, R2, !P0 ;  /* 0x0000000204029208 */ /* 0x000fe40004000000 */
[----:B------:R-:W-:Y:S02]  /*1d60*/  @!P1 FSEL R3, R5, R3, !P0 ;  /* 0x0000000305039208 */ /* 0x000fe40004000000 */
[----:B------:R-:W-:Y:S01]  /*1d70*/  ISETP.GT.AND P1, PT, R7, 0xf, PT ;  /* 0x0000000f0700780c */ /* 0x000fe20003f24270 */
[----:B------:R-:W-:Y:S04]  /*1d80*/  SHFL.DOWN PT, R4, R2, 0x10, 0x1f ;  /* 0x0a001f0002047f89 */ /* 0x000fe800000e0000 */
[----:B------:R-:W2:Y:S02]  /*1d90*/  SHFL.DOWN PT, R5, R3, 0x10, 0x1f ;  /* 0x0a001f0003057f89 */ /* 0x000ea400000e0000 */
[----:B--2---:R-:W-:-:S06]  /*1da0*/  DSETP.GEU.AND P0, PT, R2, R4, PT ;  /* 0x000000040200722a */ /* 0x004fcc0003f0e000 */
        /* <DEDUP_REMOVED lines=8> */
[----:B------:R-:W3:Y:S01]  /*1e30*/  S2UR UR5, SR_CgaCtaId ;  /* 0x00000000000579c3 */ /* 0x000ee20000008800 */
[----:B------:R-:W-:Y:S02]  /*1e40*/  UMOV UR4, 0x400 ;  /* 0x0000040000047882 */ /* 0x000fe40000000000 */
[----:B---3--:R-:W-:-:S09]  /*1e50*/  ULEA UR4, UR5, UR4, 0x18 ;  /* 0x0000000405047291 */ /* 0x008fd2000f8ec0ff */
[----:B------:R-:W3:Y:S04]  /*1e60*/  LDS.128 R12, [UR4+0x10] ;  /* 0x00001004ff0c7984 */ /* 0x000ee80008000c00 */
[----:B--2---:R-:W2:Y:S04]  /*1e70*/  LDS.128 R4, [UR4+0x20] ;  /* 0x00002004ff047984 */ /* 0x004ea80008000c00 */
[----:B------:R-:W4:Y:S01]  /*1e80*/  LDS.128 R8, [UR4+0x30] ;  /* 0x00003004ff087984 */ /* 0x000f220008000c00 */
[----:B---3--:R-:W-:-:S06]  /*1e90*/  DSETP.GEU.AND P1, PT, R2, R12, PT ;  /* 0x0000000c0200722a */ /* 0x008fcc0003f2e000 */
[----:B------:R-:W-:Y:S02]  /*1ea0*/  FSEL R2, R12, R2, !P1 ;  /* 0x000000020c027208 */ /* 0x000fe40004800000 */
[----:B------:R-:W-:-:S06]  /*1eb0*/  FSEL R3, R13, R3, !P1 ;  /* 0x000000030d037208 */ /* 0x000fcc0004800000 */
[----:B------:R-:W-:-:S06]  /*1ec0*/  DSETP.GEU.AND P1, PT, R2, R14, PT ;  /* 0x0000000e0200722a */ /* 0x000fcc0003f2e000 */
[----:B------:R-:W-:Y:S02]  /*1ed0*/  FSEL R2, R14, R2, !P1 ;  /* 0x000000020e027208 */ /* 0x000fe40004800000 */
[----:B------:R-:W-:-:S06]  /*1ee0*/  FSEL R3, R15, R3, !P1 ;  /* 0x000000030f037208 */ /* 0x000fcc0004800000 */
[----:B--2---:R-:W-:-:S06]  /*1ef0*/  DSETP.GEU.AND P1, PT, R2, R4, PT ;  /* 0x000000040200722a */ /* 0x004fcc0003f2e000 */
[----:B------:R-:W-:Y:S02]  /*1f00*/  FSEL R4, R4, R2, !P1 ;  /* 0x0000000204047208 */ /* 0x000fe40004800000 */
[----:B------:R-:W-:Y:S02]  /*1f10*/  FSEL R5, R5, R3, !P1 ;  /* 0x0000000305057208 */ /* 0x000fe40004800000 */
[----:B------:R-:W2:Y:S04]  /*1f20*/  LDS.64 R2, [UR4+0x40] ;  /* 0x00004004ff027984 */ /* 0x000ea80008000a00 */
        /* <DEDUP_REMOVED lines=9> */
[----:B--2---:R-:W-:-:S06]  /*1fc0*/  DSETP.GEU.AND P1, PT, R4, R2, PT ;  /* 0x000000020400722a */ /* 0x004fcc0003f2e000 */
[----:B------:R-:W-:Y:S02]  /*1fd0*/  FSEL R2, R2, R4, !P1 ;  /* 0x0000000402027208 */ /* 0x000fe40004800000 */
[----:B------:R-:W-:Y:S01]  /*1fe0*/  FSEL R3, R3, R5, !P1 ;  /* 0x0000000503037208 */ /* 0x000fe20004800000 */
[----:B------:R-:W-:Y:S06]  /*1ff0*/  BRA `(.L_x_69) ;  /* 0x0000001c00f47947 */ /* 0x000fec0003800000 */
.L_x_58:
        /* <DEDUP_REMOVED lines=16> */
.L_x_80:
[----:B------:R-:W-:Y:S05]  /*2100*/  BSYNC.RECONVERGENT B1 ;  /* 0x0000000000017941 */ /* 0x000fea0003800200 */
.L_x_79:
        /* <DEDUP_REMOVED lines=18> */
.L_x_85:
        /* <DEDUP_REMOVED lines=10> */
.L_x_84:
[----:B------:R-:W-:Y:S05]  /*22d0*/  BSYNC.RECONVERGENT B2 ;  /* 0x0000000000027941 */ /* 0x000fea0003800200 */
.L_x_83:
[----:B------:R-:W-:Y:S05]  /*22e0*/  @!P2 BRA `(.L_x_82) ;  /* 0x000000000080a947 */ /* 0x000fea0003800000 */
[----:B------:R-:W0:Y:S01]  /*22f0*/  LDC.64 R4, c[0x0][0x380] ;  /* 0x0000e000ff047b82 */ /* 0x000e220000000a00 */
[----:B------:R-:W-:Y:S02]  /*2300*/  IMAD.U32 R7, RZ, RZ, UR16 ;  /* 0x00000010ff077e24 */ /* 0x000fe4000f8e00ff */
[----:B------:R-:W-:Y:S02]  /*2310*/  VIADD R6, R8, 0x200 ;  /* 0x0000020008067836 */ /* 0x000fe40000000000 */
[----:B------:R-:W-:-:S07]  /*2320*/  IMAD R7, R7, 0x800, R8 ;  /* 0x0000080007077824 */ /* 0x000fce00078e0208 */
.L_x_86:
        /* <DEDUP_REMOVED lines=28> */
.L_x_82:
[----:B------:R-:W-:Y:S05]  /*24f0*/  BSYNC.RECONVERGENT B1 ;  /* 0x0000000000017941 */ /* 0x000fea0003800200 */
.L_x_81:
        /* <DEDUP_REMOVED lines=45> */
[----:B------:R-:W-:-:S03]  /*27d0*/  FSEL R5, R5, R3, P1 ;  /* 0x0000000305057208 */ /* 0x000fc60000800000 */
[----:B0-----:R-:W-:Y:S02]  /*27e0*/  IMAD.MOV.U32 R2, RZ, RZ, R4 ;  /* 0x000000ffff027224 */ /* 0x001fe400078e0004 */
[----:B------:R-:W-:Y:S01]  /*27f0*/  IMAD.MOV.U32 R3, RZ, RZ, R5 ;  /* 0x000000ffff037224 */ /* 0x000fe200078e0005 */
[----:B------:R-:W-:Y:S06]  /*2800*/  BAR.SYNC.DEFER_BLOCKING 0x0 ;  /* 0x0000000000007b1d */ /* 0x000fec0000010000 */
[----:B------:R-:W-:Y:S05]  /*2810*/  @P0 BRA `(.L_x_69) ;  /* 0x0000001400ec0947 */ /* 0x000fea0003800000 */
[----:B------:R-:W0:Y:S01]  /*2820*/  S2UR UR5, SR_CgaCtaId ;  /* 0x00000000000579c3 */ /* 0x000e220000008800 */
[----:B------:R-:W-:Y:S02]  /*2830*/  UMOV UR4, 0x400 ;  /* 0x0000040000047882 */ /* 0x000fe40000000000 */
[----:B0-----:R-:W-:-:S09]  /*2840*/  ULEA UR4, UR5, UR4, 0x18 ;  /* 0x0000000405047291 */ /* 0x001fd2000f8ec0ff */
[----:B------:R-:W0:Y:S04]  /*2850*/  LDS.128 R12, [UR4+0x10] ;  /* 0x00001004ff0c7984 */ /* 0x000e280008000c00 */
[----:B------:R-:W1:Y:S04]  /*2860*/  LDS.128 R4, [UR4+0x20] ;  /* 0x00002004ff047984 */ /* 0x000e680008000c00 */
        /* <DEDUP_REMOVED lines=24> */
.L_x_87:
        /* <DEDUP_REMOVED lines=36> */
[----:B------:R-:W-:Y:S01]  /*2c30*/  VIADD R10, R10, 0x10 ;  /* 0x000000100a0a7836 */ /* 0x000fe20000000000 */
[----:B------:R-:W0:Y:S11]  /*2c40*/  SHFL.DOWN PT, R3, R7, 0x8, R5 ;  /* 0x0900000007037989 */ /* 0x000e3600000e0005 */
[----:B------:R-:W1:Y:S01]  /*2c50*/  @!P0 S2R R9, SR_CgaCtaId ;  /* 0x0000000000098919 */ /* 0x000e620000008800 */
[----:B------:R-:W-:Y:S01]  /*2c60*/  @!P0 MOV R8, 0x400 ;  /* 0x0000040000088802 */ /* 0x000fe20000000f00 */
[----:B0-----:R-:W-:Y:S01]  /*2c70*/  DSETP.GEU.AND P1, PT, R6, R2, PT ;  /* 0x000000020600722a */ /* 0x001fe20003f2e000 */
[----:B------:R-:W-:-:S05]  /*2c80*/  @!P0 SHF.R.U32.HI R6, RZ, 0x2, R0 ;  /* 0x00000002ff068819 */ /* 0x000fca0000011600 */
[----:B------:R-:W-:Y:S02]  /*2c90*/  @!P2 FSEL R4, R2, R4, !P1 ;  /* 0x000000040204a208 */ /* 0x000fe40004800000 */
[----:B------:R-:W-:Y:S02]  /*2ca0*/  @!P2 FSEL R7, R3, R7, !P1 ;  /* 0x000000070307a208 */ /* 0x000fe40004800000 */
[----:B------:R-:W-:Y:S01]  /*2cb0*/  ISETP.GT.AND P2, PT, R10, R5, PT ;  /* 0x000000050a00720c */ /* 0x000fe20003f44270 */
[----:B------:R-:W-:Y:S01]  /*2cc0*/  SHFL.DOWN PT, R2, R4, 0x10, R5 ;  /* 0x0a00000004027989 */ /* 0x000fe200000e0005 */
[----:B------:R-:W-:-:S03]  /*2cd0*/  @!P0 LOP3.LUT R6, R6, 0xf8, RZ, 0xc0, !PT ;  /* 0x000000f806068812 */ /* 0x000fc600078ec0ff */
[----:B------:R0:W2:Y:S01]  /*2ce0*/  SHFL.DOWN PT, R3, R7, 0x10, R5 ;  /* 0x0a00000007037989 */ /* 0x0000a200000e0005 */
        /* <DEDUP_REMOVED lines=11> */
[----:B0-----:R-:W-:Y:S05]  /*2da0*/  @P0 BRA `(.L_x_69) ;  /* 0x0000001000880947 */ /* 0x001fea0003800000 */
        /* <DEDUP_REMOVED lines=59> */
.L_x_78:
[----:B------:R-:W0:Y:S01]  /*3160*/  S2R R0, SR_TID.X ;  /* 0x0000000000007919 */ /* 0x000e220000002100 */
[----:B------:R-:W1:Y:S01]  /*3170*/  LDCU.64 UR8, c[0x0][0x380] ;  /* 0x00007000ff0877ac */ /* 0x000e620008000a00 */
[----:B------:R-:W-:Y:S02]  /*3180*/  IMAD.U32 R19, RZ, RZ, UR16 ;  /* 0x00000010ff137e24 */ /* 0x000fe4000f8e00ff */
[----:B-1----:R-:W-:Y:S02]  /*3190*/  IMAD.U32 R2, RZ, RZ, UR8 ;  /* 0x00000008ff027e24 */ /* 0x002fe4000f8e00ff */
[----:B------:R-:W-:Y:S02]  /*31a0*/  IMAD.U32 R3, RZ, RZ, UR9 ;  /* 0x00000009ff037e24 */ /* 0x000fe4000f8e00ff */
[----:B0-----:R-:W-:-:S04]  /*31b0*/  IMAD R19, R19, 0x800, R0 ;  /* 0x0000080013137824 */ /* 0x001fc800078e0200 */
[----:B------:R-:W-:-:S05]  /*31c0*/  IMAD.WIDE.U32 R18, R19, 0x8, R2 ;  /* 0x0000000813127825 */ /* 0x000fca00078e0002 */
        /* <DEDUP_REMOVED lines=8> */
[----:B------:R-:W-:Y:S01]  /*3250*/  UISETP.GE.U32.AND UP0, UPT, UR13, UR5, UPT ;  /* 0x000000050d00728c */ /* 0x000fe2000bf06070 */
        /* <DEDUP_REMOVED lines=21> */
[----:B------:R-:W-:Y:S06]  /*33b0*/  BRA.U !UP0, `(.L_x_88) ;  /* 0x0000000508dc7547 */ /* 0x000fec000b800000 */
[----:B------:R-:W-:Y:S02]  /*33c0*/  ULEA UR8, UR16, UR5, 0xb ;  /* 0x0000000510087291 */ /* 0x000fe4000f8e58ff */
[----:B------:R-:W-:Y:S02]  /*33d0*/  UIADD3 UR14, UPT, UPT, UR7, -0x800, URZ ;  /* 0xfffff800070e7890 */ /* 0x000fe4000fffe0ff */
[----:B------:R-:W-:Y:S02]  /*33e0*/  UIADD3 UR9, UPT, UPT, UR8, 0x100, URZ ;  /* 0x0000010008097890 */ /* 0x000fe4000fffe0ff */
[----:B------:R-:W-:Y:S02]  /*33f0*/  UISETP.GT.U32.AND UP0, UPT, UR8, UR14, UPT ;  /* 0x0000000e0800728c */ /* 0x000fe4000bf04070 */
[----:B------:R-:W-:Y:S01]  /*3400*/  VIADD R7, R0, UR8 ;  /* 0x0000000800077c36 */ /* 0x000fe20008000000 */
[----:B------:R-:W-:Y:S01]  /*3410*/  UMOV UR4, URZ ;  /* 0x000000ff00047c82 */ /* 0x000fe20008000000 */
[----:B------:R-:W-:-:S05]  /*3420*/  UMOV UR6, UR8 ;  /* 0x0000000800067c82 */ /* 0x000fca0008000000 */
[----:B------:R-:W-:Y:S05]  /*3430*/  BRA.U UP0, `(.L_x_89) ;  /* 0x0000000100b87547 */ /* 0x000fea000b800000 */
[----:B------:R-:W0:Y:S01]  /*3440*/  LDC.64 R2, c[0x0][0x380] ;  /* 0x0000e000ff027b82 */ /* 0x000e220000000a00 */
[----:B------:R-:W1:Y:S01]  /*3450*/  LDCU UR7, c[0x0][0x3a8] ;  /* 0x00007500ff0777ac */ /* 0x000e620008000800 */
[----:B------:R-:W-:Y:S01]  /*3460*/  NOP ;  /* 0x0000000000007918 */ /* 0x000fe20000000000 */
.L_x_90:
[----:B------:R-:W-:-:S04]  /*3470*/  VIADD R23, R0, UR6 ;  /* 0x0000000600177c36 */ /* 0x000fc80008000000 */
[----:B0-----:R-:W-:-:S05]  /*3480*/  IMAD.WIDE.U32 R22, R23, 0x8, R2 ;  /* 0x0000000817167825 */ /* 0x001fca00078e0002 */
[----:B------:R-:W2:Y:S04]  /*3490*/  LDG.E.64.CONSTANT R24, desc[UR10][R22.64] ;  /* 0x0000000a16187981 */ /* 0x000ea8000c1e9b00 */
[----:B------:R-:W3:Y:S04]  /*34a0*/  LDG.E.64.CONSTANT R18, desc[UR10][R22.64+0x800] ;  /* 0x0008000a16127981 */ /* 0x000ee8000c1e9b00 */
[----:B------:R-:W4:Y:S04]  /*34b0*/  LDG.E.64.CONSTANT R16, desc[UR10][R22.64+0x1000] ;  /* 0x0010000a16107981 */ /* 0x000f28000c1e9b00 */
[----:B------:R-:W5:Y:S04]  /*34c0*/  LDG.E.64.CONSTANT R14, desc[UR10][R22.64+0x1800] ;  /* 0x0018000a160e7981 */ /* 0x000f68000c1e9b00 */
[----:B------:R-:W5:Y:S04]  /*34d0*/  LDG.E.64.CONSTANT R12, desc[UR10][R22.64+0x2000] ;  /* 0x0020000a160c7981 */ /* 0x000f68000c1e9b00 */
[----:B------:R-:W5:Y:S04]  /*34e0*/  LDG.E.64.CONSTANT R10, desc[UR10][R22.64+0x2800] ;  /* 0x0028000a160a7981 */ /* 0x000f68000c1e9b00 */
[----:B------:R-:W5:Y:S04]  /*34f0*/  LDG.E.64.CONSTANT R8, desc[UR10][R22.64+0x3000] ;  /* 0x0030000a16087981 */ /* 0x000f68000c1e9b00 */
[----:B------:R-:W5:Y:S01]  /*3500*/  LDG.E.64.CONSTANT R20, desc[UR10][R22.64+0x3800] ;  /* 0x0038000a16147981 */ /* 0x000f62000c1e9b00 */
[----:B-1----:R-:W-:-:S04]  /*3510*/  UIADD3 UR12, UPT, UPT, -UR6, UR7, URZ ;  /* 0x00000007060c7290 */ /* 0x002fc8000fffe1ff */
        /* <DEDUP_REMOVED lines=32> */
.L_x_89:
[----:B------:R-:W-:-:S09]  /*3720*/  UISETP.GE.U32.AND UP0, UPT, UR6, UR7, UPT ;  /* 0x000000070600728c */ /* 0x000fd2000bf06070 */
[----:B------:R-:W-:Y:S05]  /*3730*/  BRA.U UP0, `(.L_x_88) ;  /* 0x0000000100fc7547 */ /* 0x000fea000b800000 */
[----:B------:R-:W-:Y:S01]  /*3740*/  UIADD3 UR5, UPT, UPT, -UR6, UR7, URZ ;  /* 0x0000000706057290 */ /* 0x000fe2000fffe1ff */
[----:B------:R-:W-:Y:S05]  /*3750*/  BSSY.RECONVERGENT B1, `(.L_x_88) ;  /* 0x000003d000017945 */ /* 0x000fea0003800200 */
[----:B------:R-:W-:-:S13]  /*3760*/  ISETP.GE.AND P0, PT, R0, UR5, PT ;  /* 0x0000000500007c0c */ /* 0x000fda000bf06270 */
[----:B------:R-:W-:Y:S05]  /*3770*/  @P0 BRA `(.L_x_91) ;  /* 0x0000000000e80947 */ /* 0x000fea0003800000 */
[----:B------:R-:W0:Y:S01]  /*3780*/  LDC R10, c[0x0][0x3ac] ;  /* 0x0000eb00ff0a7b82 */ /* 0x000e220000000800 */
[----:B------:R-:W-:Y:S01]  /*3790*/  LOP3.LUT R6, RZ, R0, RZ, 0x33, !PT ;  /* 0x00000000ff067212 */ /* 0x000fe200078e33ff */
[----:B------:R-:W-:Y:S04]  /*37a0*/  BSSY.RECONVERGENT B2, `(.L_x_92) ;  /* 0x0000018000027945 */ /* 0x000fe80003800200 */
[----:B------:R-:W-:-:S04]  /*37b0*/  VIADD R8, R6, UR7 ;  /* 0x0000000706087c36 */ /* 0x000fc80008000000 */
[----:B------:R-:W-:Y:S02]  /*37c0*/  VIADD R9, R8, -UR8 ;  /* 0x8000000808097c36 */ /* 0x000fe40008000000 */
[----:B0-----:R-:W-:Y:S01]  /*37d0*/  IMAD R6, R10, UR4, RZ ;  /* 0x000000040a067c24 */ /* 0x001fe2000f8e02ff */
[C---:B------:R-:W-:Y:S02]  /*37e0*/  LOP3.LUT R10, R8.reuse, 0x300, RZ, 0xc0, !PT ;  /* 0x00000300080a7812 */ /* 0x040fe400078ec0ff */
[----:B------:R-:W-:Y:S01]  /*37f0*/  LEA.HI R8, R8, 0x1, RZ, 0x18 ;  /* 0x0000000108087811 */ /* 0x000fe200078fc0ff */
[----:B------:R-:W-:Y:S01]  /*3800*/  IMAD R6, R6, -0x800, R9 ;  /* 0xfffff80006067824 */ /* 0x000fe200078e0209 */
[----:B------:R-:W-:Y:S01]  /*3810*/  ISETP.NE.AND P0, PT, R10, 0x300, PT ;  /* 0x000003000a00780c */ /* 0x000fe20003f05270 */
[----:B------:R-:W-:-:S03]  /*3820*/  IMAD.MOV.U32 R10, RZ, RZ, R0 ;  /* 0x000000ffff0a7224 */ /* 0x000fc600078e0000 */
[----:B------:R-:W-:-:S09]  /*3830*/  ISETP.GE.U32.AND P2, PT, R6, 0x300, PT ;  /* 0x000003000600780c */ /* 0x000fd20003f46070 */
[----:B------:R-:W-:Y:S05]  /*3840*/  @!P0 BRA `(.L_x_93) ;  /* 0x0000000000348947 */ /* 0x000fea0003800000 */
[----:B------:R-:W-:Y:S01]  /*3850*/  LOP3.LUT R8, R8, 0x3, RZ, 0xc0, !PT ;  /* 0x0000000308087812 */ /* 0x000fe200078ec0ff */
[----:B------:R-:W-:-:S04]  /*3860*/  IMAD.MOV.U32 R10, RZ, RZ, R0 ;  /* 0x000000ffff0a7224 */ /* 0x000fc800078e0000 */
[----:B------:R-:W-:-:S07]  /*3870*/  IMAD.MOV R6, RZ, RZ, -R8 ;  /* 0x000000ffff067224 */ /* 0x000fce00078e0a08 */
.L_x_94:
        /* <DEDUP_REMOVED lines=10> */
.L_x_93:
[----:B------:R-:W-:Y:S05]  /*3920*/  BSYNC.RECONVERGENT B2 ;  /* 0x0000000000027941 */ /* 0x000fea0003800200 */
.L_x_92:
[----:B------:R-:W-:Y:S05]  /*3930*/  @!P2 BRA `(.L_x_91) ;  /* 0x000000000078a947 */ /* 0x000fea0003800000 */
[C---:B------:R-:W-:Y:S02]  /*3940*/  VIADD R6, R10.reuse, 0x200 ;  /* 0x000002000a067836 */ /* 0x040fe40000000000 */
[----:B------:R-:W-:-:S07]  /*3950*/  VIADD R7, R10, UR9 ;  /* 0x000000090a077c36 */ /* 0x000fce0008000000 */
.L_x_95:
[----:B------:R-:W-:-:S04]  /*3960*/  VIADD R9, R7, 0xffffff00 ;  /* 0xffffff0007097836 */ /* 0x000fc80000000000 */
[----:B------:R-:W-:-:S06]  /*3970*/  IMAD.WIDE.U32 R8, R9, 0x8, R2 ;  /* 0x0000000809087825 */ /* 0x000fcc00078e0002 */
        /* <DEDUP_REMOVED lines=11> */
[----:B------:R-:W-:Y:S01]  /*3a30*/  FSEL R4, R8, R4, !P0 ;  /* 0x0000000408047208 */ /* 0x000fe20004000000 */
[C---:B------:R-:W-:Y:S01]  /*3a40*/  VIADD R8, R6.reuse, 0x200 ;  /* 0x0000020006087836 */ /* 0x040fe20000000000 */
[----:B------:R-:W-:Y:S01]  /*3a50*/  FSEL R5, R9, R5, !P0 ;  /* 0x0000000509057208 */ /* 0x000fe20004000000 */
[----:B------:R-:W-:-:S05]  /*3a60*/  VIADD R6, R6, 0x400 ;  /* 0x0000040006067836 */ /* 0x000fca0000000000 */
        /* <DEDUP_REMOVED lines=11> */
.L_x_91:
[----:B------:R-:W-:Y:S05]  /*3b20*/  BSYNC.RECONVERGENT B1 ;  /* 0x0000000000017941 */ /* 0x000fea0003800200 */
.L_x_88:
        /* <DEDUP_REMOVED lines=49> */
[----:B------:R-:W1:Y:S04]  /*3e40*/  LDS.128 R12, [UR4+0x10] ;  /* 0x00001004ff0c7984 */ /* 0x000e680008000c00 */
[----:B0-----:R-:W0:Y:S04]  /*3e50*/  LDS.128 R4, [UR4+0x20] ;  /* 0x00002004ff047984 */ /* 0x001e280008000c00 */
[----:B------:R-:W2:Y:S01]  /*3e60*/  LDS.128 R8, [UR4+0x30] ;  /* 0x00003004ff087984 */ /* 0x000ea20008000c00 */
[----:B-1----:R-:W-:-:S06]  /*3e70*/  DSETP.GEU.AND P1, PT, R2, R12, PT ;  /* 0x0000000c0200722a */ /* 0x002fcc0003f2e000 */
[----:B------:R-:W-:Y:S02]  /*3e80*/  FSEL R2, R12, R2, !P1 ;  /* 0x000000020c027208 */ /* 0x000fe40004800000 */
[----:B------:R-:W-:-:S06]  /*3e90*/  FSEL R3, R13, R3, !P1 ;  /* 0x000000030d037208 */ /* 0x000fcc0004800000 */
[----:B------:R-:W-:-:S06]  /*3ea0*/  DSETP.GEU.AND P1, PT, R2, R14, PT ;  /* 0x0000000e0200722a */ /* 0x000fcc0003f2e000 */
[----:B------:R-:W-:Y:S02]  /*3eb0*/  FSEL R2, R14, R2, !P1 ;  /* 0x000000020e027208 */ /* 0x000fe40004800000 */
[----:B------:R-:W-:-:S06]  /*3ec0*/  FSEL R3, R15, R3, !P1 ;  /* 0x000000030f037208 */ /* 0x000fcc0004800000 */
[----:B0-----:R-:W-:-:S06]  /*3ed0*/  DSETP.GEU.AND P1, PT, R2, R4, PT ;  /* 0x000000040200722a */ /* 0x001fcc0003f2e000 */
        /* <DEDUP_REMOVED lines=14> */
[----:B------:R-:W-:-:S07]  /*3fc0*/  FSEL R3, R3, R5, !P1 ;  /* 0x0000000503037208 */ /* 0x000fce0004800000 */
.L_x_69:
[----:B01----:R-:W-:Y:S05]  /*3fd0*/  BSYNC.RECONVERGENT B0 ;  /* 0x0000000000007941 */ /* 0x003fea0003800200 */
.L_x_57:
[----:B------:R-:W-:Y:S05]  /*3fe0*/  @P0 EXIT ;  /* 0x000000000000094d */ /* 0x000fea0003800000 */
[----:B------:R-:W0:Y:S02]  /*3ff0*/  LDCU.64 UR4, c[0x0][0x388] ;  /* 0x00007100ff0477ac */ /* 0x000e240008000a00 */
[----:B0-----:R-:W-:-:S06]  /*4000*/  UIMAD.WIDE.U32 UR4, UR16, 0x8, UR4 ;  /* 0x00000008100478a5 */ /* 0x001fcc000f8e0004 */
[----:B--2---:R-:W-:Y:S02]  /*4010*/  IMAD.U32 R4, RZ, RZ, UR4 ;  /* 0x00000004ff047e24 */ /* 0x004fe4000f8e00ff */
[----:B------:R-:W-:-:S05]  /*4020*/  IMAD.U32 R5, RZ, RZ, UR5 ;  /* 0x00000005ff057e24 */ /* 0x000fca000f8e00ff */
[----:B------:R-:W-:Y:S01]  /*4030*/  STG.E.64 desc[UR10][R4.64], R2 ;  /* 0x0000000204007986 */ /* 0x000fe2000c101b0a */
[----:B------:R-:W-:Y:S05]  /*4040*/  EXIT ;  /* 0x000000000000794d */ /* 0x000fea0003800000 */
.L_x_96:
        /* <DEDUP_REMOVED lines=11> */
.L_x_150:


//--------------------- .text._ZN3cub18CUB_300001_SM_10006detail6reduce28DeviceReduceSingleTileKernelINS2_10policy_hubIdjN4cuda3__47maximumIvEEE10Policy1000EPdSB_jS8_ddNS5_3std3__410__identityEEEvT0_T1_T2_T3_T4_T6_ --------------------------
	.section	.text._ZN3cub18CUB_300001_SM_10006detail6reduce28DeviceReduceSingleTileKernelINS2_10policy_hubIdjN4cuda3__47maximumIvEEE10Policy1000EPdSB_jS8_ddNS5_3std3__410__identityEEEvT0_T1_T2_T3_T4_T6_,"ax",@progbits
	.align	128
        .global         _ZN3cub18CUB_300001_SM_10006detail6reduce28DeviceReduceSingleTileKernelINS2_10policy_hubIdjN4cuda3__47maximumIvEEE10Policy1000EPdSB_jS8_ddNS5_3std3__410__identityEEEvT0_T1_T2_T3_T4_T6_
        .type           _ZN3cub18CUB_300001_SM_10006detail6reduce28DeviceReduceSingleTileKernelINS2_10policy_hubIdjN4cuda3__47maximumIvEEE10Policy1000EPdSB_jS8_ddNS5_3std3__410__identityEEEvT0_T1_T2_T3_T4_T6_,@function
        .size           _ZN3cub18CUB_300001_SM_10006detail6reduce28DeviceReduceSingleTileKernelINS2_10policy_hubIdjN4cuda3__47maximumIvEEE10Policy1000EPdSB_jS8_ddNS5_3std3__410__identityEEEvT0_T1_T2_T3_T4_T6_,(.L_x_151 - _ZN3cub18CUB_300001_SM_10006detail6reduce28DeviceReduceSingleTileKernelINS2_10policy_hubIdjN4cuda3__47maximumIvEEE10Policy1000EPdSB_jS8_ddNS5_3std3__410__identityEEEvT0_T1_T2_T3_T4_T6_)
        .other          _ZN3cub18CUB_300001_SM_10006detail6reduce28DeviceReduceSingleTileKernelINS2_10policy_hubIdjN4cuda3__47maximumIvEEE10Policy1000EPdSB_jS8_ddNS5_3std3__410__identityEEEvT0_T1_T2_T3_T4_T6_,@"STO_CUDA_ENTRY STV_DEFAULT"
_ZN3cub18CUB_300001_SM_10006detail6reduce28DeviceReduceSingleTileKernelINS2_10policy_hubIdjN4cuda3__47maximumIvEEE10Policy1000EPdSB_jS8_ddNS5_3std3__410__identityEEEvT0_T1_T2_T3_T4_T6_:
.text._ZN3cub18CUB_300001_SM_10006detail6reduce28DeviceReduceSingleTileKernelINS2_10policy_hubIdjN4cuda3__47maximumIvEEE10Policy1000EPdSB_jS8_ddNS5_3std3__410__identityEEEvT0_T1_T2_T3_T4_T6_:
        /* <DEDUP_REMOVED lines=13> */
.L_x_97:
[----:B------:R-:W0:Y:S01]  /*00d0*/  LDCU UR4, c[0x0][0x380] ;  /* 0x00007000ff0477ac */ /* 0x000e220008000800 */
[----:B------:R-:W-:Y:S01]  /*00e0*/  BSSY.RECONVERGENT B0, `(.L_x_98) ;  /* 0x00004ae000007945 */ /* 0x000fe20003800200 */
[----:B0-----:R-:W-:-:S09]  /*00f0*/  ULOP3.LUT UP0, URZ, UR4, 0x1f, URZ, 0xc0, !UPT ;  /* 0x0000001f04ff7892 */ /* 0x001fd2000f80c0ff */
[----:B------:R-:W-:Y:S05]  /*0100*/  BRA.U UP0, `(.L_x_99) ;  /* 0x0000002500447547 */ /* 0x000fea000b800000 */
[----:B------:R-:W-:-:S13]  /*0110*/  ISETP.GT.U32.AND P0, PT, R0, 0x7ff, PT ;  /* 0x000007ff0000780c */ /* 0x000fda0003f04070 */
[----:B------:R-:W-:Y:S05]  /*0120*/  @P0 BRA `(.L_x_100) ;  /* 0x0000001400f80947 */ /* 0x000fea0003800000 */
[----:B------:R-:W0:Y:S01]  /*0130*/  S2R R3, SR_TID.X ;  /* 0x0000000000037919 */ /* 0x000e220000002100 */
[----:B------:R-:W-:Y:S01]  /*0140*/  BSSY.RECONVERGENT B1, `(.L_x_101) ;  /* 0x0000009000017945 */ /* 0x000fe20003800200 */
[----:B------:R-:W-:Y:S02]  /*0150*/  CS2R R4, SRZ ;  /* 0x0000000000047805 */ /* 0x000fe4000001ff00 */
[----:B0-----:R-:W-:Y:S01]  /*0160*/  ISETP.GE.U32.AND P0, PT, R3, R0, PT ;  /* 0x000000000300720c */ /* 0x001fe20003f06070 */
[----:B------:R-:W-:-:S12]  /*0170*/  IMAD.MOV.U32 R9, RZ, RZ, R3 ;  /* 0x000000ffff097224 */ /* 0x000fd800078e0003 */
[----:B------:R-:W-:Y:S05]  /*0180*/  @P0 BRA `(.L_x_102) ;  /* 0x0000000000100947 */ /* 0x000fea0003800000 */
[----:B------:R-:W0:Y:S02]  /*0190*/  LDC.64 R4, c[0x0][0x380] ;  /* 0x0000e000ff047b82 */ /* 0x000e240000000a00 */
[----:B0-----:R-:W-:-:S06]  /*01a0*/  IMAD.WIDE.U32 R4, R3, 0x8, R4 ;  /* 0x0000000803047825 */ /* 0x001fcc00078e0004 */
[----:B------:R-:W5:Y:S01]  /*01b0*/  LDG.E.64.CONSTANT R4, desc[UR6][R4.64] ;  /* 0x0000000604047981 */ /* 0x000f62000c1e9b00 */
[----:B------:R-:W-:-:S07]  /*01c0*/  VIADD R9, R3, 0x100 ;  /* 0x0000010003097836 */ /* 0x000fce0000000000 */
.L_x_102:
[----:B------:R-:W-:Y:S05]  /*01d0*/  BSYNC.RECONVERGENT B1 ;  /* 0x0000000000017941 */ /* 0x000fea0003800200 */
.L_x_101:
[----:B------:R-:W-:Y:S01]  /*01e0*/  ISETP.GE.U32.AND P0, PT, R9, R0, PT ;  /* 0x000000000900720c */ /* 0x000fe20003f06070 */
        /* <DEDUP_REMOVED lines=16> */
.L_x_107:
        /* <DEDUP_REMOVED lines=12> */
.L_x_106:
[----:B------:R-:W-:Y:S05]  /*03b0*/  BSYNC.RECONVERGENT B2 ;  /* 0x0000000000027941 */ /* 0x000fea0003800200 */
.L_x_105:
[----:B------:R-:W-:Y:S05]  /*03c0*/  @!P0 BRA `(.L_x_104) ;  /* 0x0000000800288947 */ /* 0x000fea0003800000 */
[----:B------:R-:W0:Y:S01]  /*03d0*/  LDC.64 R6, c[0x0][0x380] ;  /* 0x0000e000ff067b82 */ /* 0x000e220000000a00 */
[----:B------:R-:W-:Y:S01]  /*03e0*/  IMAD.IADD R2, R0, 0x1, -R9 ;  /* 0x0000000100027824 */ /* 0x000fe200078e0a09 */
[----:B------:R-:W-:Y:S01]  /*03f0*/  BSSY.RECONVERGENT B2, `(.L_x_108) ;  /* 0x000004c000027945 */ /* 0x000fe20003800200 */
[----:B------:R-:W-:-:S03]  /*0400*/  PLOP3.LUT P0, PT, PT, PT, PT, 0x80, 0x8 ;  /* 0x000000000008781c */ /* 0x000fc60003f0f070 */
[----:B------:R-:W-:Y:S01]  /*0410*/  ISETP.GT.AND P1, PT, R2, 0xc00, PT ;  /* 0x00000c000200780c */ /* 0x000fe20003f24270 */
[----:B0-----:R-:W-:-:S12]  /*0420*/  IMAD.WIDE.U32 R6, R9, 0x8, R6 ;  /* 0x0000000809067825 */ /* 0x001fd800078e0006 */
[----:B------:R-:W-:Y:S05]  /*0430*/  @!P1 BRA `(.L_x_109) ;  /* 0x00000004001c9947 */ /* 0x000fea0003800000 */
[----:B------:R-:W-:Y:S01]  /*0440*/  PLOP3.LUT P0, PT, PT, PT, PT, 0x8, 0x80 ;  /* 0x000000000080781c */ /* 0x000fe20003f0e170 */
[----:B------:R-:W-:-:S12]  /*0450*/  VIADD R2, R0, 0xfffff400 ;  /* 0xfffff40000027836 */ /* 0x000fd80000000000 */
.L_x_110:
[----:B------:R-:W2:Y:S04]  /*0460*/  LDG.E.64.CONSTANT R40, desc[UR6][R6.64] ;  /* 0x0000000606287981 */ /* 0x000ea8000c1e9b00 */
[----:B------:R-:W3:Y:S04]  /*0470*/  LDG.E.64.CONSTANT R38, desc[UR6][R6.64+0x800] ;  /* 0x0008000606267981 */ /* 0x000ee8000c1e9b00 */
[----:B------:R-:W4:Y:S04]  /*0480*/  LDG.E.64.CONSTANT R36, desc[UR6][R6.64+0x1000] ;  /* 0x0010000606247981 */ /* 0x000f28000c1e9b00 */
        /* <DEDUP_REMOVED lines=12> */
[----:B------:R0:W4:Y:S01]  /*0550*/  LDG.E.64.CONSTANT R10, desc[UR6][R6.64+0x7800] ;  /* 0x00780006060a7981 */ /* 0x000122000c1e9b00 */
[----:B------:R-:W-:-:S05]  /*0560*/  VIADD R9, R9, 0x1000 ;  /* 0x0000100009097836 */ /* 0x000fca0000000000 */
[----:B------:R-:W-:Y:S02]  /*0570*/  ISETP.GE.AND P2, PT, R9, R2, PT ;  /* 0x000000020900720c */ /* 0x000fe40003f46270 */
[----:B0-----:R-:W-:-:S05]  /*0580*/  IADD3 R6, P3, PT, R6, 0x8000, RZ ;  /* 0x0000800006067810 */ /* 0x001fca0007f7e0ff */
[----:B------:R-:W-:Y:S01]  /*0590*/  IMAD.X R7, RZ, RZ, R7, P3 ;  /* 0x000000ffff077224 */ /* 0x000fe200018e0607 */
        /* <DEDUP_REMOVED lines=49> */
.L_x_109:
[----:B------:R-:W-:Y:S05]  /*08b0*/  BSYNC.RECONVERGENT B2 ;  /* 0x0000000000027941 */ /* 0x000fea0003800200 */
.L_x_108:
[----:B------:R-:W-:Y:S01]  /*08c0*/  IMAD.IADD R2, R0, 0x1, -R9 ;  /* 0x0000000100027824 */ /* 0x000fe200078e0a09 */
[----:B------:R-:W-:Y:S04]  /*08d0*/  BSSY.RECONVERGENT B2, `(.L_x_111) ;  /* 0x0000027000027945 */ /* 0x000fe80003800200 */
[----:B------:R-:W-:-:S13]  /*08e0*/  ISETP.GT.AND P1, PT, R2, 0x400, PT ;  /* 0x000004000200780c */ /* 0x000fda0003f24270 */
[----:B------:R-:W-:Y:S05]  /*08f0*/  @!P1 BRA `(.L_x_112) ;  /* 0x0000000000909947 */ /* 0x000fea0003800000 */
[----:B------:R-:W2:Y:S04]  /*0900*/  LDG.E.64.CONSTANT R12, desc[UR6][R6.64] ;  /* 0x00000006060c7981 */ /* 0x000ea8000c1e9b00 */
[----:B------:R-:W3:Y:S04]  /*0910*/  LDG.E.64.CONSTANT R14, desc[UR6][R6.64+0x800] ;  /* 0x00080006060e7981 */ /* 0x000ee8000c1e9b00 */
[----:B------:R-:W4:Y:S04]  /*0920*/  LDG.E.64.CONSTANT R16, desc[UR6][R6.64+0x1000] ;  /* 0x0010000606107981 */ /* 0x000f28000c1e9b00 */
[----:B------:R-:W4:Y:S04]  /*0930*/  LDG.E.64.CONSTANT R18, desc[UR6][R6.64+0x1800] ;  /* 0x0018000606127981 */ /* 0x000f28000c1e9b00 */
[----:B------:R-:W4:Y:S04]  /*0940*/  LDG.E.64.CONSTANT R20, desc[UR6][R6.64+0x2000] ;  /* 0x0020000606147981 */ /* 0x000f28000c1e9b00 */
[----:B------:R-:W4:Y:S04]  /*0950*/  LDG.E.64.CONSTANT R22, desc[UR6][R6.64+0x2800] ;  /* 0x0028000606167981 */ /* 0x000f28000c1e9b00 */
[----:B------:R-:W4:Y:S04]  /*0960*/  LDG.E.64.CONSTANT R24, desc[UR6][R6.64+0x3000] ;  /* 0x0030000606187981 */ /* 0x000f28000c1e9b00 */
[----:B------:R0:W4:Y:S01]  /*0970*/  LDG.E.64.CONSTANT R10, desc[UR6][R6.64+0x3800] ;  /* 0x00380006060a7981 */ /* 0x000122000c1e9b00 */
[----:B------:R-:W-:Y:S01]  /*0980*/  VIADD R9, R9, 0x800 ;  /* 0x0000080009097836 */ /* 0x000fe20000000000 */
        /* <DEDUP_REMOVED lines=27> */
.L_x_112:
[----:B------:R-:W-:Y:S05]  /*0b40*/  BSYNC.RECONVERGENT B2 ;  /* 0x0000000000027941 */ /* 0x000fea0003800200 */
.L_x_111:
[----:B------:R-:W-:-:S13]  /*0b50*/  ISETP.LT.OR P0, PT, R9, R0, P0 ;  /* 0x000000000900720c */ /* 0x000fda0000701670 */
[----:B------:R-:W-:Y:S05]  /*0b60*/  @!P0 BRA `(.L_x_104) ;  /* 0x0000000000408947 */ /* 0x000fea0003800000 */
        /* <DEDUP_REMOVED lines=16> */
.L_x_104:
[----:B------:R-:W-:Y:S05]  /*0c70*/  BSYNC.RECONVERGENT B1 ;  /* 0x0000000000017941 */ /* 0x000fea0003800200 */
.L_x_103:
[----:B------:R-:W-:-:S13]  /*0c80*/  ISETP.GE.U32.AND P0, PT, R0, 0x100, PT ;  /* 0x000001000000780c */ /* 0x000fda0003f06070 */
        /* <DEDUP_REMOVED lines=58> */
[----:B-1----:R-:W0:Y:S04]  /*1030*/  LDS.128 R8, [UR4+0x10] ;  /* 0x00001004ff087984 */ /* 0x002e280008000c00 */
        /* <DEDUP_REMOVED lines=25> */
.L_x_113:
[----:B------:R-:W-:Y:S01]  /*11d0*/  LOP3.LUT R2, R3, 0x3e0, RZ, 0xc0, !PT ;  /* 0x000003e003027812 */ /* 0x000fe200078ec0ff */
[----:B------:R-:W0:Y:S03]  /*11e0*/  S2R R10, SR_LANEID ;  /* 0x00000000000a7919 */ /* 0x000e260000000000 */
[----:B------:R-:W-:Y:S01]  /*11f0*/  LOP3.LUT R9, RZ, R2, RZ, 0x33, !PT ;  /* 0x00000002ff097212 */ /* 0x000fe200078e33ff */
[----:B------:R-:W-:-:S04]  /*1200*/  VIADD R7, R2, 0x20 ;  /* 0x0000002002077836 */ /* 0x000fc80000000000 */
[----:B------:R-:W-:Y:S01]  /*1210*/  IMAD.IADD R9, R9, 0x1, R0 ;  /* 0x0000000109097824 */ /* 0x000fe200078e0200 */
[----:B------:R-:W-:-:S04]  /*1220*/  ISETP.GT.U32.AND P0, PT, R7, R0, PT ;  /* 0x000000000700720c */ /* 0x000fc80003f04070 */
        /* <DEDUP_REMOVED lines=60> */
[----:B------:R-:W-:Y:S01]  /*15f0*/  ISETP.GT.U32.AND P2, PT, R0, 0x20, PT ;  /* 0x000000200000780c */ /* 0x000fe20003f44070 */
        /* <DEDUP_REMOVED lines=8> */
[C---:B------:R-:W-:Y:S01]  /*1680*/  ISETP.GT.U32.AND P1, PT, R0.reuse, 0x40, PT ;  /* 0x000000400000780c */ /* 0x040fe20003f24070 */
[----:B------:R-:W-:Y:S01]  /*1690*/  IMAD.MOV.U32 R2, RZ, RZ, R13 ;  /* 0x000000ffff027224 */ /* 0x000fe200078e000d */
[----:B------:R-:W-:Y:S01]  /*16a0*/  ISETP.GT.U32.AND P2, PT, R0, 0x60, PT ;  /* 0x000000600000780c */ /* 0x000fe20003f44070 */
[----:B------:R-:W-:Y:S01]  /*16b0*/  IMAD.MOV.U32 R3, RZ, RZ, R12 ;  /* 0x000000ffff037224 */ /* 0x000fe200078e000c */
[----:B------:R-:W0:Y:S05]  /*16c0*/  LDS.128 R4, [UR4+0x30] ;  /* 0x00003004ff047984 */ /* 0x000e2a0008000c00 */
[----:B------:R-:W-:-:S06]  /*16d0*/  DSETP.GEU.AND P3, PT, R2, R14, PT ;  /* 0x0000000e0200722a */ /* 0x000fcc0003f6e000 */
[----:B------:R-:W-:Y:S02]  /*16e0*/  @P1 FSEL R13, R14, R13, !P3 ;  /* 0x0000000d0e0d1208 */ /* 0x000fe40005800000 */
[----:B------:R-:W-:Y:S02]  /*16f0*/  @P1 FSEL R12, R15, R12, !P3 ;  /* 0x0000000c0f0c1208 */ /* 0x000fe40005800000 */
[----:B------:R-:W-:Y:S01]  /*1700*/  ISETP.GT.U32.AND P1, PT, R0, 0x80, PT ;  /* 0x000000800000780c */ /* 0x000fe20003f24070 */
[----:B------:R-:W-:Y:S02]  /*1710*/  IMAD.MOV.U32 R2, RZ, RZ, R13 ;  /* 0x000000ffff027224 */ /* 0x000fe400078e000d */
[----:B------:R-:W-:-:S06]  /*1720*/  IMAD.MOV.U32 R3, RZ, RZ, R12 ;  /* 0x000000ffff037224 */ /* 0x000fcc00078e000c */
[----:B-1----:R-:W-:Y:S01]  /*1730*/  DSETP.GEU.AND P3, PT, R2, R8, PT ;  /* 0x000000080200722a */ /* 0x002fe20003f6e000 */
[----:B------:R-:W1:Y:S05]  /*1740*/  LDS.64 R2, [UR4+0x40] ;  /* 0x00004004ff027984 */ /* 0x000e6a0008000a00 */
[----:B------:R-:W-:Y:S02]  /*1750*/  @P2 FSEL R13, R8, R13, !P3 ;  /* 0x0000000d080d2208 */ /* 0x000fe40005800000 */
[----:B------:R-:W-:Y:S02]  /*1760*/  @P2 FSEL R12, R9, R12, !P3 ;  /* 0x0000000c090c2208 */ /* 0x000fe40005800000 */
[----:B------:R-:W-:Y:S01]  /*1770*/  ISETP.GT.U32.AND P2, PT, R0, 0xa0, PT ;  /* 0x000000a00000780c */ /* 0x000fe20003f44070 */
[----:B------:R-:W-:-:S02]  /*1780*/  IMAD.MOV.U32 R8, RZ, RZ, R13 ;  /* 0x000000ffff087224 */ /* 0x000fc400078e000d */
[----:B------:R-:W-:-:S06]  /*1790*/  IMAD.MOV.U32 R9, RZ, RZ, R12 ;  /* 0x000000ffff097224 */ /* 0x000fcc00078e000c */
[----:B------:R-:W-:-:S06]  /*17a0*/  DSETP.GEU.AND P3, PT, R8, R10, PT ;  /* 0x0000000a0800722a */ /* 0x000fcc0003f6e000 */
[----:B------:R-:W-:Y:S02]  /*17b0*/  @P1 FSEL R13, R10, R13, !P3 ;  /* 0x0000000d0a0d1208 */ /* 0x000fe40005800000 */
[----:B------:R-:W-:Y:S02]  /*17c0*/  @P1 FSEL R12, R11, R12, !P3 ;  /* 0x0000000c0b0c1208 */ /* 0x000fe40005800000 */
[----:B------:R-:W-:Y:S01]  /*17d0*/  ISETP.GT.U32.AND P1, PT, R0, 0xc0, PT ;  /* 0x000000c00000780c */ /* 0x000fe20003f24070 */
[----:B------:R-:W-:Y:S02]  /*17e0*/  IMAD.MOV.U32 R8, RZ, RZ, R13 ;  /* 0x000000ffff087224 */ /* 0x000fe400078e000d */
[----:B------:R-:W-:-:S06]  /*17f0*/  IMAD.MOV.U32 R9, RZ, RZ, R12 ;  /* 0x000000ffff097224 */ /* 0x000fcc00078e000c */
[----:B0-----:R-:W-:-:S06]  /*1800*/  DSETP.GEU.AND P3, PT, R8, R4, PT ;  /* 0x000000040800722a */ /* 0x001fcc0003f6e000 */
[----:B------:R-:W-:Y:S02]  /*1810*/  @P2 FSEL R13, R4, R13, !P3 ;  /* 0x0000000d040d2208 */ /* 0x000fe40005800000 */
[----:B------:R-:W-:Y:S02]  /*1820*/  @P2 FSEL R12, R5, R12, !P3 ;  /* 0x0000000c050c2208 */ /* 0x000fe40005800000 */
[----:B------:R-:W-:Y:S01]  /*1830*/  ISETP.GT.U32.AND P2, PT, R0, 0xe0, PT ;  /* 0x000000e00000780c */ /* 0x000fe20003f44070 */
        /* <DEDUP_REMOVED lines=13> */
.L_x_100:
[----:B------:R-:W0:Y:S01]  /*1910*/  S2R R4, SR_TID.X ;  /* 0x0000000000047919 */ /* 0x000e220000002100 */
[----:B------:R-:W1:Y:S01]  /*1920*/  LDC.64 R2, c[0x0][0x380] ;  /* 0x0000e000ff027b82 */ /* 0x000e620000000a00 */
[----:B0-----:R-:W-:-:S04]  /*1930*/  IMAD.SHL.U32 R5, R4, 0x4, RZ ;  /* 0x0000000404057824 */ /* 0x001fc800078e00ff */
[----:B-1----:R-:W-:-:S05]  /*1940*/  IMAD.WIDE.U32 R2, R5, 0x8, R2 ;  /* 0x0000000805027825 */ /* 0x002fca00078e0002 */
[----:B------:R-:W2:Y:S04]  /*1950*/  LDG.E.128.CONSTANT R16, desc[UR6][R2.64] ;  /* 0x0000000602107981 */ /* 0x000ea8000c1e9d00 */
[----:B------:R-:W3:Y:S04]  /*1960*/  LDG.E.128.CONSTANT R20, desc[UR6][R2.64+0x10] ;  /* 0x0000100602147981 */ /* 0x000ee8000c1e9d00 */
[----:B------:R-:W4:Y:S04]  /*1970*/  LDG.E.128.CONSTANT R12, desc[UR6][R2.64+0x2000] ;  /* 0x00200006020c7981 */ /* 0x000f28000c1e9d00 */
[----:B------:R-:W5:Y:S01]  /*1980*/  LDG.E.128.CONSTANT R8, desc[UR6][R2.64+0x2010] ;  /* 0x0020100602087981 */ /* 0x000f62000c1e9d00 */
[----:B------:R-:W-:-:S02]  /*1990*/  VIADD R24, R0, 0xfffff800 ;  /* 0xfffff80000187836 */ /* 0x000fc40000000000 */
[----:B------:R-:W-:-:S03]  /*19a0*/  IMAD.MOV.U32 R5, RZ, RZ, 0x800 ;  /* 0x00000800ff057424 */ /* 0x000fc600078e00ff */
[----:B------:R-:W-:Y:S01]  /*19b0*/  ISETP.GE.U32.AND P1, PT, R24, 0x800, PT ;  /* 0x000008001800780c */ /* 0x000fe20003f26070 */
        /* <DEDUP_REMOVED lines=23> */
[----:B------:R-:W-:-:S07]  /*1b30*/  IMAD.MOV.U32 R5, RZ, RZ, 0x800 ;  /* 0x00000800ff057424 */ /* 0x000fce00078e00ff */
.L_x_117:
[----:B------:R-:W-:-:S05]  /*1b40*/  IMAD.WIDE.U32 R26, R5, 0x8, R2 ;  /* 0x00000008051a7825 */ /* 0x000fca00078e0002 */
[----:B------:R-:W2:Y:S04]  /*1b50*/  LDG.E.128.CONSTANT R20, desc[UR6][R26.64] ;  /* 0x000000061a147981 */ /* 0x000ea8000c1e9d00 */
[----:B------:R-:W3:Y:S04]  /*1b60*/  LDG.E.128.CONSTANT R16, desc[UR6][R26.64+0x10] ;  /* 0x000010061a107981 */ /* 0x000ee8000c1e9d00 */
[----:B------:R-:W4:Y:S04]  /*1b70*/  LDG.E.128.CONSTANT R12, desc[UR6][R26.64+0x2000] ;  /* 0x002000061a0c7981 */ /* 0x000f28000c1e9d00 */
[----:B------:R-:W5:Y:S01]  /*1b80*/  LDG.E.128.CONSTANT R8, desc[UR6][R26.64+0x2010] ;  /* 0x002010061a087981 */ /* 0x000f62000c1e9d00 */
        /* <DEDUP_REMOVED lines=20> */
[----:B0-----:R-:W-:Y:S01]  /*1cd0*/  IMAD.IADD R8, R0, 0x1, -R5 ;  /* 0x0000000100087824 */ /* 0x001fe200078e0a05 */
[----:B------:R-:W-:-:S04]  /*1ce0*/  FSEL R7, R9, R7, !P0 ;  /* 0x0000000709077208 */ /* 0x000fc80004000000 */
[----:B------:R-:W-:Y:S02]  /*1cf0*/  ISETP.GE.U32.AND P1, PT, R8, 0x800, PT ;  /* 0x000008000800780c */ /* 0x000fe40003f26070 */
[----:B------:R-:W-:-:S06]  /*1d00*/  DSETP.GEU.AND P0, PT, R6, R10, PT ;  /* 0x0000000a0600722a */ /* 0x000fcc0003f0e000 */
[----:B------:R-:W-:Y:S02]  /*1d10*/  FSEL R6, R10, R6, !P0 ;  /* 0x000000060a067208 */ /* 0x000fe40004000000 */
[----:B------:R-:W-:-:S03]  /*1d20*/  FSEL R7, R11, R7, !P0 ;  /* 0x000000070b077208 */ /* 0x000fc60004000000 */
[----:B------:R-:W-:Y:S05]  /*1d30*/  @!P1 BRA `(.L_x_116) ;  /* 0x00000004000c9947 */ /* 0x000fea0003800000 */
[----:B------:R-:W-:-:S05]  /*1d40*/  VIADD R5, R5, 0x800 ;  /* 0x0000080005057836 */ /* 0x000fca0000000000 */
[----:B------:R-:W-:-:S13]  /*1d50*/  ISETP.GT.U32.AND P0, PT, R5, R24, PT ;  /* 0x000000180500720c */ /* 0x000fda0003f04070 */
[----:B------:R-:W-:Y:S05]  /*1d60*/  @!P0 BRA `(.L_x_117) ;  /* 0xfffffffc00748947 */ /* 0x000fea000383ffff */
.L_x_115:
[----:B------:R-:W-:-:S13]  /*1d70*/  ISETP.GE.U32.AND P0, PT, R5, R0, PT ;  /* 0x000000000500720c */ /* 0x000fda0003f06070 */
[----:B------:R-:W-:Y:S05]  /*1d80*/  @P0 BRA `(.L_x_116) ;  /* 0x0000000000f80947 */ /* 0x000fea0003800000 */
[----:B------:R-:W-:Y:S01]  /*1d90*/  IMAD.IADD R3, R0, 0x1, -R5 ;  /* 0x0000000100037824 */ /* 0x000fe200078e0a05 */
[----:B------:R-:W-:Y:S04]  /*1da0*/  BSSY.RECONVERGENT B1, `(.L_x_116) ;  /* 0x000003c000017945 */ /* 0x000fe80003800200 */
[----:B------:R-:W-:-:S13]  /*1db0*/  ISETP.GE.AND P0, PT, R4, R3, PT ;  /* 0x000000030400720c */ /* 0x000fda0003f06270 */
[----:B------:R-:W-:Y:S05]  /*1dc0*/  @P0 BRA `(.L_x_118) ;  /* 0x0000000000e40947 */ /* 0x000fea0003800000 */
[----:B------:R-:W-:Y:S01]  /*1dd0*/  LOP3.LUT R2, RZ, R4, RZ, 0x33, !PT ;  /* 0x00000004ff027212 */ /* 0x000fe200078e33ff */
[----:B------:R-:W-:Y:S03]  /*1de0*/  BSSY.RECONVERGENT B2, `(.L_x_119) ;  /* 0x0000017000027945 */ /* 0x000fe60003800200 */
[----:B------:R-:W-:-:S04]  /*1df0*/  IADD3 R2, PT, PT, -R5, R0, R2 ;  /* 0x0000000005027210 */ /* 0x000fc80007ffe102 */
[C---:B------:R-:W-:Y:S02]  /*1e00*/  LOP3.LUT R0, R2.reuse, 0x300, RZ, 0xc0, !PT ;  /* 0x0000030002007812 */ /* 0x040fe400078ec0ff */
[----:B------:R-:W-:Y:S02]  /*1e10*/  ISETP.GE.U32.AND P2, PT, R2, 0x300, PT ;  /* 0x000003000200780c */ /* 0x000fe40003f46070 */
[----:B------:R-:W-:Y:S01]  /*1e20*/  ISETP.NE.AND P0, PT, R0, 0x300, PT ;  /* 0x000003000000780c */ /* 0x000fe20003f05270 */
[----:B------:R-:W-:-:S12]  /*1e30*/  IMAD.MOV.U32 R0, RZ, RZ, R4 ;  /* 0x000000ffff007224 */ /* 0x000fd800078e0004 */
[----:B------:R-:W-:Y:S05]  /*1e40*/  @!P0 BRA `(.L_x_120) ;  /* 0x0000000000408947 */ /* 0x000fea0003800000 */
[----:B------:R-:W0:Y:S01]  /*1e50*/  LDC.64 R10, c[0x0][0x380] ;  /* 0x0000e000ff0a7b82 */ /* 0x000e220000000a00 */
[----:B------:R-:W-:Y:S01]  /*1e60*/  LEA.HI R0, R2, 0x1, RZ, 0x18 ;  /* 0x0000000102007811 */ /* 0x000fe200078fc0ff */
[----:B------:R-:W-:-:S03]  /*1e70*/  IMAD.IADD R13, R4, 0x1, R5 ;  /* 0x00000001040d7824 */ /* 0x000fc600078e0205 */
[----:B------:R-:W-:Y:S01]  /*1e80*/  LOP3.LUT R2, R0, 0x3, RZ, 0xc0, !PT ;  /* 0x0000000300027812 */ /* 0x000fe200078ec0ff */
[----:B------:R-:W-:-:S04]  /*1e90*/  IMAD.MOV.U32 R0, RZ, RZ, R4 ;  /* 0x000000ffff007224 */ /* 0x000fc800078e0004 */
[----:B------:R-:W-:-:S07]  /*1ea0*/  IMAD.MOV R2, RZ, RZ, -R2 ;  /* 0x000000ffff027224 */ /* 0x000fce00078e0a02 */
.L_x_121:
        /* <DEDUP_REMOVED lines=10> */
.L_x_120:
[----:B------:R-:W-:Y:S05]  /*1f50*/  BSYNC.RECONVERGENT B2 ;  /* 0x0000000000027941 */ /* 0x000fea0003800200 */
.L_x_119:
[----:B------:R-:W-:Y:S05]  /*1f60*/  @!P2 BRA `(.L_x_118) ;  /* 0x00000000007ca947 */ /* 0x000fea0003800000 */
[----:B------:R-:W0:Y:S01]  /*1f70*/  LDC.64 R8, c[0x0][0x380] ;  /* 0x0000e000ff087b82 */ /* 0x000e220000000a00 */
[C---:B------:R-:W-:Y:S02]  /*1f80*/  IMAD.IADD R5, R0.reuse, 0x1, R5 ;  /* 0x0000000100057824 */ /* 0x040fe400078e0205 */
[----:B------:R-:W-:-:S07]  /*1f90*/  VIADD R0, R0, 0x200 ;  /* 0x0000020000007836 */ /* 0x000fce0000000000 */
.L_x_122:
        /* <DEDUP_REMOVED lines=11> */
[C---:B------:R-:W-:Y:S02]  /*2050*/  VIADD R2, R0.reuse, 0x200 ;  /* 0x0000020000027836 */ /* 0x040fe40000000000 */
[----:B------:R-:W-:Y:S02]  /*2060*/  VIADD R0, R0, 0x400 ;  /* 0x0000040000007836 */ /* 0x000fe40000000000 */
[----:B------:R-:W-:Y:S01]  /*2070*/  VIADD R5, R5, 0x400 ;  /* 0x0000040005057836 */ /* 0x000fe20000000000 */
[----:B------:R-:W-:Y:S01]  /*2080*/  ISETP.GE.AND P1, PT, R2, R3, PT ;  /* 0x000000030200720c */ /* 0x000fe20003f26270 */
        /* <DEDUP_REMOVED lines=11> */
[----:B------:R-:W-:Y:S01]  /*2140*/  FSEL R7, R17, R7, !P0 ;  /* 0x0000000711077208 */ /* 0x000fe20004000000 */
[----:B------:R-:W-:Y:S06]  /*2150*/  @!P1 BRA `(.L_x_122) ;  /* 0xfffffffc00909947 */ /* 0x000fec000383ffff */
.L_x_118:
[----:B------:R-:W-:Y:S05]  /*2160*/  BSYNC.RECONVERGENT B1 ;  /* 0x0000000000017941 */ /* 0x000fea0003800200 */
.L_x_116:
        /* <DEDUP_REMOVED lines=50> */
[----:B------:R-:W2:Y:S01]  /*2490*/  LDS.128 R12, [UR4+0x20] ;  /* 0x00002004ff0c7984 */ /* 0x000ea20008000c00 */
[----:B-1----:R-:W-:-:S06]  /*24a0*/  DSETP.GEU.AND P1, PT, R6, R8, PT ;  /* 0x000000080600722a */ /* 0x002fcc0003f2e000 */
[----:B0-----:R-:W-:Y:S02]  /*24b0*/  FSEL R2, R8, R6, !P1 ;  /* 0x0000000608027208 */ /* 0x001fe40004800000 */
[----:B------:R-:W-:Y:S02]  /*24c0*/  FSEL R3, R9, R7, !P1 ;  /* 0x0000000709037208 */ /* 0x000fe40004800000 */
[----:B------:R-:W0:Y:S04]  /*24d0*/  LDS.128 R4, [UR4+0x30] ;  /* 0x00003004ff047984 */ /* 0x000e280008000c00 */
[----:B------:R-:W-:-:S06]  /*24e0*/  DSETP.GEU.AND P1, PT, R2, R10, PT ;  /* 0x0000000a0200722a */ /* 0x000fcc0003f2e000 */
[----:B------:R-:W-:Y:S02]  /*24f0*/  FSEL R2, R10, R2, !P1 ;  /* 0x000000020a027208 */ /* 0x000fe40004800000 */
[----:B------:R-:W-:-:S06]  /*2500*/  FSEL R3, R11, R3, !P1 ;  /* 0x000000030b037208 */ /* 0x000fcc0004800000 */
[----:B--2---:R-:W-:-:S06]  /*2510*/  DSETP.GEU.AND P1, PT, R2, R12, PT ;  /* 0x0000000c0200722a */ /* 0x004fcc0003f2e000 */
        /* <DEDUP_REMOVED lines=16> */
.L_x_99:
        /* <DEDUP_REMOVED lines=12> */
.L_x_125:
[----:B------:R-:W-:Y:S05]  /*26e0*/  BSYNC.RECONVERGENT B1 ;  /* 0x0000000000017941 */ /* 0x000fea0003800200 */
.L_x_124:
        /* <DEDUP_REMOVED lines=17> */
.L_x_130:
        /* <DEDUP_REMOVED lines=12> */
.L_x_129:
[----:B------:R-:W-:Y:S05]  /*28c0*/  BSYNC.RECONVERGENT B2 ;  /* 0x0000000000027941 */ /* 0x000fea0003800200 */
.L_x_128:
        /* <DEDUP_REMOVED lines=10> */
.L_x_133:
        /* <DEDUP_REMOVED lines=69> */
.L_x_132:
[----:B------:R-:W-:Y:S05]  /*2dc0*/  BSYNC.RECONVERGENT B2 ;  /* 0x0000000000027941 */ /* 0x000fea0003800200 */
.L_x_131:
        /* <DEDUP_REMOVED lines=40> */
.L_x_135:
[----:B------:R-:W-:Y:S05]  /*3050*/  BSYNC.RECONVERGENT B2 ;  /* 0x0000000000027941 */ /* 0x000fea0003800200 */
.L_x_134:
        /* <DEDUP_REMOVED lines=18> */
.L_x_127:
[----:B------:R-:W-:Y:S05]  /*3180*/  BSYNC.RECONVERGENT B1 ;  /* 0x0000000000017941 */ /* 0x000fea0003800200 */
.L_x_126:
        /* <DEDUP_REMOVED lines=60> */
[----:B---3--:R-:W1:Y:S01]  /*3550*/  LDS.128 R12, [UR4+0x20] ;  /* 0x00002004ff0c7984 */ /* 0x008e620008000c00 */
        /* <DEDUP_REMOVED lines=24> */
.L_x_136:
        /* <DEDUP_REMOVED lines=63> */
[----:B----4-:R-:W-:Y:S05]  /*3ad0*/  @P0 BRA `(.L_x_114) ;  /* 0x0000001000380947 */ /* 0x010fea0003800000 */
[----:B------:R-:W0:Y:S01]  /*3ae0*/  S2UR UR5, SR_CgaCtaId ;  /* 0x00000000000579c3 */ /* 0x000e220000008800 */
[----:B------:R-:W-:Y:S01]  /*3af0*/  UMOV UR4, 0x400 ;  /* 0x0000040000047882 */ /* 0x000fe20000000000 */
[C---:B------:R-:W-:Y:S02]  /*3b00*/  ISETP.GT.U32.AND P3, PT, R0.reuse, 0x20, PT ;  /* 0x000000200000780c */ /* 0x040fe40003f64070 */
        /* <DEDUP_REMOVED lines=9> */
[----:B------:R-:W-:Y:S01]  /*3ba0*/  ISETP.GT.U32.AND P1, PT, R0, 0x60, PT ;  /* 0x000000600000780c */ /* 0x000fe20003f24070 */
[----:B------:R-:W-:Y:S01]  /*3bb0*/  IMAD.MOV.U32 R2, RZ, RZ, R13 ;  /* 0x000000ffff027224 */ /* 0x000fe200078e000d */
[----:B------:R-:W0:Y:S01]  /*3bc0*/  LDS.128 R4, [UR4+0x30] ;  /* 0x00003004ff047984 */ /* 0x000e220008000c00 */
[----:B------:R-:W-:-:S06]  /*3bd0*/  IMAD.MOV.U32 R3, RZ, RZ, R12 ;  /* 0x000000ffff037224 */ /* 0x000fcc00078e000c */
        /* <DEDUP_REMOVED lines=36> */
.L_x_123:
[----:B------:R-:W0:Y:S01]  /*3e20*/  S2R R7, SR_TID.X ;  /* 0x0000000000077919 */ /* 0x000e220000002100 */
[----:B------:R-:W1:Y:S02]  /*3e30*/  LDCU.64 UR4, c[0x0][0x380] ;  /* 0x00007000ff0477ac */ /* 0x000e640008000a00 */
[----:B-1----:R-:W-:Y:S02]  /*3e40*/  IMAD.U32 R2, RZ, RZ, UR4 ;  /* 0x00000004ff027e24 */ /* 0x002fe4000f8e00ff */
[----:B------:R-:W-:Y:S02]  /*3e50*/  IMAD.U32 R3, RZ, RZ, UR5 ;  /* 0x00000005ff037e24 */ /* 0x000fe4000f8e00ff */
        /* <DEDUP_REMOVED lines=9> */
[----:B------:R-:W-:-:S05]  /*3ef0*/  VIADD R6, R0, 0xfffff800 ;  /* 0xfffff80000067836 */ /* 0x000fca0000000000 */
[----:B------:R-:W-:Y:S01]  /*3f00*/  ISETP.GE.U32.AND P1, PT, R6, 0x800, PT ;  /* 0x000008000600780c */ /* 0x000fe20003f26070 */
[----:B--2---:R-:W-:-:S06]  /*3f10*/  DSETP.GEU.AND P0, PT, R22, R8, PT ;  /* 0x000000081600722a */ /* 0x004fcc0003f0e000 */
[----:B------:R-:W-:Y:S02]  /*3f20*/  FSEL R8, R8, R22, !P0 ;  /* 0x0000001608087208 */ /* 0x000fe40004000000 */
[----:B------:R-:W-:-:S06]  /*3f30*/  FSEL R9, R9, R23, !P0 ;  /* 0x0000001709097208 */ /* 0x000fcc0004000000 */
[----:B---3--:R-:W-:-:S06]  /*3f40*/  DSETP.GEU.AND P0, PT, R8, R10, PT ;  /* 0x0000000a0800722a */ /* 0x008fcc0003f0e000 */
[----:B------:R-:W-:Y:S02]  /*3f50*/  FSEL R8, R10, R8, !P0 ;  /* 0x000000080a087208 */ /* 0x000fe40004000000 */
[----:B------:R-:W-:Y:S01]  /*3f60*/  FSEL R9, R11, R9, !P0 ;  /* 0x000000090b097208 */ /* 0x000fe20004000000 */
[----:B------:R-:W-:-:S05]  /*3f70*/  IMAD.MOV.U32 R11, RZ, RZ, 0x800 ;  /* 0x00000800ff0b7424 */ /* 0x000fca00078e00ff */
        /* <DEDUP_REMOVED lines=18> */
[----:B------:R-:W1:Y:S02]  /*40a0*/  LDC.64 R2, c[0x0][0x380] ;  /* 0x0000e000ff027b82 */ /* 0x000e640000000a00 */
.L_x_139:
[----:B------:R-:W-:-:S04]  /*40b0*/  IMAD.IADD R17, R7, 0x1, R11 ;  /* 0x0000000107117824 */ /* 0x000fc800078e020b */
[----:B-1----:R-:W-:-:S06]  /*40c0*/  IMAD.WIDE.U32 R16, R17, 0x8, R2 ;  /* 0x0000000811107825 */ /* 0x002fcc00078e0002 */
[----:B------:R-:W2:Y:S01]  /*40d0*/  LDG.E.64.CONSTANT R16, desc[UR6][R16.64] ;  /* 0x0000000610107981 */ /* 0x000ea2000c1e9b00 */
[----:B------:R-:W-:-:S05]  /*40e0*/  IMAD.WIDE.U32 R18, R11, 0x8, R4 ;  /* 0x000000080b127825 */ /* 0x000fca00078e0004 */
[----:B------:R-:W3:Y:S04]  /*40f0*/  LDG.E.64.CONSTANT R20, desc[UR6][R18.64+0x800] ;  /* 0x0008000612147981 */ /* 0x000ee8000c1e9b00 */
[----:B------:R-:W4:Y:S04]  /*4100*/  LDG.E.64.CONSTANT R22, desc[UR6][R18.64+0x1000] ;  /* 0x0010000612167981 */ /* 0x000f28000c1e9b00 */
[----:B------:R-:W5:Y:S04]  /*4110*/  LDG.E.64.CONSTANT R24, desc[UR6][R18.64+0x1800] ;  /* 0x0018000612187981 */ /* 0x000f68000c1e9b00 */
[----:B------:R-:W5:Y:S04]  /*4120*/  LDG.E.64.CONSTANT R26, desc[UR6][R18.64+0x2000] ;  /* 0x00200006121a7981 */ /* 0x000f68000c1e9b00 */
[----:B------:R-:W5:Y:S04]  /*4130*/  LDG.E.64.CONSTANT R28, desc[UR6][R18.64+0x2800] ;  /* 0x00280006121c7981 */ /* 0x000f68000c1e9b00 */
[----:B------:R-:W5:Y:S04]  /*4140*/  LDG.E.64.CONSTANT R14, desc[UR6][R18.64+0x3000] ;  /* 0x00300006120e7981 */ /* 0x000f68000c1e9b00 */
[----:B------:R-:W5:Y:S01]  /*4150*/  LDG.E.64.CONSTANT R12, desc[UR6][R18.64+0x3800] ;  /* 0x00380006120c7981 */ /* 0x000f62000c1e9b00 */
[----:B0-----:R-:W-:-:S05]  /*4160*/  IMAD.IADD R10, R0, 0x1, -R11 ;  /* 0x00000001000a7824 */ /* 0x001fca00078e0a0b */
[----:B------:R-:W-:Y:S01]  /*4170*/  ISETP.GE.U32.AND P1, PT, R10, 0x800, PT ;  /* 0x000008000a00780c */ /* 0x000fe20003f26070 */
        /* <DEDUP_REMOVED lines=26> */
[----:B------:R-:W-:-:S13]  /*4320*/  ISETP.GT.U32.AND P0, PT, R11, R6, PT ;  /* 0x000000060b00720c */ /* 0x000fda0003f04070 */
[----:B------:R-:W-:Y:S05]  /*4330*/  @!P0 BRA `(.L_x_139) ;  /* 0xfffffffc005c8947 */ /* 0x000fea000383ffff */
.L_x_137:
        /* <DEDUP_REMOVED lines=14> */
[----:B------:R-:W-:Y:S01]  /*4420*/  LEA.HI R0, R5, 0x1, RZ, 0x18 ;  /* 0x0000000105007811 */ /* 0x000fe200078fc0ff */
[----:B------:R-:W-:-:S03]  /*4430*/  IMAD.IADD R15, R7, 0x1, R11 ;  /* 0x00000001070f7824 */ /* 0x000fc600078e020b */
[----:B------:R-:W-:Y:S01]  /*4440*/  LOP3.LUT R5, R0, 0x3, RZ, 0xc0, !PT ;  /* 0x0000000300057812 */ /* 0x000fe200078ec0ff */
[----:B------:R-:W-:-:S04]  /*4450*/  IMAD.MOV.U32 R0, RZ, RZ, R7 ;  /* 0x000000ffff007224 */ /* 0x000fc800078e0007 */
[----:B------:R-:W-:-:S07]  /*4460*/  IMAD.MOV R5, RZ, RZ, -R5 ;  /* 0x000000ffff057224 */ /* 0x000fce00078e0a05 */
.L_x_143:
        /* <DEDUP_REMOVED lines=10> */
.L_x_142:
[----:B------:R-:W-:Y:S05]  /*4510*/  BSYNC.RECONVERGENT B2 ;  /* 0x0000000000027941 */ /* 0x000fea0003800200 */
.L_x_141:
[----:B------:R-:W-:Y:S05]  /*4520*/  @!P2 BRA `(.L_x_140) ;  /* 0x000000000078a947 */ /* 0x000fea0003800000 */
[C---:B------:R-:W-:Y:S02]  /*4530*/  IMAD.IADD R5, R0.reuse, 0x1, R11 ;  /* 0x0000000100057824 */ /* 0x040fe400078e020b */
[----:B------:R-:W-:-:S07]  /*4540*/  VIADD R0, R0, 0x200 ;  /* 0x0000020000007836 */ /* 0x000fce0000000000 */
.L_x_144:
[----:B------:R-:W-:-:S04]  /*4550*/  IMAD.WIDE.U32 R10, R5, 0x8, R2 ;  /* 0x00000008050a7825 */ /* 0x000fc800078e0002 */
        /* <DEDUP_REMOVED lines=13> */
[----:B------:R-:W-:Y:S01]  /*4630*/  FSEL R9, R11, R9, !P0 ;  /* 0x000000090b097208 */ /* 0x000fe20004000000 */
[C---:B------:R-:W-:Y:S02]  /*4640*/  VIADD R11, R0.reuse, 0x200 ;  /* 0x00000200000b7836 */ /* 0x040fe40000000000 */
[----:B------:R-:W-:-:S03]  /*4650*/  VIADD R0, R0, 0x400 ;  /* 0x0000040000007836 */ /* 0x000fc60000000000 */
[----:B---3--:R-:W-:Y:S01]  /*4660*/  DSETP.GEU.AND P0, PT, R8, R12, PT ;  /* 0x0000000c0800722a */ /* 0x008fe20003f0e000 */
[----:B------:R-:W-:-:S05]  /*4670*/  ISETP.GE.AND P1, PT, R11, R4, PT ;  /* 0x000000040b00720c */ /* 0x000fca0003f26270 */
        /* <DEDUP_REMOVED lines=9> */
.L_x_140:
[----:B------:R-:W-:Y:S05]  /*4710*/  BSYNC.RECONVERGENT B1 ;  /* 0x0000000000017941 */ /* 0x000fea0003800200 */
.L_x_138:
        /* <DEDUP_REMOVED lines=74> */
.L_x_114:
[----:B------:R-:W-:Y:S05]  /*4bc0*/  BSYNC.RECONVERGENT B0 ;  /* 0x0000000000007941 */ /* 0x000fea0003800200 */
.L_x_98:
[----:B------:R-:W-:Y:S05]  /*4bd0*/  @P0 EXIT ;  /* 0x000000000000094d */ /* 0x000fea0003800000 */
[----:B------:R-:W4:Y:S01]  /*4be0*/  LDCU.64 UR8, c[0x0][0x398] ;  /* 0x00007300ff0877ac */ /* 0x000f220008000a00 */
[----:B01----:R-:W0:Y:S01]  /*4bf0*/  LDC.64 R4, c[0x0][0x388] ;  /* 0x0000e200ff047b82 */ /* 0x003e220000000a00 */
[----:B------:R-:W2:Y:S01]  /*4c00*/  LDCU.64 UR4, c[0x0][0x398] ;  /* 0x00007300ff0477ac */ /* 0x000ea20008000a00 */
[----:B----4-:R-:W-:-:S06]  /*4c10*/  DSETP.GT.AND P0, PT, R6, UR8, PT ;  /* 0x0000000806007e2a */ /* 0x010fcc000bf04000 */
[----:B--23--:R-:W-:Y:S02]  /*4c20*/  FSEL R2, R6, UR4, P0 ;  /* 0x0000000406027c08 */ /* 0x00cfe40008000000 */
[----:B------:R-:W-:-:S05]  /*4c30*/  FSEL R3, R7, UR5, P0 ;  /* 0x0000000507037c08 */ /* 0x000fca0008000000 */
[----:B0-----:R-:W-:Y:S01]  /*4c40*/  STG.E.64 desc[UR6][R4.64], R2 ;  /* 0x0000000204007986 */ /* 0x001fe2000c101b06 */
[----:B------:R-:W-:Y:S05]  /*4c50*/  EXIT ;  /* 0x000000000000794d */ /* 0x000fea0003800000 */
.L_x_145:
        /* <DEDUP_REMOVED lines=10> */
.L_x_151:


//--------------------- .text._ZN3cub18CUB_300001_SM_10006detail11EmptyKernelIvEEvv --------------------------
	.section	.text._ZN3cub18CUB_300001_SM_10006detail11EmptyKernelIvEEvv,"ax",@progbits
	.align	128
        .global         _ZN3cub18CUB_300001_SM_10006detail11EmptyKernelIvEEvv
        .type           _ZN3cub18CUB_300001_SM_10006detail11EmptyKernelIvEEvv,@function
        .size           _ZN3cub18CUB_300001_SM_10006detail11EmptyKernelIvEEvv,(.L_x_152 - _ZN3cub18CUB_300001_SM_10006detail11EmptyKernelIvEEvv)
        .other          _ZN3cub18CUB_300001_SM_10006detail11EmptyKernelIvEEvv,@"STO_CUDA_ENTRY STV_DEFAULT"
_ZN3cub18CUB_300001_SM_10006detail11EmptyKernelIvEEvv:
.text._ZN3cub18CUB_300001_SM_10006detail11EmptyKernelIvEEvv:
[----:B------:R-:W-:Y:S01]  /*0000*/  LDC R1, c[0x0][0x37c] ;  /* 0x0000df00ff017b82 */ /* 0x000fe20000000800 */
[----:B------:R-:W-:Y:S05]  /*0010*/  EXIT ;  /* 0x000000000000794d */ /* 0x000fea0003800000 */
.L_x_146:
        /* <DEDUP_REMOVED lines=14> */
.L_x_152:


//--------------------- .text._Z9get_errorPdS_S_  --------------------------
	.section	.text._Z9get_errorPdS_S_,"ax",@progbits
	.align	128
        .global         _Z9get_errorPdS_S_
        .type           _Z9get_errorPdS_S_,@function
        .size           _Z9get_errorPdS_S_,(.L_x_153 - _Z9get_errorPdS_S_)
        .other          _Z9get_errorPdS_S_,@"STO_CUDA_ENTRY STV_DEFAULT"
_Z9get_errorPdS_S_:
.text._Z9get_errorPdS_S_:
[----:B------:R-:W-:Y:S01]  /*0000*/  LDC R1, c[0x0][0x37c] ;  /* 0x0000df00ff017b82 */ /* 0x000fe20000000800 */
[----:B------:R-:W0:Y:S07]  /*0010*/  S2R R0, SR_TID.X ;  /* 0x0000000000007919 */ /* 0x000e2e0000002100 */
[----:B------:R-:W0:Y:S08]  /*0020*/  S2UR UR4, SR_CTAID.X ;  /* 0x00000000000479c3 */ /* 0x000e300000002500 */
[----:B------:R-:W0:Y:S02]  /*0030*/  LDC R13, c[0x0][0x360] ;  /* 0x0000d800ff0d7b82 */ /* 0x000e240000000800 */
[----:B0-----:R-:W-:-:S05]  /*0040*/  IMAD R13, R13, UR4, R0 ;  /* 0x000000040d0d7c24 */ /* 0x001fca000f8e0200 */
[----:B------:R-:W-:-:S13]  /*0050*/  ISETP.NE.AND P0, PT, R13, RZ, PT ;  /* 0x000000ff0d00720c */ /* 0x000fda0003f05270 */
[----:B------:R-:W-:Y:S05]  /*0060*/  @!P0 EXIT ;  /* 0x000000000000894d */ /* 0x000fea0003800000 */
[----:B------:R-:W0:Y:S01]  /*0070*/  LDC.64 R2, c[0x0][0x388] ;  /* 0x0000e200ff027b82 */ /* 0x000e220000000a00 */
[----:B------:R-:W1:Y:S07]  /*0080*/  LDCU.64 UR4, c[0x0][0x358] ;  /* 0x00006b00ff0477ac */ /* 0x000e6e0008000a00 */
[----:B------:R-:W2:Y:S08]  /*0090*/  LDC.64 R4, c[0x0][0x380] ;  /* 0x0000e000ff047b82 */ /* 0x000eb00000000a00 */
[----:B------:R-:W3:Y:S01]  /*00a0*/  LDC.64 R8, c[0x0][0x390] ;  /* 0x0000e400ff087b82 */ /* 0x000ee20000000a00 */
[----:B0-----:R-:W-:-:S06]  /*00b0*/  IMAD.WIDE.U32 R2, R13, 0x8, R2 ;  /* 0x000000080d027825 */ /* 0x001fcc00078e0002 */
[----:B-1----:R-:W4:Y:S01]  /*00c0*/  LDG.E.64 R2, desc[UR4][R2.64] ;  /* 0x0000000402027981 */ /* 0x002f22000c1e1b00 */
[----:B--2---:R-:W-:-:S06]  /*00d0*/  IMAD.WIDE.U32 R4, R13, 0x8, R4 ;  /* 0x000000080d047825 */ /* 0x004fcc00078e0004 */
[----:B------:R-:W4:Y:S02]  /*00e0*/  LDG.E.64 R4, desc[UR4][R4.64] ;  /* 0x0000000404047981 */ /* 0x000f24000c1e1b00 */
[----:B----4-:R-:W-:-:S08]  /*00f0*/  DADD R6, R2, -R4 ;  /* 0x0000000002067229 */ /* 0x010fd00000000804 */
[----:B------:R-:W-:Y:S01]  /*0100*/  DADD R10, -RZ, |R6| ;  /* 0x00000000ff0a7229 */ /* 0x000fe20000000506 */
[----:B---3--:R-:W-:-:S06]  /*0110*/  IMAD.WIDE.U32 R6, R13, 0x8, R8 ;  /* 0x000000080d067825 */ /* 0x008fcc00078e0008 */
[----:B------:R-:W-:Y:S01]  /*0120*/  STG.E.64 desc[UR4][R6.64], R10 ;  /* 0x0000000a06007986 */ /* 0x000fe2000c101b04 */
[----:B------:R-:W-:Y:S05]  /*0130*/  EXIT ;  /* 0x000000000000794d */ /* 0x000fea0003800000 */
.L_x_147:
        /* <DEDUP_REMOVED lines=12> */
.L_x_153:


//--------------------- .text._Z13heat_equationPdS_di --------------------------
	.section	.text._Z13heat_equationPdS_di,"ax",@progbits
	.align	128
        .global         _Z13heat_equationPdS_di
        .type           _Z13heat_equationPdS_di,@function
        .size           _Z13heat_equationPdS_di,(.L_x_154 - _Z13heat_equationPdS_di)
        .other          _Z13heat_equationPdS_di,@"STO_CUDA_ENTRY STV_DEFAULT"
_Z13heat_equationPdS_di:
.text._Z13heat_equationPdS_di:
[----:B------:R-:W-:Y:S01]  /*0000*/  LDC R1, c[0x0][0x37c] ;  /* 0x0000df00ff017b82 */ /* 0x000fe20000000800 */
[----:B------:R-:W0:Y:S07]  /*0010*/  S2R R5, SR_TID.X ;  /* 0x0000000000057919 */ /* 0x000e2e0000002100 */
[----:B------:R-:W1:Y:S01]  /*0020*/  S2UR UR4, SR_CTAID.X ;  /* 0x00000000000479c3 */ /* 0x000e620000002500 */
[----:B0-----:R-:W-:-:S04]  /*0030*/  ISETP.NE.AND P0, PT, R5, RZ, PT ;  /* 0x000000ff0500720c */ /* 0x001fc80003f05270 */
[----:B-1----:R-:W-:-:S13]  /*0040*/  ISETP.EQ.OR P0, PT, RZ, UR4, !P0 ;  /* 0x00000004ff007c0c */ /* 0x002fda000c702670 */
[----:B------:R-:W-:Y:S05]  /*0050*/  @P0 EXIT ;  /* 0x000000000000094d */ /* 0x000fea0003800000 */
[----:B------:R-:W0:Y:S01]  /*0060*/  LDC R13, c[0x0][0x398] ;  /* 0x0000e600ff0d7b82 */ /* 0x000e220000000800 */
[----:B------:R-:W1:Y:S01]  /*0070*/  LDCU.128 UR8, c[0x0][0x380] ;  /* 0x00007000ff0877ac */ /* 0x000e620008000c00 */
[----:B------:R-:W-:Y:S01]  /*0080*/  UMOV UR5, URZ ;  /* 0x000000ff00057c82 */ /* 0x000fe20008000000 */
[----:B------:R-:W2:Y:S01]  /*0090*/  LDCU.64 UR6, c[0x0][0x358] ;  /* 0x00006b00ff0677ac */ /* 0x000ea20008000a00 */
[----:B0-----:R-:W-:Y:S01]  /*00a0*/  SHF.R.S32.HI R0, RZ, 0x1f, R13 ;  /* 0x0000001fff007819 */ /* 0x001fe2000001140d */
[-C--:B------:R-:W-:Y:S01]  /*00b0*/  IMAD.WIDE.U32 R2, R5, R13.reuse, UR4 ;  /* 0x0000000405027e25 */ /* 0x080fe2000f8e000d */
[----:B------:R-:W-:-:S03]  /*00c0*/  IADD3 R6, P0, PT, RZ, -R13, RZ ;  /* 0x8000000dff067210 */ /* 0x000fc60007f1e0ff */
[----:B------:R-:W-:Y:S02]  /*00d0*/  IMAD R9, R0, R5, RZ ;  /* 0x0000000500097224 */ /* 0x000fe400078e02ff */
[----:B------:R-:W-:Y:S02]  /*00e0*/  IMAD.X R7, RZ, RZ, ~R0, P0 ;  /* 0x000000ffff077224 */ /* 0x000fe400000e0e00 */
[----:B------:R-:W-:Y:S02]  /*00f0*/  IMAD.IADD R3, R3, 0x1, R9 ;  /* 0x0000000103037824 */ /* 0x000fe400078e0209 */
[C---:B------:R-:W-:Y:S02]  /*0100*/  IMAD.SHL.U32 R0, R2.reuse, 0x8, RZ ;  /* 0x0000000802007824 */ /* 0x040fe400078e00ff */
[----:B------:R-:W-:Y:S01]  /*0110*/  IMAD.WIDE.U32 R6, R5, R13, R6 ;  /* 0x0000000d05067225 */ /* 0x000fe200078e0006 */
[----:B------:R-:W-:Y:S02]  /*0120*/  SHF.L.U64.HI R2, R2, 0x3, R3 ;  /* 0x0000000302027819 */ /* 0x000fe40000010203 */
[----:B-1----:R-:W-:-:S02]  /*0130*/  IADD3 R4, P0, PT, R0, UR8, RZ ;  /* 0x0000000800047c10 */ /* 0x002fc4000ff1e0ff */
[----:B------:R-:W-:Y:S02]  /*0140*/  IADD3 R3, P1, PT, R6, UR4, RZ ;  /* 0x0000000406037c10 */ /* 0x000fe4000ff3e0ff */
[----:B------:R-:W-:Y:S02]  /*0150*/  IADD3.X R5, PT, PT, R2, UR9, RZ, P0, !PT ;  /* 0x0000000902057c10 */ /* 0x000fe400087fe4ff */
[----:B------:R-:W-:Y:S01]  /*0160*/  LEA R10, P0, R3, UR8, 0x3 ;  /* 0x00000008030a7c11 */ /* 0x000fe2000f8018ff */
[----:B------:R-:W-:Y:S02]  /*0170*/  IMAD.X R12, R9, 0x1, R7, P1 ;  /* 0x00000001090c7824 */ /* 0x000fe400008e0607 */
[----:B--2---:R-:W2:Y:S04]  /*0180*/  LDG.E.64 R6, desc[UR6][R4.64+0x8] ;  /* 0x0000080604067981 */ /* 0x004ea8000c1e1b00 */
[----:B------:R-:W2:Y:S01]  /*0190*/  LDG.E.64 R8, desc[UR6][R4.64+-0x8] ;  /* 0xfffff80604087981 */ /* 0x000ea2000c1e1b00 */
[----:B------:R-:W-:Y:S01]  /*01a0*/  LEA.HI.X R11, R3, UR9, R12, 0x3, P0 ;  /* 0x00000009030b7c11 */ /* 0x000fe200080f1c0c */
[----:B------:R-:W-:-:S05]  /*01b0*/  IMAD.WIDE R12, R13, 0x8, R4 ;  /* 0x000000080d0c7825 */ /* 0x000fca00078e0204 */
[----:B------:R-:W3:Y:S04]  /*01c0*/  LDG.E.64 R10, desc[UR6][R10.64] ;  /* 0x000000060a0a7981 */ /* 0x000ee8000c1e1b00 */
[----:B------:R-:W4:Y:S01]  /*01d0*/  LDG.E.64 R12, desc[UR6][R12.64] ;  /* 0x000000060c0c7981 */ /* 0x000f22000c1e1b00 */
[----:B--2---:R-:W-:Y:S01]  /*01e0*/  DADD R6, R6, R8 ;  /* 0x0000000006067229 */ /* 0x004fe20000000008 */
[----:B------:R-:W-:-:S04]  /*01f0*/  IADD3 R8, P0, PT, R0, UR10, RZ ;  /* 0x0000000a00087c10 */ /* 0x000fc8000ff1e0ff */
[----:B------:R-:W-:-:S03]  /*0200*/  IADD3.X R9, PT, PT, R2, UR11, RZ, P0, !PT ;  /* 0x0000000b02097c10 */ /* 0x000fc600087fe4ff */
[----:B---3--:R-:W-:-:S08]  /*0210*/  DADD R6, R6, R10 ;  /* 0x0000000006067229 */ /* 0x008fd0000000000a */
[----:B----4-:R-:W-:-:S08]  /*0220*/  DADD R6, R6, R12 ;  /* 0x0000000006067229 */ /* 0x010fd0000000000c */
[----:B------:R-:W-:-:S07]  /*0230*/  DMUL R6, R6, 0.25 ;  /* 0x3fd0000006067828 */ /* 0x000fce0000000000 */
[----:B------:R-:W-:Y:S01]  /*0240*/  STG.E.64 desc[UR6][R8.64], R6 ;  /* 0x0000000608007986 */ /* 0x000fe2000c101b06 */
[----:B------:R-:W-:Y:S05]  /*0250*/  EXIT ;  /* 0x000000000000794d */ /* 0x000fea0003800000 */
.L_x_148:
        /* <DEDUP_REMOVED lines=10> */
.L_x_154:


//--------------------- .nv.shared._ZN3cub18CUB_300001_SM_10006detail6reduce28DeviceReduceSingleTileKernelINS2_10policy_hubIdjN4cuda3__47maximumIvEEE10Policy1000EPdSB_iS8_ddNS5_3std3__410__identityEEEvT0_T1_T2_T3_T4_T6_ --------------------------
	.section	.nv.shared._ZN3cub18CUB_300001_SM_10006detail6reduce28DeviceReduceSingleTileKernelINS2_10policy_hubIdjN4cuda3__47maximumIvEEE10Policy1000EPdSB_iS8_ddNS5_3std3__410__identityEEEvT0_T1_T2_T3_T4_T6_,"aw",@nobits
	.sectionflags	@""
	.align	8
.nv.shared._ZN3cub18CUB_300001_SM_10006detail6reduce28DeviceReduceSingleTileKernelINS2_10policy_hubIdjN4cuda3__47maximumIvEEE10Policy1000EPdSB_iS8_ddNS5_3std3__410__identityEEEvT0_T1_T2_T3_T4_T6_:
	.zero		1104


//--------------------- .nv.shared.reserved.0     --------------------------
	.section	.nv.shared.reserved.0,"aw",@nobits
	.weak		__nv_reservedSMEM_offset_0_alias
	.size		__nv_reservedSMEM_offset_0_alias, 0, 64
	.other		__nv_reservedSMEM_offset_0_alias,@"STO_CUDA_RESERVED_SHARED STV_DEFAULT"
__nv_reservedSMEM_offset_0_alias:
	.zero		0
	.zero		64


//--------------------- .nv.global                --------------------------
	.section	.nv.global,"aw",@nobits
.nv.global:
	.type		_ZN34_INTERNAL_1d69fbc4_4_k_cu_d2da85856thrust24THRUST_300001_SM_1000_NS12placeholders2_5E,@object
	.size		_ZN34_INTERNAL_1d69fbc4_4_k_cu_d2da85856thrust24THRUST_300001_SM_1000_NS12placeholders2_5E,(_ZN34_INTERNAL_1d69fbc4_4_k_cu_d2da85854cuda3std3__45__cpo6cbeginE - _ZN34_INTERNAL_1d69fbc4_4_k_cu_d2da85856thrust24THRUST_300001_SM_1000_NS12placeholders2_5E)
_ZN34_INTERNAL_1d69fbc4_4_k_cu_d2da85856thrust24THRUST_300001_SM_1000_NS12placeholders2_5E:
	.zero		1
	.type		_ZN34_INTERNAL_1d69fbc4_4_k_cu_d2da85854cuda3std3__45__cpo6cbeginE,@object
	.size		_ZN34_INTERNAL_1d69fbc4_4_k_cu_d2da85854cuda3std3__45__cpo6cbeginE,(_ZN34_INTERNAL_1d69fbc4_4_k_cu_d2da85854cuda3std6ranges3__45__cpo6cbeginE - _ZN34_INTERNAL_1d69fbc4_4_k_cu_d2da85854cuda3std3__45__cpo6cbeginE)
_ZN34_INTERNAL_1d69fbc4_4_k_cu_d2da85854cuda3std3__45__cpo6cbeginE:
	.zero		1
	.type		_ZN34_INTERNAL_1d69fbc4_4_k_cu_d2da85854cuda3std6ranges3__45__cpo6cbeginE,@object
	.size		_ZN34_INTERNAL_1d69fbc4_4_k_cu_d2da85854cuda3std6ranges3__45__cpo6cbeginE,(_ZN34_INTERNAL_1d69fbc4_4_k_cu_d2da85854cuda3std3__48in_placeE - _ZN34_INTERNAL_1d69fbc4_4_k_cu_d2da85854cuda3std6ranges3__45__cpo6cbeginE)
_ZN34_INTERNAL_1d69fbc4_4_k_cu_d2da85854cuda3std6ranges3__45__cpo6cbeginE:
	.zero		1
	.type		_ZN34_INTERNAL_1d69fbc4_4_k_cu_d2da85854cuda3std3__48in_placeE,@object
	.size		_ZN34_INTERNAL_1d69fbc4_4_k_cu_d2da85854cuda3std3__48in_placeE,(_ZN34_INTERNAL_1d69fbc4_4_k_cu_d2da85854cuda3std6ranges3__45__cpo4sizeE - _ZN34_INTERNAL_1d69fbc4_4_k_cu_d2da85854cuda3std3__48in_placeE)
_ZN34_INTERNAL_1d69fbc4_4_k_cu_d2da85854cuda3std3__48in_placeE:
	.zero		1
	.type		_ZN34_INTERNAL_1d69fbc4_4_k_cu_d2da85854cuda3std6ranges3__45__cpo4sizeE,@object
	.size		_ZN34_INTERNAL_1d69fbc4_4_k_cu_d2da85854cuda3std6ranges3__45__cpo4sizeE,(_ZN34_INTERNAL_1d69fbc4_4_k_cu_d2da85856thrust24THRUST_300001_SM_1000_NS12placeholders2_9E - _ZN34_INTERNAL_1d69fbc4_4_k_cu_d2da85854cuda3std6ranges3__45__cpo4sizeE)
_ZN34_INTERNAL_1d69fbc4_4_k_cu_d2da85854cuda3std6ranges3__45__cpo4sizeE:
	.zero		1
	.type		_ZN34_INTERNAL_1d69fbc4_4_k_cu_d2da85856thrust24THRUST_300001_SM_1000_NS12placeholders2_9E,@object
	.size		_ZN34_INTERNAL_1d69fbc4_4_k_cu_d2da85856thrust24THRUST_300001_SM_1000_NS12placeholders2_9E,(_ZN34_INTERNAL_1d69fbc4_4_k_cu_d2da85854cuda3std3__45__cpo7crbeginE - _ZN34_INTERNAL_1d69fbc4_4_k_cu_d2da85856thrust24THRUST_300001_SM_1000_NS12placeholders2_9E)
_ZN34_INTERNAL_1d69fbc4_4_k_cu_d2da85856thrust24THRUST_300001_SM_1000_NS12placeholders2_9E:
	.zero		1
	.type		_ZN34_INTERNAL_1d69fbc4_4_k_cu_d2da85854cuda3std3__45__cpo7crbeginE,@object
	.size		_ZN34_INTERNAL_1d69fbc4_4_k_cu_d2da85854cuda3std3__45__cpo7crbeginE,(_ZN34_INTERNAL_1d69fbc4_4_k_cu_d2da85854cuda3std6ranges3__45__cpo4nextE - _ZN34_INTERNAL_1d69fbc4_4_k_cu_d2da85854cuda3std3__45__cpo7crbeginE)
_ZN34_INTERNAL_1d69fbc4_4_k_cu_d2da85854cuda3std3__45__cpo7crbeginE:
	.zero		1
	.type		_ZN34_INTERNAL_1d69fbc4_4_k_cu_d2da85854cuda3std6ranges3__45__cpo4nextE,@object
	.size		_ZN34_INTERNAL_1d69fbc4_4_k_cu_d2da85854cuda3std6ranges3__45__cpo4nextE,(_ZN34_INTERNAL_1d69fbc4_4_k_cu_d2da85854cuda3std6ranges3__45__cpo4swapE - _ZN34_INTERNAL_1d69fbc4_4_k_cu_d2da85854cuda3std6ranges3__45__cpo4nextE)
_ZN34_INTERNAL_1d69fbc4_4_k_cu_d2da85854cuda3std6ranges3__45__cpo4nextE:
	.zero		1
	.type		_ZN34_INTERNAL_1d69fbc4_4_k_cu_d2da85854cuda3std6ranges3__45__cpo4swapE,@object
	.size		_ZN34_INTERNAL_1d69fbc4_4_k_cu_d2da85854cuda3std6ranges3__45__cpo4swapE,(_ZN34_INTERNAL_1d69fbc4_4_k_cu_d2da85856thrust24THRUST_300001_SM_1000_NS12placeholders2_1E - _ZN34_INTERNAL_1d69fbc4_4_k_cu_d2da85854cuda3std6ranges3__45__cpo4swapE)
_ZN34_INTERNAL_1d69fbc4_4_k_cu_d2da85854cuda3std6ranges3__45__cpo4swapE:
	.zero		1
	.type		_ZN34_INTERNAL_1d69fbc4_4_k_cu_d2da85856thrust24THRUST_300001_SM_1000_NS12placeholders2_1E,@object
	.size		_ZN34_INTERNAL_1d69fbc4_4_k_cu_d2da85856thrust24THRUST_300001_SM_1000_NS12placeholders2_1E,(_ZN34_INTERNAL_1d69fbc4_4_k_cu_d2da85856thrust24THRUST_300001_SM_1000_NS12placeholders2_3E - _ZN34_INTERNAL_1d69fbc4_4_k_cu_d2da85856thrust24THRUST_300001_SM_1000_NS12placeholders2_1E)
_ZN34_INTERNAL_1d69fbc4_4_k_cu_d2da85856thrust24THRUST_300001_SM_1000_NS12placeholders2_1E:
	.zero		1
	.type		_ZN34_INTERNAL_1d69fbc4_4_k_cu_d2da85856thrust24THRUST_300001_SM_1000_NS12placeholders2_3E,@object
	.size		_ZN34_INTERNAL_1d69fbc4_4_k_cu_d2da85856thrust24THRUST_300001_SM_1000_NS12placeholders2_3E,(_ZN34_INTERNAL_1d69fbc4_4_k_cu_d2da85854cuda3std3__45__cpo5beginE - _ZN34_INTERNAL_1d69fbc4_4_k_cu_d2da85856thrust24THRUST_300001_SM_1000_NS12placeholders2_3E)
_ZN34_INTERNAL_1d69fbc4_4_k_cu_d2da85856thrust24THRUST_300001_SM_1000_NS12placeholders2_3E:
	.zero		1
	.type		_ZN34_INTERNAL_1d69fbc4_4_k_cu_d2da85854cuda3std3__45__cpo5beginE,@object
	.size		_ZN34_INTERNAL_1d69fbc4_4_k_cu_d2da85854cuda3std3__45__cpo5beginE,(_ZN34_INTERNAL_1d69fbc4_4_k_cu_d2da85854cuda3std6ranges3__45__cpo5beginE - _ZN34_INTERNAL_1d69fbc4_4_k_cu_d2da85854cuda3std3__45__cpo5beginE)
_ZN34_INTERNAL_1d69fbc4_4_k_cu_d2da85854cuda3std3__45__cpo5beginE:
	.zero		1
	.type		_ZN34_INTERNAL_1d69fbc4_4_k_cu_d2da85854cuda3std6ranges3__45__cpo5beginE,@object
	.size		_ZN34_INTERNAL_1d69fbc4_4_k_cu_d2da85854cuda3std6ranges3__45__cpo5beginE,(_ZN34_INTERNAL_1d69fbc4_4_k_cu_d2da85854cuda3std3__436_GLOBAL__N__1d69fbc4_4_k_cu_d2da85856ignoreE - _ZN34_INTERNAL_1d69fbc4_4_k_cu_d2da85854cuda3std6ranges3__45__cpo5beginE)
_ZN34_INTERNAL_1d69fbc4_4_k_cu_d2da85854cuda3std6ranges3__45__cpo5beginE:
	.zero		1
	.type		_ZN34_INTERNAL_1d69fbc4_4_k_cu_d2da85854cuda3std3__436_GLOBAL__N__1d69fbc4_4_k_cu_d2da85856ignoreE,@object
	.size		_ZN34_INTERNAL_1d69fbc4_4_k_cu_d2da85854cuda3std3__436_GLOBAL__N__1d69fbc4_4_k_cu_d2da85856ignoreE,(_ZN34_INTERNAL_1d69fbc4_4_k_cu_d2da85854cuda3std6ranges3__45__cpo4dataE - _ZN34_INTERNAL_1d69fbc4_4_k_cu_d2da85854cuda3std3__436_GLOBAL__N__1d69fbc4_4_k_cu_d2da85856ignoreE)
_ZN34_INTERNAL_1d69fbc4_4_k_cu_d2da85854cuda3std3__436_GLOBAL__N__1d69fbc4_4_k_cu_d2da85856ignoreE:
	.zero		1
	.type		_ZN34_INTERNAL_1d69fbc4_4_k_cu_d2da85854cuda3std6ranges3__45__cpo4dataE,@object
	.size		_ZN34_INTERNAL_1d69fbc4_4_k_cu_d2da85854cuda3std6ranges3__45__cpo4dataE,(_ZN34_INTERNAL_1d69fbc4_4_k_cu_d2da85856thrust24THRUST_300001_SM_1000_NS12placeholders2_7E - _ZN34_INTERNAL_1d69fbc4_4_k_cu_d2da85854cuda3std6ranges3__45__cpo4dataE)
_ZN34_INTERNAL_1d69fbc4_4_k_cu_d2da85854cuda3std6ranges3__45__cpo4dataE:
	.zero		1
	.type		_ZN34_INTERNAL_1d69fbc4_4_k_cu_d2da85856thrust24THRUST_300001_SM_1000_NS12placeholders2_7E,@object
	.size		_ZN34_INTERNAL_1d69fbc4_4_k_cu_d2da85856thrust24THRUST_300001_SM_1000_NS12placeholders2_7E,(_ZN34_INTERNAL_1d69fbc4_4_k_cu_d2da85854cuda3std3__45__cpo6rbeginE - _ZN34_INTERNAL_1d69fbc4_4_k_cu_d2da85856thrust24THRUST_300001_SM_1000_NS12placeholders2_7E)
_ZN34_INTERNAL_1d69fbc4_4_k_cu_d2da85856thrust24THRUST_300001_SM_1000_NS12placeholders2_7E:
	.zero		1
	.type		_ZN34_INTERNAL_1d69fbc4_4_k_cu_d2da85854cuda3std3__45__cpo6rbeginE,@object
	.size		_ZN34_INTERNAL_1d69fbc4_4_k_cu_d2da85854cuda3std3__45__cpo6rbeginE,(_ZN34_INTERNAL_1d69fbc4_4_k_cu_d2da85854cuda3std6ranges3__45__cpo7advanceE - _ZN34_INTERNAL_1d69fbc4_4_k_cu_d2da85854cuda3std3__45__cpo6rbeginE)
_ZN34_INTERNAL_1d69fbc4_4_k_cu_d2da85854cuda3std3__45__cpo6rbeginE:
	.zero		1
	.type		_ZN34_INTERNAL_1d69fbc4_4_k_cu_d2da85854cuda3std6ranges3__45__cpo7advanceE,@object
	.size		_ZN34_INTERNAL_1d69fbc4_4_k_cu_d2da85854cuda3std6ranges3__45__cpo7advanceE,(_ZN34_INTERNAL_1d69fbc4_4_k_cu_d2da85854cuda3std3__47nulloptE - _ZN34_INTERNAL_1d69fbc4_4_k_cu_d2da85854cuda3std6ranges3__45__cpo7advanceE)
_ZN34_INTERNAL_1d69fbc4_4_k_cu_d2da85854cuda3std6ranges3__45__cpo7advanceE:
	.zero		1
	.type		_ZN34_INTERNAL_1d69fbc4_4_k_cu_d2da85854cuda3std3__47nulloptE,@object
	.size		_ZN34_INTERNAL_1d69fbc4_4_k_cu_d2da85854cuda3std3__47nulloptE,(_ZN34_INTERNAL_1d69fbc4_4_k_cu_d2da85854cuda3std6ranges3__45__cpo8distanceE - _ZN34_INTERNAL_1d69fbc4_4_k_cu_d2da85854cuda3std3__47nulloptE)
_ZN34_INTERNAL_1d69fbc4_4_k_cu_d2da85854cuda3std3__47nulloptE:
	.zero		1
	.type		_ZN34_INTERNAL_1d69fbc4_4_k_cu_d2da85854cuda3std6ranges3__45__cpo8distanceE,@object
	.size		_ZN34_INTERNAL_1d69fbc4_4_k_cu_d2da85854cuda3std6ranges3__45__cpo8distanceE,(_ZN34_INTERNAL_1d69fbc4_4_k_cu_d2da85856thrust24THRUST_300001_SM_1000_NS12placeholders2_6E - _ZN34_INTERNAL_1d69fbc4_4_k_cu_d2da85854cuda3std6ranges3__45__cpo8distanceE)
_ZN34_INTERNAL_1d69fbc4_4_k_cu_d2da85854cuda3std6ranges3__45__cpo8distanceE:
	.zero		1
	.type		_ZN34_INTERNAL_1d69fbc4_4_k_cu_d2da85856thrust24THRUST_300001_SM_1000_NS12placeholders2_6E,@object
	.size		_ZN34_INTERNAL_1d69fbc4_4_k_cu_d2da85856thrust24THRUST_300001_SM_1000_NS12placeholders2_6E,(_ZN34_INTERNAL_1d69fbc4_4_k_cu_d2da85854cuda3std3__45__cpo4cendE - _ZN34_INTERNAL_1d69fbc4_4_k_cu_d2da85856thrust24THRUST_300001_SM_1000_NS12placeholders2_6E)
_ZN34_INTERNAL_1d69fbc4_4_k_cu_d2da85856thrust24THRUST_300001_SM_1000_NS12placeholders2_6E:
	.zero		1
	.type		_ZN34_INTERNAL_1d69fbc4_4_k_cu_d2da85854cuda3std3__45__cpo4cendE,@object
	.size		_ZN34_INTERNAL_1d69fbc4_4_k_cu_d2da85854cuda3std3__45__cpo4cendE,(_ZN34_INTERNAL_1d69fbc4_4_k_cu_d2da85854cuda3std6ranges3__45__cpo4cendE - _ZN34_INTERNAL_1d69fbc4_4_k_cu_d2da85854cuda3std3__45__cpo4cendE)
_ZN34_INTERNAL_1d69fbc4_4_k_cu_d2da85854cuda3std3__45__cpo4cendE:
	.zero		1
	.type		_ZN34_INTERNAL_1d69fbc4_4_k_cu_d2da85854cuda3std6ranges3__45__cpo4cendE,@object
	.size		_ZN34_INTERNAL_1d69fbc4_4_k_cu_d2da85854cuda3std6ranges3__45__cpo4cendE,(_ZN34_INTERNAL_1d69fbc4_4_k_cu_d2da85854cuda3std3__420unreachable_sentinelE - _ZN34_INTERNAL_1d69fbc4_4_k_cu_d2da85854cuda3std6ranges3__45__cpo4cendE)
_ZN34_INTERNAL_1d69fbc4_4_k_cu_d2da85854cuda3std6ranges3__45__cpo4cendE:
	.zero		1
	.type		_ZN34_INTERNAL_1d69fbc4_4_k_cu_d2da85854cuda3std3__420unreachable_sentinelE,@object
	.size		_ZN34_INTERNAL_1d69fbc4_4_k_cu_d2da85854cuda3std3__420unreachable_sentinelE,(_ZN34_INTERNAL_1d69fbc4_4_k_cu_d2da85854cuda3std6ranges3__45__cpo5ssizeE - _ZN34_INTERNAL_1d69fbc4_4_k_cu_d2da85854cuda3std3__420unreachable_sentinelE)
_ZN34_INTERNAL_1d69fbc4_4_k_cu_d2da85854cuda3std3__420unreachable_sentinelE:
	.zero		1
	.type		_ZN34_INTERNAL_1d69fbc4_4_k_cu_d2da85854cuda3std6ranges3__45__cpo5ssizeE,@object
	.size		_ZN34_INTERNAL_1d69fbc4_4_k_cu_d2da85854cuda3std6ranges3__45__cpo5ssizeE,(_ZN34_INTERNAL_1d69fbc4_4_k_cu_d2da85856thrust24THRUST_300001_SM_1000_NS12placeholders3_10E - _ZN34_INTERNAL_1d69fbc4_4_k_cu_d2da85854cuda3std6ranges3__45__cpo5ssizeE)
_ZN34_INTERNAL_1d69fbc4_4_k_cu_d2da85854cuda3std6ranges3__45__cpo5ssizeE:
	.zero		1
	.type		_ZN34_INTERNAL_1d69fbc4_4_k_cu_d2da85856thrust24THRUST_300001_SM_1000_NS12placeholders3_10E,@object
	.size		_ZN34_INTERNAL_1d69fbc4_4_k_cu_d2da85856thrust24THRUST_300001_SM_1000_NS12placeholders3_10E,(_ZN34_INTERNAL_1d69fbc4_4_k_cu_d2da85854cuda3std3__45__cpo5crendE - _ZN34_INTERNAL_1d69fbc4_4_k_cu_d2da85856thrust24THRUST_300001_SM_1000_NS12placeholders3_10E)
_ZN34_INTERNAL_1d69fbc4_4_k_cu_d2da85856thrust24THRUST_300001_SM_1000_NS12placeholders3_10E:
	.zero		1
	.type		_ZN34_INTERNAL_1d69fbc4_4_k_cu_d2da85854cuda3std3__45__cpo5crendE,@object
	.size		_ZN34_INTERNAL_1d69fbc4_4_k_cu_d2da85854cuda3std3__45__cpo5crendE,(_ZN34_INTERNAL_1d69fbc4_4_k_cu_d2da85854cuda3std6ranges3__45__cpo4prevE - _ZN34_INTERNAL_1d69fbc4_4_k_cu_d2da85854cuda3std3__45__cpo5crendE)
_ZN34_INTERNAL_1d69fbc4_4_k_cu_d2da85854cuda3std3__45__cpo5crendE:
	.zero		1
	.type		_ZN34_INTERNAL_1d69fbc4_4_k_cu_d2da85854cuda3std6ranges3__45__cpo4prevE,@object
	.size		_ZN34_INTERNAL_1d69fbc4_4_k_cu_d2da85854cuda3std6ranges3__45__cpo4prevE,(_ZN34_INTERNAL_1d69fbc4_4_k_cu_d2da85854cuda3std6ranges3__45__cpo9iter_moveE - _ZN34_INTERNAL_1d69fbc4_4_k_cu_d2da85854cuda3std6ranges3__45__cpo4prevE)
_ZN34_INTERNAL_1d69fbc4_4_k_cu_d2da85854cuda3std6ranges3__45__cpo4prevE:
	.zero		1
	.type		_ZN34_INTERNAL_1d69fbc4_4_k_cu_d2da85854cuda3std6ranges3__45__cpo9iter_moveE,@object
	.size		_ZN34_INTERNAL_1d69fbc4_4_k_cu_d2da85854cuda3std6ranges3__45__cpo9iter_moveE,(_ZN34_INTERNAL_1d69fbc4_4_k_cu_d2da85856thrust24THRUST_300001_SM_1000_NS12placeholders2_2E - _ZN34_INTERNAL_1d69fbc4_4_k_cu_d2da85854cuda3std6ranges3__45__cpo9iter_moveE)
_ZN34_INTERNAL_1d69fbc4_4_k_cu_d2da85854cuda3std6ranges3__45__cpo9iter_moveE:
	.zero		1
	.type		_ZN34_INTERNAL_1d69fbc4_4_k_cu_d2da85856thrust24THRUST_300001_SM_1000_NS12placeholders2_2E,@object
	.size		_ZN34_INTERNAL_1d69fbc4_4_k_cu_d2da85856thrust24THRUST_300001_SM_1000_NS12placeholders2_2E,(_ZN34_INTERNAL_1d69fbc4_4_k_cu_d2da85856thrust24THRUST_300001_SM_1000_NS12placeholders2_4E - _ZN34_INTERNAL_1d69fbc4_4_k_cu_d2da85856thrust24THRUST_300001_SM_1000_NS12placeholders2_2E)
_ZN34_INTERNAL_1d69fbc4_4_k_cu_d2da85856thrust24THRUST_300001_SM_1000_NS12placeholders2_2E:
	.zero		1
	.type		_ZN34_INTERNAL_1d69fbc4_4_k_cu_d2da85856thrust24THRUST_300001_SM_1000_NS12placeholders2_4E,@object
	.size		_ZN34_INTERNAL_1d69fbc4_4_k_cu_d2da85856thrust24THRUST_300001_SM_1000_NS12placeholders2_4E,(_ZN34_INTERNAL_1d69fbc4_4_k_cu_d2da85854cuda3std3__45__cpo3endE - _ZN34_INTERNAL_1d69fbc4_4_k_cu_d2da85856thrust24THRUST_300001_SM_1000_NS12placeholders2_4E)
_ZN34_INTERNAL_1d69fbc4_4_k_cu_d2da85856thrust24THRUST_300001_SM_1000_NS12placeholders2_4E:
	.zero		1
	.type		_ZN34_INTERNAL_1d69fbc4_4_k_cu_d2da85854cuda3std3__45__cpo3endE,@object
	.size		_ZN34_INTERNAL_1d69fbc4_4_k_cu_d2da85854cuda3std3__45__cpo3endE,(_ZN34_INTERNAL_1d69fbc4_4_k_cu_d2da85854cuda3std6ranges3__45__cpo3endE - _ZN34_INTERNAL_1d69fbc4_4_k_cu_d2da85854cuda3std3__45__cpo3endE)
_ZN34_INTERNAL_1d69fbc4_4_k_cu_d2da85854cuda3std3__45__cpo3endE:
	.zero		1
	.type		_ZN34_INTERNAL_1d69fbc4_4_k_cu_d2da85854cuda3std6ranges3__45__cpo3endE,@object
	.size		_ZN34_INTERNAL_1d69fbc4_4_k_cu_d2da85854cuda3std6ranges3__45__cpo3endE,(_ZN34_INTERNAL_1d69fbc4_4_k_cu_d2da85854cuda3std3__419piecewise_constructE - _ZN34_INTERNAL_1d69fbc4_4_k_cu_d2da85854cuda3std6ranges3__45__cpo3endE)
_ZN34_INTERNAL_1d69fbc4_4_k_cu_d2da85854cuda3std6ranges3__45__cpo3endE:
	.zero		1
	.type		_ZN34_INTERNAL_1d69fbc4_4_k_cu_d2da85854cuda3std3__419piecewise_constructE,@object
	.size		_ZN34_INTERNAL_1d69fbc4_4_k_cu_d2da85854cuda3std3__419piecewise_constructE,(_ZN34_INTERNAL_1d69fbc4_4_k_cu_d2da85854cuda3std6ranges3__45__cpo5cdataE - _ZN34_INTERNAL_1d69fbc4_4_k_cu_d2da85854cuda3std3__419piecewise_constructE)
_ZN34_INTERNAL_1d69fbc4_4_k_cu_d2da85854cuda3std3__419piecewise_constructE:
	.zero		1
	.type		_ZN34_INTERNAL_1d69fbc4_4_k_cu_d2da85854cuda3std6ranges3__45__cpo5cdataE,@object
	.size		_ZN34_INTERNAL_1d69fbc4_4_k_cu_d2da85854cuda3std6ranges3__45__cpo5cdataE,(_ZN34_INTERNAL_1d69fbc4_4_k_cu_d2da85856thrust24THRUST_300001_SM_1000_NS12placeholders2_8E - _ZN34_INTERNAL_1d69fbc4_4_k_cu_d2da85854cuda3std6ranges3__45__cpo5cdataE)
_ZN34_INTERNAL_1d69fbc4_4_k_cu_d2da85854cuda3std6ranges3__45__cpo5cdataE:
	.zero		1
	.type		_ZN34_INTERNAL_1d69fbc4_4_k_cu_d2da85856thrust24THRUST_300001_SM_1000_NS12placeholders2_8E,@object
	.size		_ZN34_INTERNAL_1d69fbc4_4_k_cu_d2da85856thrust24THRUST_300001_SM_1000_NS12placeholders2_8E,(_ZN34_INTERNAL_1d69fbc4_4_k_cu_d2da85854cuda3std3__45__cpo4rendE - _ZN34_INTERNAL_1d69fbc4_4_k_cu_d2da85856thrust24THRUST_300001_SM_1000_NS12placeholders2_8E)
_ZN34_INTERNAL_1d69fbc4_4_k_cu_d2da85856thrust24THRUST_300001_SM_1000_NS12placeholders2_8E:
	.zero		1
	.type		_ZN34_INTERNAL_1d69fbc4_4_k_cu_d2da85854cuda3std3__45__cpo4rendE,@object
	.size		_ZN34_INTERNAL_1d69fbc4_4_k_cu_d2da85854cuda3std3__45__cpo4rendE,(_ZN34_INTERNAL_1d69fbc4_4_k_cu_d2da85854cuda3std6ranges3__45__cpo9iter_swapE - _ZN34_INTERNAL_1d69fbc4_4_k_cu_d2da85854cuda3std3__45__cpo4rendE)
_ZN34_INTERNAL_1d69fbc4_4_k_cu_d2da85854cuda3std3__45__cpo4rendE:
	.zero		1
	.type		_ZN34_INTERNAL_1d69fbc4_4_k_cu_d2da85854cuda3std6ranges3__45__cpo9iter_swapE,@object
	.size		_ZN34_INTERNAL_1d69fbc4_4_k_cu_d2da85854cuda3std6ranges3__45__cpo9iter_swapE,(_ZN34_INTERNAL_1d69fbc4_4_k_cu_d2da85854cuda3std3__48unexpectE - _ZN34_INTERNAL_1d69fbc4_4_k_cu_d2da85854cuda3std6ranges3__45__cpo9iter_swapE)
_ZN34_INTERNAL_1d69fbc4_4_k_cu_d2da85854cuda3std6ranges3__45__cpo9iter_swapE:
	.zero		1
	.type		_ZN34_INTERNAL_1d69fbc4_4_k_cu_d2da85854cuda3std3__48unexpectE,@object
	.size		_ZN34_INTERNAL_1d69fbc4_4_k_cu_d2da85854cuda3std3__48unexpectE,(_ZN34_INTERNAL_1d69fbc4_4_k_cu_d2da85856thrust24THRUST_300001_SM_1000_NS6system6detail10sequential3seqE - _ZN34_INTERNAL_1d69fbc4_4_k_cu_d2da85854cuda3std3__48unexpectE)
_ZN34_INTERNAL_1d69fbc4_4_k_cu_d2da85854cuda3std3__48unexpectE:
	.zero		1
	.type		_ZN34_INTERNAL_1d69fbc4_4_k_cu_d2da85856thrust24THRUST_300001_SM_1000_NS6system6detail10sequential3seqE,@object
	.size		_ZN34_INTERNAL_1d69fbc4_4_k_cu_d2da85856thrust24THRUST_300001_SM_1000_NS6system6detail10sequential3seqE,(.L_29 - _ZN34_INTERNAL_1d69fbc4_4_k_cu_d2da85856thrust24THRUST_300001_SM_1000_NS6system6detail10sequential3seqE)
_ZN34_INTERNAL_1d69fbc4_4_k_cu_d2da85856thrust24THRUST_300001_SM_1000_NS6system6detail10sequential3seqE:
	.zero		1
.L_29:


//--------------------- .nv.shared._ZN3cub18CUB_300001_SM_10006detail6reduce18DeviceReduceKernelINS2_10policy_hubIdjN4cuda3__47maximumIvEEE10Policy1000EPdjS8_dNS5_3std3__410__identityEEEvT0_PT3_T1_NS0_13GridEvenShareISI_EET2_T4_ --------------------------
	.section	.nv.shared._ZN3cub18CUB_300001_SM_10006detail6reduce18DeviceReduceKernelINS2_10policy_hubIdjN4cuda3__47maximumIvEEE10Policy1000EPdjS8_dNS5_3std3__410__identityEEEvT0_PT3_T1_NS0_13GridEvenShareISI_EET2_T4_,"aw",@nobits
	.sectionflags	@""
	.align	8
.nv.shared._ZN3cub18CUB_300001_SM_10006detail6reduce18DeviceReduceKernelINS2_10policy_hubIdjN4cuda3__47maximumIvEEE10Policy1000EPdjS8_dNS5_3std3__410__identityEEEvT0_PT3_T1_NS0_13GridEvenShareISI_EET2_T4_:
	.zero		1104


//--------------------- .nv.shared._ZN3cub18CUB_300001_SM_10006detail6reduce28DeviceReduceSingleTileKernelINS2_10policy_hubIdjN4cuda3__47maximumIvEEE10Policy1000EPdSB_jS8_ddNS5_3std3__410__identityEEEvT0_T1_T2_T3_T4_T6_ --------------------------
	.section	.nv.shared._ZN3cub18CUB_300001_SM_10006detail6reduce28DeviceReduceSingleTileKernelINS2_10policy_hubIdjN4cuda3__47maximumIvEEE10Policy1000EPdSB_jS8_ddNS5_3std3__410__identityEEEvT0_T1_T2_T3_T4_T6_,"aw",@nobits
	.sectionflags	@""
	.align	8
.nv.shared._ZN3cub18CUB_300001_SM_10006detail6reduce28DeviceReduceSingleTileKernelINS2_10policy_hubIdjN4cuda3__47maximumIvEEE10Policy1000EPdSB_jS8_ddNS5_3std3__410__identityEEEvT0_T1_T2_T3_T4_T6_:
	.zero		1104


//--------------------- .nv.constant0._ZN3cub18CUB_300001_SM_10006detail6reduce28DeviceReduceSingleTileKernelINS2_10policy_hubIdjN4cuda3__47maximumIvEEE10Policy1000EPdSB_iS8_ddNS5_3std3__410__identityEEEvT0_T1_T2_T3_T4_T6_ --------------------------
	.section	.nv.constant0._ZN3cub18CUB_300001_SM_10006detail6reduce28DeviceReduceSingleTileKernelINS2_10policy_hubIdjN4cuda3__47maximumIvEEE10Policy1000EPdSB_iS8_ddNS5_3std3__410__identityEEEvT0_T1_T2_T3_T4_T6_,"a",@progbits
	.sectionflags	@""
	.align	4
.nv.constant0._ZN3cub18CUB_300001_SM_10006detail6reduce28DeviceReduceSingleTileKernelINS2_10policy_hubIdjN4cuda3__47maximumIvEEE10Policy1000EPdSB_iS8_ddNS5_3std3__410__identityEEEvT0_T1_T2_T3_T4_T6_:
	.zero		929


//--------------------- .nv.constant0._ZN3cub18CUB_300001_SM_10006detail6reduce18DeviceReduceKernelINS2_10policy_hubIdjN4cuda3__47maximumIvEEE10Policy1000EPdjS8_dNS5_3std3__410__identityEEEvT0_PT3_T1_NS0_13GridEvenShareISI_EET2_T4_ --------------------------
	.section	.nv.constant0._ZN3cub18CUB_300001_SM_10006detail6reduce18DeviceReduceKernelINS2_10policy_hubIdjN4cuda3__47maximumIvEEE10Policy1000EPdjS8_dNS5_3std3__410__identityEEEvT0_PT3_T1_NS0_13GridEvenShareISI_EET2_T4_,"a",@progbits
	.sectionflags	@""
	.align	4
.nv.constant0._ZN3cub18CUB_300001_SM_10006detail6reduce18DeviceReduceKernelINS2_10policy_hubIdjN4cuda3__47maximumIvEEE10Policy1000EPdjS8_dNS5_3std3__410__identityEEEvT0_PT3_T1_NS0_13GridEvenShareISI_EET2_T4_:
	.zero		958


//--------------------- .nv.constant0._ZN3cub18CUB_300001_SM_10006detail6reduce28DeviceReduceSingleTileKernelINS2_10policy_hubIdjN4cuda3__47maximumIvEEE10Policy1000EPdSB_jS8_ddNS5_3std3__410__identityEEEvT0_T1_T2_T3_T4_T6_ --------------------------
	.section	.nv.constant0._ZN3cub18CUB_300001_SM_10006detail6reduce28DeviceReduceSingleTileKernelINS2_10policy_hubIdjN4cuda3__47maximumIvEEE10Policy1000EPdSB_jS8_ddNS5_3std3__410__identityEEEvT0_T1_T2_T3_T4_T6_,"a",@progbits
	.sectionflags	@""
	.align	4
.nv.constant0._ZN3cub18CUB_300001_SM_10006detail6reduce28DeviceReduceSingleTileKernelINS2_10policy_hubIdjN4cuda3__47maximumIvEEE10Policy1000EPdSB_jS8_ddNS5_3std3__410__identityEEEvT0_T1_T2_T3_T4_T6_:
	.zero		929


//--------------------- .nv.constant0._ZN3cub18CUB_300001_SM_10006detail11EmptyKernelIvEEvv --------------------------
	.section	.nv.constant0._ZN3cub18CUB_300001_SM_10006detail11EmptyKernelIvEEvv,"a",@progbits
	.sectionflags	@""
	.align	4
.nv.constant0._ZN3cub18CUB_300001_SM_10006detail11EmptyKernelIvEEvv:
	.zero		896


//--------------------- .nv.constant0._Z9get_errorPdS_S_ --------------------------
	.section	.nv.constant0._Z9get_errorPdS_S_,"a",@progbits
	.sectionflags	@""
	.align	4
.nv.constant0._Z9get_errorPdS_S_:
	.zero		920


//--------------------- .nv.constant0._Z13heat_equationPdS_di --------------------------
	.section	.nv.constant0._Z13heat_equationPdS_di,"a",@progbits
	.sectionflags	@""
	.align	4
.nv.constant0._Z13heat_equationPdS_di:
	.zero		924


//--------------------- SYMBOLS --------------------------

	.type		.nv.reservedSmem.offset0,@object
	.size		.nv.reservedSmem.offset0,0x4
	.type		.nv.reservedSmem.cap,@object
	.size		.nv.reservedSmem.cap,0x4
